def matmul_kernel(
    a_ptr,
    b_ptr,
    c_ptr,
    M,
    N,
    K,
    stride_am,
    stride_ak,
    stride_bk,
    stride_bn,
    stride_cm,
    stride_cn,
    BLOCK_M: tl.constexpr,
    BLOCK_N: tl.constexpr,
    BLOCK_K: tl.constexpr,
    GROUP_M: tl.constexpr,
):
    pid = tl.program_id(axis=0)
    num_pid_m = tl.cdiv(M, BLOCK_M)
    num_pid_n = tl.cdiv(N, BLOCK_N)
    num_pid_in_group = GROUP_M * num_pid_n
    group_id = pid // num_pid_in_group
    first_pid_m = group_id * GROUP_M
    group_size_m = min(num_pid_m - first_pid_m, GROUP_M)
    pid_m = first_pid_m + ((pid % num_pid_in_group) % group_size_m)
    pid_n = (pid % num_pid_in_group) // group_size_m

    offs_am = (pid_m * BLOCK_M + tl.arange(0, BLOCK_M)) % M
    offs_bn = (pid_n * BLOCK_N + tl.arange(0, BLOCK_N)) % N
    offs_k = tl.arange(0, BLOCK_K)
    a_ptrs = a_ptr + offs_am[:, None] * stride_am + offs_k[None, :] * stride_ak
    b_ptrs = b_ptr + offs_k[:, None] * stride_bk + offs_bn[None, :] * stride_bn

    acc = tl.zeros((BLOCK_M, BLOCK_N), dtype=tl.float32)
    for kk in range(0, tl.cdiv(K, BLOCK_K)):
        a = tl.load(a_ptrs, mask=offs_k[None, :] < K - kk * BLOCK_K, other=0.0)
        b = tl.load(b_ptrs, mask=offs_k[:, None] < K - kk * BLOCK_K, other=0.0)
        acc = tl.dot(a, b, acc)
        a_ptrs += BLOCK_K * stride_ak
        b_ptrs += BLOCK_K * stride_bk

    c = acc.to(c_ptr.dtype.element_ty)
    offs_cm = pid_m * BLOCK_M + tl.arange(0, BLOCK_M)
    offs_cn = pid_n * BLOCK_N + tl.arange(0, BLOCK_N)
    c_ptrs = c_ptr + offs_cm[:, None] * stride_cm + offs_cn[None, :] * stride_cn
    mask = (offs_cm[:, None] < M) & (offs_cn[None, :] < N)
    tl.store(c_ptrs, c, mask=mask)

# config = {"BLOCK_K": 64, "BLOCK_M": 128, "BLOCK_N": 128, "GROUP_M": 8, "arch": "sm_100", "dtype": "fp8e4m3", "num_ctas": 1, "num_stages": 3, "num_warps": 2}
# arch = sm_100


// ===== COMPILED SASS (sm_100a) =====

	.target	sm_100a

	.elftype	@"ET_EXEC"


//--------------------- .note.nv.tkinfo           --------------------------
	.section	.note.nv.tkinfo,"",@"SHT_NOTE"
	.sectionflags	@"SHF_NOTE_NV_TKINFO"
	.tkinfo
        /*0018*/ 	.word	0x00000081
        /*0030*/ 	.string	""
        /*0030*/ 	.string	"ptxas-blackwell"
        /*0030*/ 	.string	"Cuda compilation tools, release 12.9, V12.9.86"
        /*0030*/ 	.string	"Build cuda_12.9.r12.9/compiler.36037853_0"
        /*0030*/ 	.string	"-v  -suppress-debug-info  -lineinfo  -arch sm_100a "



//--------------------- .note.nv.cuver            --------------------------
	.section	.note.nv.cuver,"",@"SHT_NOTE"
	.sectionflags	@"SHF_NOTE_NV_CUVER"
        /*0018*/ 	.short	0x0001
        /*001a*/ 	.short	0x0064
        /*001c*/ 	.short	0x0001
        /*001e*/ 	.short	0x0000
        /*0020*/ 	.short	0x0001
        /*0022*/ 	.short	0x0000


//--------------------- .nv.info                  --------------------------
	.section	.nv.info,"",@"SHT_CUDA_INFO"
	.align	4


	//----- nvinfo : EIATTR_REGCOUNT
	.align		4
        /*0000*/ 	.byte	0x04, 0x2f
        /*0002*/ 	.short	(.L_1 - .L_0)
	.align		4
.L_0:
        /*0004*/ 	.word	index@(matmul_kernel)
        /*0008*/ 	.word	0x00000020


	//----- nvinfo : EIATTR_FRAME_SIZE
	.align		4
.L_1:
        /*000c*/ 	.byte	0x04, 0x11
        /*000e*/ 	.short	(.L_3 - .L_2)
	.align		4
.L_2:
        /*0010*/ 	.word	index@(matmul_kernel)
        /*0014*/ 	.word	0x00002320


	//----- nvinfo : EIATTR_MIN_STACK_SIZE
	.align		4
.L_3:
        /*0018*/ 	.byte	0x04, 0x12
        /*001a*/ 	.short	(.L_5 - .L_4)
	.align		4
.L_4:
        /*001c*/ 	.word	index@(matmul_kernel)
        /*0020*/ 	.word	0x00002320
.L_5:


//--------------------- .nv.info.matmul_kernel    --------------------------
	.section	.nv.info.matmul_kernel,"",@"SHT_CUDA_INFO"
	.sectionflags	@""
	.align	4


	//----- nvinfo : EIATTR_CUDA_API_VERSION
	.align		4
        /*0000*/ 	.byte	0x04, 0x37
        /*0002*/ 	.short	(.L_7 - .L_6)
.L_6:
        /*0004*/ 	.word	0x00000081


	//----- nvinfo : EIATTR_KPARAM_INFO
	.align		4
.L_7:
        /*0008*/ 	.byte	0x04, 0x17
        /*000a*/ 	.short	(.L_9 - .L_8)
.L_8:
        /*000c*/ 	.word	0x00000000
        /*0010*/ 	.short	0x000d
        /*0012*/ 	.short	0x0048
        /*0014*/ 	.byte	0x00, 0xf4, 0x21, 0x00


	//----- nvinfo : EIATTR_KPARAM_INFO
	.align		4
.L_9:
        /*0018*/ 	.byte	0x04, 0x17
        /*001a*/ 	.short	(.L_11 - .L_10)
.L_10:
        /*001c*/ 	.word	0x00000000
        /*0020*/ 	.short	0x000c
        /*0022*/ 	.short	0x0040
        /*0024*/ 	.byte	0x00, 0xf4, 0x21, 0x00


	//----- nvinfo : EIATTR_KPARAM_INFO
	.align		4
.L_11:
        /*0028*/ 	.byte	0x04, 0x17
        /*002a*/ 	.short	(.L_13 - .L_12)
.L_12:
        /*002c*/ 	.word	0x00000000
        /*0030*/ 	.short	0x000b
        /*0032*/ 	.short	0x0038
        /*0034*/ 	.byte	0x00, 0xf0, 0x11, 0x00


	//----- nvinfo : EIATTR_KPARAM_INFO
	.align		4
.L_13:
        /*0038*/ 	.byte	0x04, 0x17
        /*003a*/ 	.short	(.L_15 - .L_14)
.L_14:
        /*003c*/ 	.word	0x00000000
        /*0040*/ 	.short	0x000a
        /*0042*/ 	.short	0x0034
        /*0044*/ 	.byte	0x00, 0xf0, 0x11, 0x00


	//----- nvinfo : EIATTR_KPARAM_INFO
	.align		4
.L_15:
        /*0048*/ 	.byte	0x04, 0x17
        /*004a*/ 	.short	(.L_17 - .L_16)
.L_16:
        /*004c*/ 	.word	0x00000000
        /*0050*/ 	.short	0x0009
        /*0052*/ 	.short	0x0030
        /*0054*/ 	.byte	0x00, 0xf0, 0x11, 0x00


	//----- nvinfo : EIATTR_KPARAM_INFO
	.align		4
.L_17:
        /*0058*/ 	.byte	0x04, 0x17
        /*005a*/ 	.short	(.L_19 - .L_18)
.L_18:
        /*005c*/ 	.word	0x00000000
        /*0060*/ 	.short	0x0008
        /*0062*/ 	.short	0x002c
        /*0064*/ 	.byte	0x00, 0xf0, 0x11, 0x00


	//----- nvinfo : EIATTR_KPARAM_INFO
	.align		4
.L_19:
        /*0068*/ 	.byte	0x04, 0x17
        /*006a*/ 	.short	(.L_21 - .L_20)
.L_20:
        /*006c*/ 	.word	0x00000000
        /*0070*/ 	.short	0x0007
        /*0072*/ 	.short	0x0028
        /*0074*/ 	.byte	0x00, 0xf0, 0x11, 0x00


	//----- nvinfo : EIATTR_KPARAM_INFO
	.align		4
.L_21:
        /*0078*/ 	.byte	0x04, 0x17
        /*007a*/ 	.short	(.L_23 - .L_22)
.L_22:
        /*007c*/ 	.word	0x00000000
        /*0080*/ 	.short	0x0006
        /*0082*/ 	.short	0x0024
        /*0084*/ 	.byte	0x00, 0xf0, 0x11, 0x00


	//----- nvinfo : EIATTR_KPARAM_INFO
	.align		4
.L_23:
        /*0088*/ 	.byte	0x04, 0x17
        /*008a*/ 	.short	(.L_25 - .L_24)
.L_24:
        /*008c*/ 	.word	0x00000000
        /*0090*/ 	.short	0x0005
        /*0092*/ 	.short	0x0020
        /*0094*/ 	.byte	0x00, 0xf0, 0x11, 0x00


	//----- nvinfo : EIATTR_KPARAM_INFO
	.align		4
.L_25:
        /*0098*/ 	.byte	0x04, 0x17
        /*009a*/ 	.short	(.L_27 - .L_26)
.L_26:
        /*009c*/ 	.word	0x00000000
        /*00a0*/ 	.short	0x0004
        /*00a2*/ 	.short	0x001c
        /*00a4*/ 	.byte	0x00, 0xf0, 0x11, 0x00


	//----- nvinfo : EIATTR_KPARAM_INFO
	.align		4
.L_27:
        /*00a8*/ 	.byte	0x04, 0x17
        /*00aa*/ 	.short	(.L_29 - .L_28)
.L_28:
        /*00ac*/ 	.word	0x00000000
        /*00b0*/ 	.short	0x0003
        /*00b2*/ 	.short	0x0018
        /*00b4*/ 	.byte	0x00, 0xf0, 0x11, 0x00


	//----- nvinfo : EIATTR_KPARAM_INFO
	.align		4
.L_29:
        /*00b8*/ 	.byte	0x04, 0x17
        /*00ba*/ 	.short	(.L_31 - .L_30)
.L_30:
        /*00bc*/ 	.word	0x00000000
        /*00c0*/ 	.short	0x0002
        /*00c2*/ 	.short	0x0010
        /*00c4*/ 	.byte	0x00, 0xf4, 0x21, 0x00


	//----- nvinfo : EIATTR_KPARAM_INFO
	.align		4
.L_31:
        /*00c8*/ 	.byte	0x04, 0x17
        /*00ca*/ 	.short	(.L_33 - .L_32)
.L_32:
        /*00cc*/ 	.word	0x00000000
        /*00d0*/ 	.short	0x0001
        /*00d2*/ 	.short	0x0008
        /*00d4*/ 	.byte	0x00, 0xf4, 0x21, 0x00


	//----- nvinfo : EIATTR_KPARAM_INFO
	.align		4
.L_33:
        /*00d8*/ 	.byte	0x04, 0x17
        /*00da*/ 	.short	(.L_35 - .L_34)
.L_34:
        /*00dc*/ 	.word	0x00000000
        /*00e0*/ 	.short	0x0000
        /*00e2*/ 	.short	0x0000
        /*00e4*/ 	.byte	0x00, 0xf4, 0x21, 0x00


	//----- nvinfo : EIATTR_SPARSE_MMA_MASK
	.align		4
.L_35:
        /*00e8*/ 	.byte	0x03, 0x50
        /*00ea*/ 	.short	0x0000


	//----- nvinfo : EIATTR_MAXREG_COUNT
	.align		4
        /*00ec*/ 	.byte	0x03, 0x1b
        /*00ee*/ 	.short	0x00ff


	//----- nvinfo : EIATTR_NUM_BARRIERS
	.align		4
        /*00f0*/ 	.byte	0x02, 0x4c
        /*00f2*/ 	.byte	0x01
	.zero		1


	//----- nvinfo : EIATTR_ANNOTATIONS
	.align		4
        /*00f4*/ 	.byte	0x04, 0x55
        /*00f6*/ 	.short	(.L_37 - .L_36)


	//   ....[0]....
.L_36:
        /*00f8*/ 	.word	0x00000001
        /*00fc*/ 	.byte	0x10, 0x05, 0x00, 0x00, 0x01, 0x00, 0x00, 0x00, 0x40, 0x05, 0x00, 0x00, 0x01, 0x00, 0x00, 0x00
        /* <DEDUP_REMOVED lines=120> */
        /*088c*/ 	.byte	0x80, 0x1c, 0x00, 0x00


	//----- nvinfo : EIATTR_VRC_CTA_INIT_COUNT
	.align		4
.L_37:
        /*0890*/ 	.byte	0x02, 0x4a
	.zero		1
	.zero		1


	//----- nvinfo : EIATTR_EXIT_INSTR_OFFSETS
	.align		4
        /*0894*/ 	.byte	0x04, 0x1c
        /*0896*/ 	.short	(.L_39 - .L_38)


	//   ....[0]....
.L_38:
        /*0898*/ 	.word	0x00043090


	//   ....[1]....
        /*089c*/ 	.word	0x000430b0


	//----- nvinfo : EIATTR_REQNTID
	.align		4
.L_39:
        /*08a0*/ 	.byte	0x04, 0x10
        /*08a2*/ 	.short	(.L_41 - .L_40)
.L_40:
        /*08a4*/ 	.word	0x00000040
        /*08a8*/ 	.word	0x00000001
        /*08ac*/ 	.word	0x00000001


	//----- nvinfo : EIATTR_CBANK_PARAM_SIZE
	.align		4
.L_41:
        /*08b0*/ 	.byte	0x03, 0x19
        /*08b2*/ 	.short	0x0050


	//----- nvinfo : EIATTR_PARAM_CBANK
	.align		4
        /*08b4*/ 	.byte	0x04, 0x0a
        /*08b6*/ 	.short	(.L_43 - .L_42)
	.align		4
.L_42:
        /*08b8*/ 	.word	index@(.nv.constant0.matmul_kernel)
        /*08bc*/ 	.short	0x0380
        /*08be*/ 	.short	0x0050


	//----- nvinfo : EIATTR_SW_WAR
	.align		4
.L_43:
        /*08c0*/ 	.byte	0x04, 0x36
        /*08c2*/ 	.short	(.L_45 - .L_44)
.L_44:
        /*08c4*/ 	.word	0x00000008
.L_45:


//--------------------- .nv.compat                --------------------------
	.section	.nv.compat,"",@"SHT_CUDA_COMPAT_INFO"
	.align	4
        /*0000*/ 	.byte	0x02, 0x02, 0x02, 0x00, 0x02, 0x05, 0x05, 0x00, 0x02, 0x03, 0x00, 0x00, 0x02, 0x06, 0x01, 0x00


//--------------------- .nv.callgraph             --------------------------
	.section	.nv.callgraph,"",@"SHT_CUDA_CALLGRAPH"
	.align	4
	.sectionentsize	8
	.align		4
        /*0000*/ 	.word	0x00000000
	.align		4
        /*0004*/ 	.word	0xffffffff
	.align		4
        /*0008*/ 	.word	0x00000000
	.align		4
        /*000c*/ 	.word	0xfffffffe
	.align		4
        /*0010*/ 	.word	0x00000000
	.align		4
        /*0014*/ 	.word	0xfffffffd
	.align		4
        /*0018*/ 	.word	0x00000000
	.align		4
        /*001c*/ 	.word	0xfffffffc


//--------------------- .text.matmul_kernel       --------------------------
	.section	.text.matmul_kernel,"ax",@progbits
	.align	128
        .global         matmul_kernel
        .type           matmul_kernel,@function
        .size           matmul_kernel,(.L_x_4 - matmul_kernel)
        .other          matmul_kernel,@"STO_CUDA_ENTRY STV_DEFAULT"
matmul_kernel:
.text.matmul_kernel:
[----:B------:R-:W0:Y:S08]  /*0000*/  LDC R1, c[0x0][0x37c] ;  /* 0x0000df00ff017b82 */ /* 0x000e300000000800 */
[----:B------:R-:W1:Y:S01]  /*0010*/  LDC.64 R4, c[0x0][0x398] ;  /* 0x0000e600ff047b82 */ /* 0x000e620000000a00 */
[----:B0-----:R-:W-:Y:S01]  /*0020*/  VIADD R1, R1, 0xffffdce0 ;  /* 0xffffdce001017836 */ /* 0x001fe20000000000 */
[----:B------:R-:W0:Y:S01]  /*0030*/  S2R R14, SR_TID.X ;  /* 0x00000000000e7919 */ /* 0x000e220000002100 */
[----:B------:R-:W2:Y:S01]  /*0040*/  LDCU UR6, c[0x0][0x3a0] ;  /* 0x00007400ff0677ac */ /* 0x000ea20008000800 */
[----:B------:R-:W-:-:S04]  /*0050*/  UMOV UR5, 0x400 ;  /* 0x0000040000057882 */ /* 0x000fc80000000000 */
[----:B------:R-:W3:Y:S01]  /*0060*/  S2UR UR4, SR_CgaCtaId ;  /* 0x00000000000479c3 */ /* 0x000ee20000008800 */
[----:B------:R-:W4:Y:S01]  /*0070*/  LDCU.64 UR8, c[0x0][0x358] ;  /* 0x00006b00ff0877ac */ /* 0x000f220008000a00 */
[----:B--2---:R-:W-:Y:S01]  /*0080*/  UIADD3 UR6, UPT, UPT, UR6, 0x3f, URZ ;  /* 0x0000003f06067890 */ /* 0x004fe2000fffe0ff */
[----:B-1----:R-:W-:-:S03]  /*0090*/  VIADD R0, R5, 0x7f ;  /* 0x0000007f05007836 */ /* 0x002fc60000000000 */
[----:B------:R-:W-:Y:S02]  /*00a0*/  UISETP.GT.AND UP0, UPT, UR6, 0x3f, UPT ;  /* 0x0000003f0600788c */ /* 0x000fe4000bf04270 */
[----:B------:R-:W-:Y:S01]  /*00b0*/  SHF.R.S32.HI R3, RZ, 0x1f, R0 ;  /* 0x0000001fff037819 */ /* 0x000fe20000011400 */
[----:B---3--:R-:W-:-:S03]  /*00c0*/  ULEA UR5, UR4, UR5, 0x18 ;  /* 0x0000000504057291 */ /* 0x008fc6000f8ec0ff */
[----:B------:R-:W-:Y:S02]  /*00d0*/  LEA.HI R3, R3, R0, RZ, 0x7 ;  /* 0x0000000003037211 */ /* 0x000fe400078f38ff */
[----:B0-----:R-:W-:Y:S02]  /*00e0*/  LOP3.LUT R17, R14, 0x3f, RZ, 0xc0, !PT ;  /* 0x0000003f0e117812 */ /* 0x001fe400078ec0ff */
[----:B------:R-:W-:Y:S02]  /*00f0*/  SHF.R.S32.HI R0, RZ, 0x7, R3 ;  /* 0x00000007ff007819 */ /* 0x000fe40000011403 */
[----:B------:R-:W0:Y:S03]  /*0100*/  S2R R3, SR_CTAID.X ;  /* 0x0000000000037919 */ /* 0x000e260000002500 */
[----:B------:R-:W-:-:S05]  /*0110*/  IMAD.SHL.U32 R0, R0, 0x8, RZ ;  /* 0x0000000800007824 */ /* 0x000fca00078e00ff */
[-C--:B------:R-:W-:Y:S02]  /*0120*/  IABS R9, R0.reuse ;  /* 0x0000000000097213 */ /* 0x080fe40000000000 */
[----:B------:R-:W-:Y:S02]  /*0130*/  IABS R12, R0 ;  /* 0x00000000000c7213 */ /* 0x000fe40000000000 */
[----:B------:R-:W1:Y:S08]  /*0140*/  I2F.RP R2, R9 ;  /* 0x0000000900027306 */ /* 0x000e700000209400 */
[----:B-1----:R-:W1:Y:S01]  /*0150*/  MUFU.RCP R2, R2 ;  /* 0x0000000200027308 */ /* 0x002e620000001000 */
[----:B0-----:R-:W-:Y:S01]  /*0160*/  IABS R10, R3 ;  /* 0x00000003000a7213 */ /* 0x001fe20000000000 */
[----:B-1----:R-:W-:-:S02]  /*0170*/  VIADD R6, R2, 0xffffffe ;  /* 0x0ffffffe02067836 */ /* 0x002fc40000000000 */
[----:B------:R-:W-:-:S04]  /*0180*/  IMAD.MOV R2, RZ, RZ, -R12 ;  /* 0x000000ffff027224 */ /* 0x000fc800078e0a0c */
[----:B------:R0:W1:Y:S02]  /*0190*/  F2I.FTZ.U32.TRUNC.NTZ R7, R6 ;  /* 0x0000000600077305 */ /* 0x000064000021f000 */
[----:B0-----:R-:W-:Y:S02]  /*01a0*/  IMAD.MOV.U32 R6, RZ, RZ, RZ ;  /* 0x000000ffff067224 */ /* 0x001fe400078e00ff */
[----:B-1----:R-:W-:-:S04]  /*01b0*/  IMAD.MOV R8, RZ, RZ, -R7 ;  /* 0x000000ffff087224 */ /* 0x002fc800078e0a07 */
[----:B------:R-:W-:Y:S02]  /*01c0*/  IMAD R11, R8, R9, RZ ;  /* 0x00000009080b7224 */ /* 0x000fe400078e02ff */
[----:B------:R-:W-:Y:S02]  /*01d0*/  IMAD.MOV.U32 R8, RZ, RZ, R10 ;  /* 0x000000ffff087224 */ /* 0x000fe400078e000a */
[----:B------:R-:W-:-:S06]  /*01e0*/  IMAD.HI.U32 R7, R7, R11, R6 ;  /* 0x0000000b07077227 */ /* 0x000fcc00078e0006 */
[----:B------:R-:W-:-:S04]  /*01f0*/  IMAD.HI.U32 R7, R7, R8, RZ ;  /* 0x0000000807077227 */ /* 0x000fc800078e00ff */
[----:B------:R-:W-:-:S05]  /*0200*/  IMAD R2, R7, R2, R8 ;  /* 0x0000000207027224 */ /* 0x000fca00078e0208 */
[----:B------:R-:W-:-:S13]  /*0210*/  ISETP.GT.U32.AND P1, PT, R9, R2, PT ;  /* 0x000000020900720c */ /* 0x000fda0003f24070 */
[----:B------:R-:W-:Y:S02]  /*0220*/  @!P1 IMAD.IADD R2, R2, 0x1, -R9 ;  /* 0x0000000102029824 */ /* 0x000fe400078e0a09 */
[----:B------:R-:W-:Y:S01]  /*0230*/  @!P1 VIADD R7, R7, 0x1 ;  /* 0x0000000107079836 */ /* 0x000fe20000000000 */
[----:B------:R-:W-:Y:S02]  /*0240*/  ISETP.NE.AND P1, PT, R0, RZ, PT ;  /* 0x000000ff0000720c */ /* 0x000fe40003f25270 */
[----:B------:R-:W-:Y:S02]  /*0250*/  ISETP.GE.U32.AND P0, PT, R2, R9, PT ;  /* 0x000000090200720c */ /* 0x000fe40003f06070 */
[----:B------:R-:W-:-:S04]  /*0260*/  LOP3.LUT R2, R3, R0, RZ, 0x3c, !PT ;  /* 0x0000000003027212 */ /* 0x000fc800078e3cff */
[----:B------:R-:W-:Y:S01]  /*0270*/  ISETP.GE.AND P2, PT, R2, RZ, PT ;  /* 0x000000ff0200720c */ /* 0x000fe20003f46270 */
[----:B------:R-:W-:-:S06]  /*0280*/  VIADD R2, R4, 0x7f ;  /* 0x0000007f04027836 */ /* 0x000fcc0000000000 */
[----:B------:R-:W-:-:S04]  /*0290*/  @P0 VIADD R7, R7, 0x1 ;  /* 0x0000000107070836 */ /* 0x000fc80000000000 */
[----:B------:R-:W-:Y:S01]  /*02a0*/  IMAD.MOV.U32 R6, RZ, RZ, R7 ;  /* 0x000000ffff067224 */ /* 0x000fe200078e0007 */
[----:B------:R-:W-:-:S03]  /*02b0*/  SHF.R.S32.HI R7, RZ, 0x1f, R2 ;  /* 0x0000001fff077819 */ /* 0x000fc60000011402 */
[----:B------:R-:W-:Y:S01]  /*02c0*/  @!P2 IMAD.MOV R6, RZ, RZ, -R6 ;  /* 0x000000ffff06a224 */ /* 0x000fe200078e0a06 */
[----:B------:R-:W-:Y:S02]  /*02d0*/  @!P1 LOP3.LUT R6, RZ, R0, RZ, 0x33, !PT ;  /* 0x00000000ff069212 */ /* 0x000fe400078e33ff */
[----:B------:R-:W-:-:S03]  /*02e0*/  LEA.HI R7, R7, R2, RZ, 0x7 ;  /* 0x0000000207077211 */ /* 0x000fc600078f38ff */
[----:B------:R-:W-:Y:S02]  /*02f0*/  IMAD.SHL.U32 R2, R6, 0x8, RZ ;  /* 0x0000000806027824 */ /* 0x000fe400078e00ff */
[----:B------:R-:W-:-:S03]  /*0300*/  IMAD.MOV R6, RZ, RZ, -R6 ;  /* 0x000000ffff067224 */ /* 0x000fc600078e0a06 */
[----:B------:R-:W-:Y:S01]  /*0310*/  LEA.HI.SX32 R7, R7, -R2, 0x19 ;  /* 0x8000000207077211 */ /* 0x000fe200078fcaff */
[----:B------:R-:W-:Y:S02]  /*0320*/  IMAD R15, R0, R6, R3 ;  /* 0x00000006000f7224 */ /* 0x000fe400078e0203 */
[----:B------:R-:W-:Y:S01]  /*0330*/  IMAD.MOV.U32 R6, RZ, RZ, RZ ;  /* 0x000000ffff067224 */ /* 0x000fe200078e00ff */
[----:B------:R-:W-:Y:S02]  /*0340*/  VIMNMX R8, PT, PT, R7, 0x8, PT ;  /* 0x0000000807087848 */ /* 0x000fe40003fe0100 */
[----:B------:R-:W-:Y:S02]  /*0350*/  IABS R13, R15 ;  /* 0x0000000f000d7213 */ /* 0x000fe40000000000 */
[----:B------:R-:W-:-:S04]  /*0360*/  IABS R11, R8 ;  /* 0x00000008000b7213 */ /* 0x000fc80000000000 */
[----:B------:R-:W0:Y:S08]  /*0370*/  I2F.RP R9, R11 ;  /* 0x0000000b00097306 */ /* 0x000e300000209400 */
[----:B0-----:R-:W0:Y:S02]  /*0380*/  MUFU.RCP R9, R9 ;  /* 0x0000000900097308 */ /* 0x001e240000001000 */
[----:B0-----:R-:W-:-:S06]  /*0390*/  VIADD R7, R9, 0xffffffe ;  /* 0x0ffffffe09077836 */ /* 0x001fcc0000000000 */
[----:B------:R-:W0:Y:S02]  /*03a0*/  F2I.FTZ.U32.TRUNC.NTZ R7, R7 ;  /* 0x0000000700077305 */ /* 0x000e24000021f000 */
[----:B0-----:R-:W-:-:S04]  /*03b0*/  IMAD.MOV R10, RZ, RZ, -R7 ;  /* 0x000000ffff0a7224 */ /* 0x001fc800078e0a07 */
[----:B------:R-:W-:-:S04]  /*03c0*/  IMAD.MOV.U32 R0, RZ, RZ, R10 ;  /* 0x000000ffff007224 */ /* 0x000fc800078e000a */
[----:B------:R-:W-:Y:S01]  /*03d0*/  IMAD R3, R0, R11, RZ ;  /* 0x0000000b00037224 */ /* 0x000fe200078e02ff */
[----:B------:R-:W-:-:S03]  /*03e0*/  IABS R0, R8 ;  /* 0x0000000800007213 */ /* 0x000fc60000000000 */
[----:B------:R-:W-:-:S04]  /*03f0*/  IMAD.HI.U32 R6, R7, R3, R6 ;  /* 0x0000000307067227 */ /* 0x000fc800078e0006 */
[----:B------:R-:W-:Y:S02]  /*0400*/  IMAD.MOV R0, RZ, RZ, -R0 ;  /* 0x000000ffff007224 */ /* 0x000fe400078e0a00 */
        /* <DEDUP_REMOVED lines=8> */
[----:B------:R-:W-:-:S07]  /*0490*/  ISETP.GE.AND P2, PT, R0, RZ, PT ;  /* 0x000000ff0000720c */ /* 0x000fce0003f46270 */
[----:B------:R-:W-:-:S06]  /*04a0*/  @P0 VIADD R6, R6, 0x1 ;  /* 0x0000000106060836 */ /* 0x000fcc0000000000 */
[----:B------:R-:W-:Y:S01]  /*04b0*/  @!P2 IMAD.MOV R6, RZ, RZ, -R6 ;  /* 0x000000ffff06a224 */ /* 0x000fe200078e0a06 */
[----:B------:R-:W-:-:S05]  /*04c0*/  @!P1 LOP3.LUT R6, RZ, R8, RZ, 0x33, !PT ;  /* 0x00000008ff069212 */ /* 0x000fca00078e33ff */
[----:B------:R-:W-:Y:S02]  /*04d0*/  IMAD.MOV R3, RZ, RZ, -R6 ;  /* 0x000000ffff037224 */ /* 0x000fe400078e0a06 */
[----:B------:R-:W-:Y:S02]  /*04e0*/  IMAD.SHL.U32 R16, R6, 0x80, RZ ;  /* 0x0000008006107824 */ /* 0x000fe400078e00ff */
[----:B------:R-:W-:Y:S02]  /*04f0*/  IMAD R3, R8, R3, R15 ;  /* 0x0000000308037224 */ /* 0x000fe400078e020f */
[----:B------:R-:W-:Y:S01]  /*0500*/  VIADD R6, R16, 0x1 ;  /* 0x0000000110067836 */ /* 0x000fe20000000000 */
[----:B------:R-:W-:Y:S01]  /*0510*/  STL [R1+0x470], R16 ;  /* 0x0004701001007387 */ /* 0x000fe20000100800 */
[----:B------:R-:W-:Y:S02]  /*0520*/  IMAD.IADD R0, R2, 0x1, R3 ;  /* 0x0000000102007824 */ /* 0x000fe400078e0203 */
[C---:B------:R-:W-:Y:S01]  /*0530*/  VIADD R3, R16.reuse, 0x2 ;  /* 0x0000000210037836 */ /* 0x040fe20000000000 */
[----:B------:R0:W-:Y:S01]  /*0540*/  STL [R1+0x2ac], R6 ;  /* 0x0002ac0601007387 */ /* 0x0001e20000100800 */
[----:B------:R-:W-:-:S02]  /*0550*/  VIADD R2, R16, 0x3 ;  /* 0x0000000310027836 */ /* 0x000fc40000000000 */
[----:B------:R-:W-:Y:S01]  /*0560*/  VIADD R7, R16, 0x16 ;  /* 0x0000001610077836 */ /* 0x000fe20000000000 */
[----:B------:R1:W-:Y:S01]  /*0570*/  STL [R1+0x2a8], R3 ;  /* 0x0002a80301007387 */ /* 0x0003e20000100800 */
[----:B------:R-:W-:Y:S02]  /*0580*/  IMAD R0, R0, 0x80, R17 ;  /* 0x0000008000007824 */ /* 0x000fe400078e0211 */
[C---:B------:R-:W-:Y:S01]  /*0590*/  VIADD R29, R16.reuse, 0x70 ;  /* 0x00000070101d7836 */ /* 0x040fe20000000000 */
[----:B------:R2:W-:Y:S01]  /*05a0*/  STL [R1+0x2a4], R2 ;  /* 0x0002a40201007387 */ /* 0x0005e20000100800 */
[C---:B------:R-:W-:Y:S02]  /*05b0*/  VIADD R10, R16.reuse, 0x71 ;  /* 0x00000071100a7836 */ /* 0x040fe40000000000 */
[C---:B0-----:R-:W-:Y:S02]  /*05c0*/  VIADD R6, R16.reuse, 0x4 ;  /* 0x0000000410067836 */ /* 0x041fe40000000000 */
[----:B------:R-:W-:-:S02]  /*05d0*/  VIADD R9, R16, 0x72 ;  /* 0x0000007210097836 */ /* 0x000fc40000000000 */
[C---:B-1----:R-:W-:Y:S01]  /*05e0*/  VIADD R3, R16.reuse, 0x5 ;  /* 0x0000000510037836 */ /* 0x042fe20000000000 */
[----:B------:R0:W-:Y:S01]  /*05f0*/  STL [R1+0x2a0], R6 ;  /* 0x0002a00601007387 */ /* 0x0001e20000100800 */
[C---:B------:R-:W-:Y:S02]  /*0600*/  VIADD R18, R16.reuse, 0x74 ;  /* 0x0000007410127836 */ /* 0x040fe40000000000 */
[C---:B--2---:R-:W-:Y:S01]  /*0610*/  VIADD R2, R16.reuse, 0x6 ;  /* 0x0000000610027836 */ /* 0x044fe20000000000 */
[----:B------:R1:W-:Y:S01]  /*0620*/  STL [R1+0x29c], R3 ;  /* 0x00029c0301007387 */ /* 0x0003e20000100800 */
[C---:B------:R-:W-:Y:S02]  /*0630*/  VIADD R11, R16.reuse, 0x75 ;  /* 0x00000075100b7836 */ /* 0x040fe40000000000 */
[C---:B------:R-:W-:Y:S01]  /*0640*/  VIADD R8, R16.reuse, 0x77 ;  /* 0x0000007710087836 */ /* 0x040fe20000000000 */
[----:B------:R2:W-:Y:S01]  /*0650*/  STL [R1+0x298], R2 ;  /* 0x0002980201007387 */ /* 0x0005e20000100800 */
[----:B------:R-:W-:-:S02]  /*0660*/  VIADD R19, R16, 0x79 ;  /* 0x0000007910137836 */ /* 0x000fc40000000000 */
[C---:B0-----:R-:W-:Y:S02]  /*0670*/  VIADD R6, R16.reuse, 0x7 ;  /* 0x0000000710067836 */ /* 0x041fe40000000000 */
[C---:B------:R-:W-:Y:S02]  /*0680*/  VIADD R20, R16.reuse, 0x7a ;  /* 0x0000007a10147836 */ /* 0x040fe40000000000 */
[C---:B-1----:R-:W-:Y:S01]  /*0690*/  VIADD R3, R16.reuse, 0x8 ;  /* 0x0000000810037836 */ /* 0x042fe20000000000 */
[----:B------:R0:W-:Y:S01]  /*06a0*/  STL [R1+0x294], R6 ;  /* 0x0002940601007387 */ /* 0x0001e20000100800 */
[C---:B------:R-:W-:Y:S02]  /*06b0*/  VIADD R12, R16.reuse, 0x7b ;  /* 0x0000007b100c7836 */ /* 0x040fe40000000000 */
[C---:B--2---:R-:W-:Y:S01]  /*06c0*/  VIADD R2, R16.reuse, 0x9 ;  /* 0x0000000910027836 */ /* 0x044fe20000000000 */
[----:B------:R1:W-:Y:S01]  /*06d0*/  STL [R1+0x290], R3 ;  /* 0x0002900301007387 */ /* 0x0003e20000100800 */
[----:B------:R-:W-:-:S02]  /*06e0*/  VIADD R13, R16, 0x7c ;  /* 0x0000007c100d7836 */ /* 0x000fc40000000000 */
[C---:B------:R-:W-:Y:S01]  /*06f0*/  VIADD R21, R16.reuse, 0x7d ;  /* 0x0000007d10157836 */ /* 0x040fe20000000000 */
[----:B------:R2:W-:Y:S01]  /*0700*/  STL [R1+0x28c], R2 ;  /* 0x00028c0201007387 */ /* 0x0005e20000100800 */
[C---:B------:R-:W-:Y:S02]  /*0710*/  VIADD R22, R16.reuse, 0x7e ;  /* 0x0000007e10167836 */ /* 0x040fe40000000000 */
[C---:B0-----:R-:W-:Y:S02]  /*0720*/  VIADD R6, R16.reuse, 0xa ;  /* 0x0000000a10067836 */ /* 0x041fe40000000000 */
[C---:B------:R-:W-:Y:S02]  /*0730*/  VIADD R23, R16.reuse, 0x7f ;  /* 0x0000007f10177836 */ /* 0x040fe40000000000 */
[C---:B-1----:R-:W-:Y:S01]  /*0740*/  VIADD R3, R16.reuse, 0xb ;  /* 0x0000000b10037836 */ /* 0x042fe20000000000 */
[----:B------:R0:W-:Y:S01]  /*0750*/  STL [R1+0x288], R6 ;  /* 0x0002880601007387 */ /* 0x0001e20000100800 */
[----:B--2---:R-:W-:-:S03]  /*0760*/  VIADD R2, R16, 0xc ;  /* 0x0000000c10027836 */ /* 0x004fc60000000000 */
[----:B------:R1:W-:Y:S04]  /*0770*/  STL [R1+0x284], R3 ;  /* 0x0002840301007387 */ /* 0x0003e80000100800 */
[----:B------:R2:W-:Y:S01]  /*0780*/  STL [R1+0x280], R2 ;  /* 0x0002800201007387 */ /* 0x0005e20000100800 */
[C---:B0-----:R-:W-:Y:S02]  /*0790*/  VIADD R6, R16.reuse, 0xd ;  /* 0x0000000d10067836 */ /* 0x041fe40000000000 */
[----:B-1----:R-:W-:-:S03]  /*07a0*/  VIADD R3, R16, 0xe ;  /* 0x0000000e10037836 */ /* 0x002fc60000000000 */
        /* <DEDUP_REMOVED lines=189> */
[----:B------:R-:W-:Y:S01]  /*1380*/  STL [R1+0x8], R7 ;  /* 0x0000080701007387 */ /* 0x000fe20000100800 */
[C---:B0-----:R-:W-:Y:S02]  /*1390*/  VIADD R6, R16.reuse, 0x6e ;  /* 0x0000006e10067836 */ /* 0x041fe40000000000 */
[----:B-1----:R-:W-:-:S03]  /*13a0*/  VIADD R3, R16, 0x6f ;  /* 0x0000006f10037836 */ /* 0x002fc60000000000 */
[----:B------:R0:W-:Y:S04]  /*13b0*/  STL [R1+0x4], R6 ;  /* 0x0000040601007387 */ /* 0x0001e80000100800 */
[----:B------:R1:W-:Y:S01]  /*13c0*/  STL [R1], R3 ;  /* 0x0000000301007387 */ /* 0x0003e20000100800 */
[C---:B0-----:R-:W-:Y:S02]  /*13d0*/  VIADD R6, R16.reuse, 0x76 ;  /* 0x0000007610067836 */ /* 0x041fe40000000000 */
[----:B-1----:R-:W-:-:S05]  /*13e0*/  VIADD R3, R16, 0x73 ;  /* 0x0000007310037836 */ /* 0x002fca0000000000 */
[----:B------:R0:W-:Y:S04]  /*13f0*/  STL [R1+0x28], R3 ;  /* 0x0000280301007387 */ /* 0x0001e80000100800 */
[----:B------:R1:W-:Y:S01]  /*1400*/  STL [R1+0x624], R0 ;  /* 0x0006240001007387 */ /* 0x0003e20000100800 */
[----:B0-----:R-:W-:Y:S02]  /*1410*/  VIADD R3, R16, 0x78 ;  /* 0x0000007810037836 */ /* 0x001fe40000000000 */
[----:B-1----:R-:W-:-:S05]  /*1420*/  VIADD R0, R0, 0x40 ;  /* 0x0000004000007836 */ /* 0x002fca0000000000 */
[----:B------:R0:W-:Y:S01]  /*1430*/  STL [R1+0x64c], R0 ;  /* 0x00064c0001007387 */ /* 0x0001e20000100800 */
[----:B----4-:R-:W-:Y:S05]  /*1440*/  BRA.U UP0, `(.L_x_0) ;  /* 0x0000001100047547 */ /* 0x010fea000b800000 */
[----:B0-----:R-:W-:Y:S01]  /*1450*/  IMAD.SHL.U32 R0, R14, 0x10, RZ ;  /* 0x000000100e007824 */ /* 0x001fe200078e00ff */
[----:B------:R1:W-:Y:S01]  /*1460*/  STL [R1+0x20], RZ ;  /* 0x000020ff01007387 */ /* 0x0003e20000100800 */
[----:B------:R-:W-:Y:S02]  /*1470*/  CS2R R24, SRZ ;  /* 0x0000000000187805 */ /* 0x000fe4000001ff00 */
[----:B------:R-:W-:Y:S01]  /*1480*/  CS2R R26, SRZ ;  /* 0x00000000001a7805 */ /* 0x000fe2000001ff00 */
[----:B------:R1:W-:Y:S04]  /*1490*/  STL [R1+0x11d0], R0 ;  /* 0x0011d00001007387 */ /* 0x0003e80000100800 */
[----:B------:R1:W-:Y:S04]  /*14a0*/  STL [R1+0x24], RZ ;  /* 0x000024ff01007387 */ /* 0x0003e80000100800 */
        /* <DEDUP_REMOVED lines=246> */
[----:B------:R1:W-:Y:S04]  /*2410*/  STL [R1], RZ ;  /* 0x000000ff01007387 */ /* 0x0003e80000100800 */
[----:B------:R1:W-:Y:S04]  /*2420*/  STL [R1+0x4], RZ ;  /* 0x000004ff01007387 */ /* 0x0003e80000100800 */
[----:B------:R1:W-:Y:S04]  /*2430*/  STL [R1+0x8], RZ ;  /* 0x000008ff01007387 */ /* 0x0003e80000100800 */
[----:B------:R1:W-:Y:S01]  /*2440*/  STL [R1+0xc], RZ ;  /* 0x00000cff01007387 */ /* 0x0003e20000100800 */
[----:B------:R-:W-:Y:S05]  /*2450*/  BRA `(.L_x_1) ;  /* 0x0000030800e47947 */ /* 0x000fea0003800000 */
.L_x_0:
[----:B------:R-:W-:Y:S01]  /*2460*/  STL [R1+0x1310], R6 ;  /* 0x0013100601007387 */ /* 0x000fe20000100800 */
[----:B------:R-:W-:Y:S01]  /*2470*/  IABS R7, R4 ;  /* 0x0000000400077213 */ /* 0x000fe20000000000 */
[----:B------:R-:W-:Y:S01]  /*2480*/  IMAD.MOV.U32 R16, RZ, RZ, RZ ;  /* 0x000000ffff107224 */ /* 0x000fe200078e00ff */
[----:B------:R-:W-:Y:S01]  /*2490*/  ISETP.GE.AND P4, PT, R23, RZ, PT ;  /* 0x000000ff1700720c */ /* 0x000fe20003f86270 */
[----:B------:R-:W-:Y:S01]  /*24a0*/  STL [R1+0x130c], R11 ;  /* 0x00130c0b01007387 */ /* 0x000fe20000100800 */
[----:B------:R-:W-:Y:S01]  /*24b0*/  ISETP.GE.AND P5, PT, R22, RZ, PT ;  /* 0x000000ff1600720c */ /* 0x000fe20003fa6270 */
[----:B------:R-:W1:Y:S02]  /*24c0*/  LDCU UR4, c[0x0][0x3ac] ;  /* 0x00007580ff0477ac */ /* 0x000e640008000800 */
[----:B------:R2:W-:Y:S01]  /*24d0*/  STL [R1+0x1308], R18 ;  /* 0x0013081201007387 */ /* 0x0005e20000100800 */
[----:B------:R-:W3:Y:S01]  /*24e0*/  LDCU.128 UR12, c[0x0][0x380] ;  /* 0x00007000ff0c77ac */ /* 0x000ee20008000c00 */
[----:B------:R-:W4:Y:S02]  /*24f0*/  LDCU UR7, c[0x0][0x3a4] ;  /* 0x00007480ff0777ac */ /* 0x000f240008000800 */
[----:B--2---:R-:W2:Y:S01]  /*2500*/  LDL R18, [R1+0x624] ;  /* 0x0006240001127983 */ /* 0x004ea20000100800 */
[----:B------:R-:W5:Y:S03]  /*2510*/  LDCU UR10, c[0x0][0x3b0] ;  /* 0x00007600ff0a77ac */ /* 0x000f660008000800 */
[----:B------:R0:W-:Y:S04]  /*2520*/  STL [R1+0x1304], R9 ;  /* 0x0013040901007387 */ /* 0x0001e80000100800 */
[----:B0-----:R-:W3:Y:S04]  /*2530*/  LDL R9, [R1+0x64c] ;  /* 0x00064c0001097983 */ /* 0x001ee80000100800 */
[----:B------:R0:W-:Y:S04]  /*2540*/  STL [R1+0x1300], R10 ;  /* 0x0013000a01007387 */ /* 0x0001e80000100800 */
[----:B0-----:R-:W4:Y:S01]  /*2550*/  LDL R10, [R1+0x470] ;  /* 0x00047000010a7983 */ /* 0x001f220000100800 */
[----:B------:R-:W0:Y:S01]  /*2560*/  I2F.RP R0, R7 ;  /* 0x0000000700007306 */ /* 0x000e220000209400 */
[----:B------:R-:W-:-:S02]  /*2570*/  IABS R23, R23 ;  /* 0x0000001700177213 */ /* 0x000fc40000000000 */
[----:B------:R1:W-:Y:S01]  /*2580*/  STL [R1+0x12fc], R29 ;  /* 0x0012fc1d01007387 */ /* 0x0003e20000100800 */
[----:B------:R-:W-:Y:S02]  /*2590*/  IABS R22, R22 ;  /* 0x0000001600167213 */ /* 0x000fe40000000000 */
[----:B------:R-:W-:-:S03]  /*25a0*/  IMAD.MOV.U32 R6, RZ, RZ, R23 ;  /* 0x000000ffff067224 */ /* 0x000fc600078e0017 */
[----:B------:R-:W-:Y:S02]  /*25b0*/  IMAD.MOV.U32 R11, RZ, RZ, R22 ;  /* 0x000000ffff0b7224 */ /* 0x000fe400078e0016 */
[----:B-1----:R-:W-:Y:S01]  /*25c0*/  IMAD.MOV.U32 R29, RZ, RZ, R2 ;  /* 0x000000ffff1d7224 */ /* 0x002fe200078e0002 */
[----:B------:R-:W-:Y:S01]  /*25d0*/  IABS R2, R5 ;  /* 0x0000000500027213 */ /* 0x000fe20000000000 */
[----:B0-----:R-:W0:Y:S08]  /*25e0*/  MUFU.RCP R0, R0 ;  /* 0x0000000000007308 */ /* 0x001e300000001000 */
[----:B------:R-:W1:Y:S01]  /*25f0*/  I2F.RP R14, R2 ;  /* 0x00000002000e7306 */ /* 0x000e620000209400 */
[----:B0-----:R-:W-:-:S07]  /*2600*/  VIADD R0, R0, 0xffffffe ;  /* 0x0ffffffe00007836 */ /* 0x001fce0000000000 */
[----:B------:R-:W0:Y:S08]  /*2610*/  F2I.FTZ.U32.TRUNC.NTZ R15, R0 ;  /* 0x00000000000f7305 */ /* 0x000e30000021f000 */
[----:B-1----:R-:W1:Y:S01]  /*2620*/  MUFU.RCP R14, R14 ;  /* 0x0000000e000e7308 */ /* 0x002e620000001000 */
[----:B0-----:R-:W-:-:S04]  /*2630*/  IMAD.MOV R25, RZ, RZ, -R15 ;  /* 0x000000ffff197224 */ /* 0x001fc800078e0a0f */
[----:B------:R-:W-:Y:S02]  /*2640*/  IMAD R25, R25, R7, RZ ;  /* 0x0000000719197224 */ /* 0x000fe400078e02ff */
[----:B-1----:R-:W-:-:S04]  /*2650*/  VIADD R14, R14, 0xffffffe ;  /* 0x0ffffffe0e0e7836 */ /* 0x002fc80000000000 */
[----:B------:R0:W1:Y:S02]  /*2660*/  F2I.FTZ.U32.TRUNC.NTZ R17, R14 ;  /* 0x0000000e00117305 */ /* 0x000064000021f000 */
[----:B0-----:R-:W-:-:S04]  /*2670*/  IMAD.MOV.U32 R14, RZ, RZ, RZ ;  /* 0x000000ffff0e7224 */ /* 0x001fc800078e00ff */
[----:B------:R-:W-:-:S04]  /*2680*/  IMAD.HI.U32 R25, R15, R25, R14 ;  /* 0x000000190f197227 */ /* 0x000fc800078e000e */
[----:B-1----:R-:W-:-:S04]  /*2690*/  IMAD.MOV R0, RZ, RZ, -R17 ;  /* 0x000000ffff007224 */ /* 0x002fc800078e0a11 */
[----:B------:R-:W-:-:S04]  /*26a0*/  IMAD R0, R0, R2, RZ ;  /* 0x0000000200007224 */ /* 0x000fc800078e02ff */
[----:B------:R-:W-:-:S06]  /*26b0*/  IMAD.HI.U32 R0, R17, R0, R16 ;  /* 0x0000000011007227 */ /* 0x000fcc00078e0010 */
[----:B------:R-:W-:-:S04]  /*26c0*/  IMAD.HI.U32 R22, R0, R11, RZ ;  /* 0x0000000b00167227 */ /* 0x000fc800078e00ff */
[----:B------:R-:W-:-:S04]  /*26d0*/  IMAD.MOV R22, RZ, RZ, -R22 ;  /* 0x000000ffff167224 */ /* 0x000fc800078e0a16 */
[----:B------:R-:W-:Y:S01]  /*26e0*/  IMAD R22, R2, R22, R11 ;  /* 0x0000001602167224 */ /* 0x000fe200078e020b */
[----:B--2---:R-:W-:-:S05]  /*26f0*/  IABS R17, R18 ;  /* 0x0000001200117213 */ /* 0x004fca0000000000 */
[----:B------:R-:W-:-:S04]  /*2700*/  IMAD.HI.U32 R15, R25, R17, RZ ;  /* 0x00000011190f7227 */ /* 0x000fc800078e00ff */
[----:B------:R-:W-:-:S04]  /*2710*/  IMAD.MOV R15, RZ, RZ, -R15 ;  /* 0x000000ffff0f7224 */ /* 0x000fc800078e0a0f */
[C---:B------:R-:W-:Y:S01]  /*2720*/  IMAD R15, R7.reuse, R15, R17 ;  /* 0x0000000f070f7224 */ /* 0x040fe200078e0211 */
[----:B---3--:R-:W-:Y:S02]  /*2730*/  IABS R16, R9 ;  /* 0x0000000900107213 */ /* 0x008fe40000000000 */
[----:B------:R-:W-:Y:S02]  /*2740*/  IABS R17, R21 ;  /* 0x0000001500117213 */ /* 0x000fe40000000000 */
[----:B------:R-:W-:Y:S01]  /*2750*/  ISETP.GT.U32.AND P0, PT, R7, R15, PT ;  /* 0x0000000f0700720c */ /* 0x000fe20003f04070 */
[----:B------:R-:W-:-:S04]  /*2760*/  IMAD.HI.U32 R25, R25, R16, RZ ;  /* 0x0000001019197227 */ /* 0x000fc800078e00ff */
[----:B------:R-:W-:Y:S02]  /*2770*/  IMAD.MOV R25, RZ, RZ, -R25 ;  /* 0x000000ffff197224 */ /* 0x000fe400078e0a19 */
[----:B------:R-:W-:Y:S02]  /*2780*/  IMAD.MOV.U32 R23, RZ, RZ, R17 ;  /* 0x000000ffff177224 */ /* 0x000fe400078e0011 */
[C---:B------:R-:W-:Y:S01]  /*2790*/  IMAD R16, R7.reuse, R25, R16 ;  /* 0x0000001907107224 */ /* 0x040fe200078e0210 */
[----:B----4-:R-:W-:Y:S01]  /*27a0*/  IABS R24, R10 ;  /* 0x0000000a00187213 */ /* 0x010fe20000000000 */
[C---:B------:R-:W-:Y:S01]  /*27b0*/  IMAD.HI.U32 R17, R0.reuse, R6, RZ ;  /* 0x0000000600117227 */ /* 0x040fe200078e00ff */
[----:B------:R-:W-:Y:S02]  /*27c0*/  IABS R25, R12 ;  /* 0x0000000c00197213 */ /* 0x000fe40000000000 */
[----:B------:R-:W-:Y:S01]  /*27d0*/  ISETP.GT.U32.AND P1, PT, R7, R16, PT ;  /* 0x000000100700720c */ /* 0x000fe20003f24070 */
[----:B------:R-:W-:-:S04]  /*27e0*/  IMAD.HI.U32 R14, R0, R24, RZ ;  /* 0x00000018000e7227 */ /* 0x000fc800078e00ff */
[----:B------:R-:W-:Y:S02]  /*27f0*/  IMAD.MOV R14, RZ, RZ, -R14 ;  /* 0x000000ffff0e7224 */ /* 0x000fe400078e0a0e */
[----:B------:R-:W-:Y:S02]  /*2800*/  @!P0 IMAD.IADD R15, R15, 0x1, -R7 ;  /* 0x000000010f0f8824 */ /* 0x000fe400078e0a07 */
[----:B------:R-:W-:Y:S01]  /*2810*/  IMAD R14, R2, R14, R24 ;  /* 0x0000000e020e7224 */ /* 0x000fe200078e0218 */
[----:B------:R-:W-:Y:S01]  /*2820*/  ISETP.GE.AND P3, PT, R9, RZ, PT ;  /* 0x000000ff0900720c */ /* 0x000fe20003f66270 */
[----:B------:R-:W-:Y:S01]  /*2830*/  IMAD.MOV R17, RZ, RZ, -R17 ;  /* 0x000000ffff117224 */ /* 0x000fe200078e0a11 */
[----:B------:R-:W-:Y:S01]  /*2840*/  ISETP.GT.U32.AND P0, PT, R7, R15, PT ;  /* 0x0000000f0700720c */ /* 0x000fe20003f04070 */
[----:B------:R-:W-:Y:S01]  /*2850*/  @!P1 IMAD.IADD R16, R16, 0x1, -R7 ;  /* 0x0000000110109824 */ /* 0x000fe200078e0a07 */
[----:B------:R-:W-:Y:S01]  /*2860*/  ISETP.GT.U32.AND P2, PT, R2, R14, PT ;  /* 0x0000000e0200720c */ /* 0x000fe20003f44070 */
[----:B------:R-:W-:Y:S01]  /*2870*/  IMAD.HI.U32 R28, R0, R25, RZ ;  /* 0x00000019001c7227 */ /* 0x000fe200078e00ff */
[----:B------:R-:W-:-:S02]  /*2880*/  IABS R24, R13 ;  /* 0x0000000d00187213 */ /* 0x000fc40000000000 */
[----:B------:R-:W-:Y:S01]  /*2890*/  ISETP.GT.U32.AND P1, PT, R7, R16, PT ;  /* 0x000000100700720c */ /* 0x000fe20003f24070 */
[----:B------:R-:W-:Y:S02]  /*28a0*/  IMAD R17, R2, R17, R6 ;  /* 0x0000001102117224 */ /* 0x000fe400078e0206 */
[C---:B------:R-:W-:Y:S01]  /*28b0*/  IMAD.HI.U32 R27, R0.reuse, R24, RZ ;  /* 0x00000018001b7227 */ /* 0x040fe200078e00ff */
[----:B------:R-:W2:Y:S03]  /*28c0*/  LDL.LU R6, [R1+0x1310] ;  /* 0x0013100001067983 */ /* 0x000ea60000300800 */
[----:B------:R-:W-:Y:S01]  /*28d0*/  IMAD.HI.U32 R26, R0, R23, RZ ;  /* 0x00000017001a7227 */ /* 0x000fe200078e00ff */
[----:B------:R-:W3:Y:S05]  /*28e0*/  LDL.LU R11, [R1+0x130c] ;  /* 0x00130c00010b7983 */ /* 0x000eea0000300800 */
[--C-:B------:R-:W-:Y:S01]  /*28f0*/  @!P1 IMAD.IADD R16, R16, 0x1, -R7.reuse ;  /* 0x0000000110109824 */ /* 0x100fe200078e0a07 */
[----:B------:R-:W-:Y:S01]  /*2900*/  ISETP.GE.AND P1, PT, R18, RZ, PT ;  /* 0x000000ff1200720c */ /* 0x000fe20003f26270 */
[----:B------:R-:W-:Y:S01]  /*2910*/  IMAD.MOV R28, RZ, RZ, -R28 ;  /* 0x000000ffff1c7224 */ /* 0x000fe200078e0a1c */
[----:B------:R-:W4:Y:S01]  /*2920*/  LDL.LU R18, [R1+0x1308] ;  /* 0x0013080001127983 */ /* 0x000f220000300800 */
[----:B------:R-:W-:-:S02]  /*2930*/  @!P0 IMAD.IADD R15, R15, 0x1, -R7 ;  /* 0x000000010f0f8824 */ /* 0x000fc400078e0a07 */
[----:B------:R-:W-:Y:S01]  /*2940*/  @!P2 IMAD.IADD R14, R14, 0x1, -R2 ;  /* 0x000000010e0ea824 */ /* 0x000fe200078e0a02 */
[----:B------:R-:W-:Y:S01]  /*2950*/  ISETP.GT.U32.AND P2, PT, R2, R17, PT ;  /* 0x000000110200720c */ /* 0x000fe20003f44070 */
[----:B------:R-:W-:Y:S01]  /*2960*/  IMAD.MOV R27, RZ, RZ, -R27 ;  /* 0x000000ffff1b7224 */ /* 0x000fe200078e0a1b */
[----:B------:R-:W-:Y:S01]  /*2970*/  ISETP.NE.AND P0, PT, R4, RZ, PT ;  /* 0x000000ff0400720c */ /* 0x000fe20003f05270 */
[C---:B------:R-:W-:Y:S01]  /*2980*/  IMAD R25, R2.reuse, R28, R25 ;  /* 0x0000001c02197224 */ /* 0x040fe200078e0219 */
[----:B------:R-:W-:Y:S01]  /*2990*/  LOP3.LUT R28, RZ, R4, RZ, 0x33, !PT ;  /* 0x00000004ff1c7212 */ /* 0x000fe200078e33ff */
[----:B------:R-:W-:Y:S01]  /*29a0*/  @!P3 IMAD.MOV R16, RZ, RZ, -R16 ;  /* 0x000000ffff10b224 */ /* 0x000fe200078e0a10 */
[----:B------:R-:W2:Y:S01]  /*29b0*/  LDL.LU R9, [R1+0x1304] ;  /* 0x0013040001097983 */ /* 0x000ea20000300800 */
[----:B------:R-:W-:Y:S01]  /*29c0*/  @!P1 IMAD.MOV R15, RZ, RZ, -R15 ;  /* 0x000000ffff0f9224 */ /* 0x000fe200078e0a0f */
[C---:B------:R-:W-:Y:S01]  /*29d0*/  ISETP.GT.U32.AND P6, PT, R2.reuse, R14, PT ;  /* 0x0000000e0200720c */ /* 0x040fe20003fc4070 */
[C---:B------:R-:W-:Y:S01]  /*29e0*/  IMAD R24, R2.reuse, R27, R24 ;  /* 0x0000001b02187224 */ /* 0x040fe200078e0218 */
[----:B------:R-:W-:Y:S01]  /*29f0*/  ISETP.GT.U32.AND P1, PT, R2, R22, PT ;  /* 0x000000160200720c */ /* 0x000fe20003f24070 */
[----:B------:R-:W-:Y:S01]  /*2a00*/  IMAD.MOV R26, RZ, RZ, -R26 ;  /* 0x000000ffff1a7224 */ /* 0x000fe200078e0a1a */
[----:B------:R-:W-:-:S02]  /*2a10*/  SEL R15, R28, R15, !P0 ;  /* 0x0000000f1c0f7207 */ /* 0x000fc40004000000 */
[----:B------:R-:W-:Y:S01]  /*2a20*/  SEL R28, R28, R16, !P0 ;  /* 0x000000101c1c7207 */ /* 0x000fe20004000000 */
[C---:B------:R-:W-:Y:S01]  /*2a30*/  IMAD R23, R2.reuse, R26, R23 ;  /* 0x0000001a02177224 */ /* 0x040fe200078e0217 */
[C---:B------:R-:W-:Y:S01]  /*2a40*/  ISETP.GT.U32.AND P0, PT, R2.reuse, R24, PT ;  /* 0x000000180200720c */ /* 0x040fe20003f04070 */
[--C-:B------:R-:W-:Y:S01]  /*2a50*/  @!P2 IMAD.IADD R17, R17, 0x1, -R2.reuse ;  /* 0x000000011111a824 */ /* 0x100fe200078e0a02 */
[----:B------:R-:W-:Y:S02]  /*2a60*/  IABS R26, R19 ;  /* 0x00000013001a7213 */ /* 0x000fe40000000000 */
[----:B------:R-:W-:Y:S01]  /*2a70*/  ISETP.GT.U32.AND P2, PT, R2, R25, PT ;  /* 0x000000190200720c */ /* 0x000fe20003f44070 */
[----:B------:R-:W-:Y:S02]  /*2a80*/  @!P6 IMAD.IADD R14, R14, 0x1, -R2 ;  /* 0x000000010e0ee824 */ /* 0x000fe400078e0a02 */
[----:B------:R-:W-:Y:S01]  /*2a90*/  IMAD.MOV.U32 R4, RZ, RZ, R26 ;  /* 0x000000ffff047224 */ /* 0x000fe200078e001a */
[----:B------:R-:W-:Y:S01]  /*2aa0*/  ISETP.GT.U32.AND P6, PT, R2, R17, PT ;  /* 0x000000110200720c */ /* 0x000fe20003fc4070 */
[----:B------:R-:W-:Y:S01]  /*2ab0*/  @!P1 IMAD.IADD R22, R22, 0x1, -R2 ;  /* 0x0000000116169824 */ /* 0x000fe200078e0a02 */
[----:B------:R-:W-:Y:S01]  /*2ac0*/  ISETP.GE.AND P1, PT, R10, RZ, PT ;  /* 0x000000ff0a00720c */ /* 0x000fe20003f26270 */
[----:B------:R-:W-:-:S04]  /*2ad0*/  IMAD.HI.U32 R27, R0, R4, RZ ;  /* 0x00000004001b7227 */ /* 0x000fc800078e00ff */
[--C-:B------:R-:W-:Y:S02]  /*2ae0*/  @!P0 IMAD.IADD R24, R24, 0x1, -R2.reuse ;  /* 0x0000000118188824 */ /* 0x100fe400078e0a02 */
[----:B------:R-:W-:Y:S01]  /*2af0*/  IMAD.MOV R27, RZ, RZ, -R27 ;  /* 0x000000ffff1b7224 */ /* 0x000fe200078e0a1b */
[----:B------:R0:W-:Y:S01]  /*2b00*/  STL [R1+0x2b4], R15 ;  /* 0x0002b40f01007387 */ /* 0x0001e20000100800 */
[----:B------:R-:W-:Y:S01]  /*2b10*/  @!P2 IMAD.IADD R25, R25, 0x1, -R2 ;  /* 0x000000011919a824 */ /* 0x000fe200078e0a02 */
[C---:B------:R-:W-:Y:S01]  /*2b20*/  ISETP.GT.U32.AND P2, PT, R2.reuse, R24, PT ;  /* 0x000000180200720c */ /* 0x040fe20003f44070 */
[----:B------:R-:W-:Y:S02]  /*2b30*/  IMAD R4, R2, R27, R4 ;  /* 0x0000001b02047224 */ /* 0x000fe400078e0204 */
[----:B------:R-:W-:Y:S02]  /*2b40*/  IMAD.MOV.U32 R27, RZ, RZ, R29 ;  /* 0x000000ffff1b7224 */ /* 0x000fe400078e001d */
[----:B------:R-:W-:Y:S01]  /*2b50*/  IMAD.MOV.U32 R29, RZ, RZ, R14 ;  /* 0x000000ffff1d7224 */ /* 0x000fe200078e000e */
[----:B0-----:R-:W2:Y:S01]  /*2b60*/  LDL.LU R15, [R1+0x24c] ;  /* 0x00024c00010f7983 */ /* 0x001ea20000300800 */
[----:B------:R-:W-:-:S03]  /*2b70*/  @!P6 IMAD.IADD R17, R17, 0x1, -R2 ;  /* 0x000000011111e824 */ /* 0x000fc600078e0a02 */
[----:B------:R-:W3:Y:S01]  /*2b80*/  LDL.LU R16, [R1+0x254] ;  /* 0x0002540001107983 */ /* 0x000ee20000300800 */
[----:B------:R-:W-:-:S03]  /*2b90*/  @!P1 IMAD.MOV R29, RZ, RZ, -R29 ;  /* 0x000000ffff1d9224 */ /* 0x000fc600078e0a1d */
[----:B------:R0:W-:Y:S01]  /*2ba0*/  STL [R1+0x2b0], R28 ;  /* 0x0002b01c01007387 */ /* 0x0001e20000100800 */
[----:B------:R-:W-:-:S03]  /*2bb0*/  @!P4 IMAD.MOV R17, RZ, RZ, -R17 ;  /* 0x000000ffff11c224 */ /* 0x000fc600078e0a11 */
[----:B0-----:R-:W4:Y:S04]  /*2bc0*/  LDL.LU R28, [R1+0x250] ;  /* 0x00025000011c7983 */ /* 0x001f280000300800 */
[----:B------:R-:W4:Y:S04]  /*2bd0*/  LDL.LU R10, [R1+0x1300] ;  /* 0x00130000010a7983 */ /* 0x000f280000300800 */
[----:B------:R-:W4:Y:S01]  /*2be0*/  LDL.LU R14, [R1+0x220] ;  /* 0x00022000010e7983 */ /* 0x000f220000300800 */
[----:B------:R-:W-:Y:S01]  /*2bf0*/  @!P2 IMAD.IADD R24, R24, 0x1, -R2 ;  /* 0x000000011818a824 */ /* 0x000fe200078e0a02 */
[----:B------:R-:W-:-:S02]  /*2c00*/  ISETP.GE.AND P2, PT, R12, RZ, PT ;  /* 0x000000ff0c00720c */ /* 0x000fc40003f46270 */
[----:B------:R0:W-:Y:S04]  /*2c10*/  STL [R1+0x2c], R29 ;  /* 0x00002c1d01007387 */ /* 0x0001e80000100800 */
[----:B0-----:R-:W5:Y:S04]  /*2c20*/  LDL.LU R29, [R1+0x12fc] ;  /* 0x0012fc00011d7983 */ /* 0x001f680000300800 */
[----:B------:R4:W-:Y:S04]  /*2c30*/  STL [R1+0x1f4], R17 ;  /* 0x0001f41101007387 */ /* 0x0009e80000100800 */
[----:B------:R-:W5:Y:S01]  /*2c40*/  LDL.LU R12, [R1+0x4] ;  /* 0x00000400010c7983 */ /* 0x000f620000300800 */
[----:B------:R-:W-:-:S02]  /*2c50*/  ISETP.GT.U32.AND P3, PT, R2, R23, PT ;  /* 0x000000170200720c */ /* 0x000fc40003f64070 */
[----:B------:R-:W-:Y:S02]  /*2c60*/  IABS R7, R20 ;  /* 0x0000001400077213 */ /* 0x000fe40000000000 */
[----:B------:R-:W-:-:S03]  /*2c70*/  ISETP.GT.U32.AND P0, PT, R2, R22, PT ;  /* 0x000000160200720c */ /* 0x000fc60003f04070 */
[----:B------:R-:W-:-:S06]  /*2c80*/  IMAD.HI.U32 R26, R0, R7, RZ ;  /* 0x00000007001a7227 */ /* 0x000fcc00078e00ff */
[----:B------:R-:W-:Y:S02]  /*2c90*/  @!P3 IMAD.IADD R23, R23, 0x1, -R2 ;  /* 0x000000011717b824 */ /* 0x000fe400078e0a02 */
[----:B------:R-:W-:Y:S01]  /*2ca0*/  IMAD.MOV R26, RZ, RZ, -R26 ;  /* 0x000000ffff1a7224 */ /* 0x000fe200078e0a1a */
[C---:B------:R-:W-:Y:S02]  /*2cb0*/  ISETP.GT.U32.AND P1, PT, R2.reuse, R25, PT ;  /* 0x000000190200720c */ /* 0x040fe40003f24070 */
[C---:B------:R-:W-:Y:S01]  /*2cc0*/  ISETP.GT.U32.AND P6, PT, R2.reuse, R23, PT ;  /* 0x000000170200720c */ /* 0x040fe20003fc4070 */
[----:B------:R-:W-:Y:S01]  /*2cd0*/  IMAD R7, R2, R26, R7 ;  /* 0x0000001a02077224 */ /* 0x000fe200078e0207 */
[----:B------:R-:W-:Y:S01]  /*2ce0*/  ISETP.GE.AND P3, PT, R21, RZ, PT ;  /* 0x000000ff1500720c */ /* 0x000fe20003f66270 */
[----:B------:R-:W-:Y:S01]  /*2cf0*/  @!P0 IMAD.IADD R22, R22, 0x1, -R2 ;  /* 0x0000000116168824 */ /* 0x000fe200078e0a02 */
[----:B------:R-:W-:Y:S02]  /*2d00*/  ISETP.GE.AND P0, PT, R13, RZ, PT ;  /* 0x000000ff0d00720c */ /* 0x000fe40003f06270 */
[----:B------:R-:W-:-:S05]  /*2d10*/  ISETP.GT.U32.AND P4, PT, R2, R7, PT ;  /* 0x000000070200720c */ /* 0x000fca0003f84070 */
[--C-:B------:R-:W-:Y:S02]  /*2d20*/  @!P1 IMAD.IADD R25, R25, 0x1, -R2.reuse ;  /* 0x0000000119199824 */ /* 0x100fe400078e0a02 */
[----:B------:R-:W-:Y:S01]  /*2d30*/  @!P6 IMAD.IADD R23, R23, 0x1, -R2 ;  /* 0x000000011717e824 */ /* 0x000fe200078e0a02 */
[----:B------:R-:W-:Y:S01]  /*2d40*/  ISETP.GE.AND P1, PT, R20, RZ, PT ;  /* 0x000000ff1400720c */ /* 0x000fe20003f26270 */
[----:B------:R-:W-:-:S05]  /*2d50*/  @!P5 IMAD.MOV R22, RZ, RZ, -R22 ;  /* 0x000000ffff16d224 */ /* 0x000fca00078e0a16 */
[----:B------:R-:W-:Y:S01]  /*2d60*/  STL [R1+0x1ec], R22 ;  /* 0x0001ec1601007387 */ /* 0x000fe20000100800 */
[----:B------:R-:W-:Y:S01]  /*2d70*/  @!P4 IMAD.IADD R7, R7, 0x1, -R2 ;  /* 0x000000010707c824 */ /* 0x000fe200078e0a02 */
[----:B------:R-:W-:Y:S02]  /*2d80*/  ISETP.GE.AND P4, PT, R19, RZ, PT ;  /* 0x000000ff1300720c */ /* 0x000fe40003f86270 */
[----:B------:R-:W-:Y:S01]  /*2d90*/  ISETP.GT.U32.AND P6, PT, R2, R4, PT ;  /* 0x000000040200720c */ /* 0x000fe20003fc4070 */
[----:B--2---:R-:W-:Y:S01]  /*2da0*/  IMAD.MOV.U32 R26, RZ, RZ, R15 ;  /* 0x000000ffff1a7224 */ /* 0x004fe200078e000f */
[----:B------:R-:W-:Y:S01]  /*2db0*/  IABS R15, R3 ;  /* 0x00000003000f7213 */ /* 0x000fe20000000000 */
[----:B---3--:R-:W-:Y:S01]  /*2dc0*/  IMAD.MOV.U32 R21, RZ, RZ, R16 ;  /* 0x000000ffff157224 */ /* 0x008fe200078e0010 */
[----:B------:R-:W-:-:S03]  /*2dd0*/  IABS R16, R8 ;  /* 0x0000000800107213 */ /* 0x000fc60000000000 */
[----:B------:R-:W-:-:S04]  /*2de0*/  IMAD.HI.U32 R13, R0, R15, RZ ;  /* 0x0000000f000d7227 */ /* 0x000fc800078e00ff */
[----:B------:R-:W-:-:S04]  /*2df0*/  IMAD.MOV R13, RZ, RZ, -R13 ;  /* 0x000000ffff0d7224 */ /* 0x000fc800078e0a0d */
[----:B------:R-:W-:Y:S02]  /*2e00*/  IMAD R13, R2, R13, R15 ;  /* 0x0000000d020d7224 */ /* 0x000fe400078e020f */
[----:B----4-:R-:W-:Y:S02]  /*2e10*/  IMAD.MOV.U32 R17, RZ, RZ, R14 ;  /* 0x000000ffff117224 */ /* 0x010fe400078e000e */
[----:B------:R-:W-:-:S04]  /*2e20*/  IMAD.HI.U32 R14, R0, R16, RZ ;  /* 0x00000010000e7227 */ /* 0x000fc800078e00ff */
[----:B------:R-:W-:Y:S02]  /*2e30*/  IMAD.MOV R14, RZ, RZ, -R14 ;  /* 0x000000ffff0e7224 */ /* 0x000fe400078e0a0e */
[----:B------:R-:W-:Y:S02]  /*2e40*/  IMAD.MOV.U32 R15, RZ, RZ, R25 ;  /* 0x000000ffff0f7224 */ /* 0x000fe400078e0019 */
[----:B------:R-:W-:Y:S02]  /*2e50*/  IMAD R14, R2, R14, R16 ;  /* 0x0000000e020e7224 */ /* 0x000fe400078e0210 */
[----:B------:R-:W-:Y:S02]  /*2e60*/  IMAD.MOV.U32 R16, RZ, RZ, R24 ;  /* 0x000000ffff107224 */ /* 0x000fe400078e0018 */
[----:B------:R-:W-:Y:S02]  /*2e70*/  @!P2 IMAD.MOV R15, RZ, RZ, -R15 ;  /* 0x000000ffff0fa224 */ /* 0x000fe400078e0a0f */
[----:B------:R-:W-:-:S02]  /*2e80*/  @!P0 IMAD.MOV R16, RZ, RZ, -R16 ;  /* 0x000000ffff108224 */ /* 0x000fc400078e0a10 */
[----:B-----5:R-:W-:Y:S02]  /*2e90*/  IMAD.MOV.U32 R20, RZ, RZ, R12 ;  /* 0x000000ffff147224 */ /* 0x020fe400078e000c */
[----:B------:R-:W-:-:S04]  /*2ea0*/  IMAD.MOV.U32 R12, RZ, RZ, R23 ;  /* 0x000000ffff0c7224 */ /* 0x000fc800078e0017 */
[----:B------:R-:W-:-:S05]  /*2eb0*/  @!P3 IMAD.MOV R12, RZ, RZ, -R12 ;  /* 0x000000ffff0cb224 */ /* 0x000fca00078e0a0c */
[----:B------:R-:W-:Y:S04]  /*2ec0*/  STL [R1+0x1e8], R12 ;  /* 0x0001e80c01007387 */ /* 0x000fe80000100800 */
[----:B------:R0:W-:Y:S04]  /*2ed0*/  STL [R1+0x1e4], R16 ;  /* 0x0001e41001007387 */ /* 0x0001e80000100800 */
[----:B------:R-:W-:Y:S04]  /*2ee0*/  STL [R1+0x1e0], R15 ;  /* 0x0001e00f01007387 */ /* 0x000fe80000100800 */
[----:B------:R-:W2:Y:S01]  /*2ef0*/  LDL.LU R19, [R1+0x28] ;  /* 0x0000280001137983 */ /* 0x000ea20000300800 */
[----:B------:R-:W-:Y:S01]  /*2f00*/  ISETP.GT.U32.AND P5, PT, R2, R13, PT ;  /* 0x0000000d0200720c */ /* 0x000fe20003fa4070 */
[----:B------:R-:W-:Y:S01]  /*2f10*/  @!P6 IMAD.IADD R4, R4, 0x1, -R2 ;  /* 0x000000010404e824 */ /* 0x000fe200078e0a02 */
[----:B------:R-:W-:-:S11]  /*2f20*/  ISETP.GT.U32.AND P6, PT, R2, R7, PT ;  /* 0x000000070200720c */ /* 0x000fd60003fc4070 */
[--C-:B------:R-:W-:Y:S01]  /*2f30*/  @!P5 IMAD.IADD R13, R13, 0x1, -R2.reuse ;  /* 0x000000010d0dd824 */ /* 0x100fe200078e0a02 */
[----:B------:R-:W-:Y:S01]  /*2f40*/  ISETP.GT.U32.AND P3, PT, R2, R4, PT ;  /* 0x000000040200720c */ /* 0x000fe20003f64070 */
[----:B------:R-:W-:-:S03]  /*2f50*/  @!P6 IMAD.IADD R7, R7, 0x1, -R2 ;  /* 0x000000010707e824 */ /* 0x000fc600078e0a02 */
[----:B------:R-:W-:Y:S01]  /*2f60*/  ISETP.GT.U32.AND P5, PT, R2, R13, PT ;  /* 0x0000000d0200720c */ /* 0x000fe20003fa4070 */
[----:B0-----:R-:W-:Y:S01]  /*2f70*/  IMAD.MOV.U32 R16, RZ, RZ, R7 ;  /* 0x000000ffff107224 */ /* 0x001fe200078e0007 */
[----:B------:R-:W-:-:S03]  /*2f80*/  ISETP.GE.AND P0, PT, R3, RZ, PT ;  /* 0x000000ff0300720c */ /* 0x000fc60003f06270 */
[----:B------:R-:W-:-:S04]  /*2f90*/  @!P1 IMAD.MOV R16, RZ, RZ, -R16 ;  /* 0x000000ffff109224 */ /* 0x000fc800078e0a10 */
[--C-:B------:R-:W-:Y:S01]  /*2fa0*/  @!P3 IMAD.IADD R4, R4, 0x1, -R2.reuse ;  /* 0x000000010404b824 */ /* 0x100fe200078e0a02 */
[----:B------:R0:W-:Y:S03]  /*2fb0*/  STL [R1+0x1d8], R16 ;  /* 0x0001d81001007387 */ /* 0x0001e60000100800 */
[----:B------:R-:W-:Y:S02]  /*2fc0*/  @!P5 IMAD.IADD R13, R13, 0x1, -R2 ;  /* 0x000000010d0dd824 */ /* 0x000fe400078e0a02 */
[----:B------:R-:W-:Y:S02]  /*2fd0*/  @!P4 IMAD.MOV R4, RZ, RZ, -R4 ;  /* 0x000000ffff04c224 */ /* 0x000fe400078e0a04 */
[----:B0-----:R-:W-:-:S04]  /*2fe0*/  IMAD.MOV.U32 R16, RZ, RZ, R13 ;  /* 0x000000ffff107224 */ /* 0x001fc800078e000d */
[----:B------:R-:W-:Y:S01]  /*2ff0*/  @!P0 IMAD.MOV R16, RZ, RZ, -R16 ;  /* 0x000000ffff108224 */ /* 0x000fe200078e0a10 */
[----:B------:R-:W-:Y:S04]  /*3000*/  STL [R1+0x1d4], R4 ;  /* 0x0001d40401007387 */ /* 0x000fe80000100800 */
[----:B------:R0:W-:Y:S04]  /*3010*/  STL [R1+0x1d0], R16 ;  /* 0x0001d01001007387 */ /* 0x0001e80000100800 */
[----:B------:R-:W3:Y:S01]  /*3020*/  LDL.LU R23, [R1] ;  /* 0x0000000001177983 */ /* 0x000ee20000300800 */
[----:B------:R-:W-:-:S02]  /*3030*/  ISETP.GT.U32.AND P2, PT, R2, R14, PT ;  /* 0x0000000e0200720c */ /* 0x000fc40003f44070 */
[----:B------:R-:W-:Y:S02]  /*3040*/  IABS R3, R11 ;  /* 0x0000000b00037213 */ /* 0x000fe40000000000 */
[----:B------:R-:W-:Y:S02]  /*3050*/  IABS R12, R6 ;  /* 0x00000006000c7213 */ /* 0x000fe40000000000 */
[----:B------:R-:W-:Y:S01]  /*3060*/  ISETP.GE.AND P3, PT, R6, RZ, PT ;  /* 0x000000ff0600720c */ /* 0x000fe20003f66270 */
[----:B------:R-:W-:-:S04]  /*3070*/  IMAD.HI.U32 R6, R0, R3, RZ ;  /* 0x0000000300067227 */ /* 0x000fc800078e00ff */
[----:B------:R-:W-:Y:S02]  /*3080*/  IMAD.MOV R6, RZ, RZ, -R6 ;  /* 0x000000ffff067224 */ /* 0x000fe400078e0a06 */
[----:B------:R-:W-:Y:S02]  /*3090*/  @!P2 IMAD.IADD R14, R14, 0x1, -R2 ;  /* 0x000000010e0ea824 */ /* 0x000fe400078e0a02 */
[----:B------:R-:W-:-:S03]  /*30a0*/  IMAD R3, R2, R6, R3 ;  /* 0x0000000602037224 */ /* 0x000fc600078e0203 */
[----:B------:R-:W-:Y:S01]  /*30b0*/  ISETP.GT.U32.AND P1, PT, R2, R14, PT ;  /* 0x0000000e0200720c */ /* 0x000fe20003f24070 */
[----:B------:R-:W-:Y:S01]  /*30c0*/  IMAD.HI.U32 R15, R0, R12, RZ ;  /* 0x0000000c000f7227 */ /* 0x000fe200078e00ff */
[----:B------:R-:W-:-:S03]  /*30d0*/  ISETP.GT.U32.AND P0, PT, R2, R3, PT ;  /* 0x000000030200720c */ /* 0x000fc60003f04070 */
[----:B------:R-:W-:Y:S01]  /*30e0*/  IMAD.MOV R15, RZ, RZ, -R15 ;  /* 0x000000ffff0f7224 */ /* 0x000fe200078e0a0f */
[----:B------:R-:W-:-:S03]  /*30f0*/  ISETP.GE.AND P6, PT, R8, RZ, PT ;  /* 0x000000ff0800720c */ /* 0x000fc60003fc6270 */
[----:B------:R-:W-:Y:S01]  /*3100*/  IMAD R12, R2, R15, R12 ;  /* 0x0000000f020c7224 */ /* 0x000fe200078e020c */
[----:B------:R-:W-:-:S03]  /*3110*/  IABS R8, R18 ;  /* 0x0000001200087213 */ /* 0x000fc60000000000 */
[--C-:B------:R-:W-:Y:S01]  /*3120*/  @!P1 IMAD.IADD R14, R14, 0x1, -R2.reuse ;  /* 0x000000010e0e9824 */ /* 0x100fe200078e0a02 */
[----:B------:R-:W-:Y:S01]  /*3130*/  ISETP.GT.U32.AND P5, PT, R2, R12, PT ;  /* 0x0000000c0200720c */ /* 0x000fe20003fa4070 */
[----:B------:R-:W-:Y:S02]  /*3140*/  @!P0 IMAD.IADD R3, R3, 0x1, -R2 ;  /* 0x0000000103038824 */ /* 0x000fe400078e0a02 */
[----:B------:R-:W-:-:S03]  /*3150*/  IMAD.HI.U32 R7, R0, R8, RZ ;  /* 0x0000000800077227 */ /* 0x000fc600078e00ff */
[----:B------:R-:W-:Y:S01]  /*3160*/  ISETP.GT.U32.AND P0, PT, R2, R3, PT ;  /* 0x000000030200720c */ /* 0x000fe20003f04070 */
[----:B------:R-:W-:Y:S01]  /*3170*/  IMAD.MOV R7, RZ, RZ, -R7 ;  /* 0x000000ffff077224 */ /* 0x000fe200078e0a07 */
[----:B------:R-:W-:Y:S02]  /*3180*/  ISETP.GE.AND P4, PT, R18, RZ, PT ;  /* 0x000000ff1200720c */ /* 0x000fe40003f86270 */
[----:B------:R-:W4:Y:S01]  /*3190*/  LDL.LU R18, [R1+0x8] ;  /* 0x0000080001127983 */ /* 0x000f220000300800 */
[----:B------:R-:W-:-:S03]  /*31a0*/  IMAD R8, R2, R7, R8 ;  /* 0x0000000702087224 */ /* 0x000fc600078e0208 */
[----:B------:R-:W5:Y:S01]  /*31b0*/  LDL.LU R24, [R1+0xc] ;  /* 0x00000c0001187983 */ /* 0x000f620000300800 */
[----:B------:R-:W-:-:S04]  /*31c0*/  @!P5 IMAD.IADD R12, R12, 0x1, -R2 ;  /* 0x000000010c0cd824 */ /* 0x000fc800078e0a02 */
[----:B------:R-:W-:Y:S01]  /*31d0*/  @!P0 IMAD.IADD R3, R3, 0x1, -R2 ;  /* 0x0000000103038824 */ /* 0x000fe200078e0a02 */
[----:B------:R-:W-:Y:S02]  /*31e0*/  ISETP.GT.U32.AND P5, PT, R2, R12, PT ;  /* 0x0000000c0200720c */ /* 0x000fe40003fa4070 */
[----:B------:R-:W-:-:S05]  /*31f0*/  IABS R6, R29 ;  /* 0x0000001d00067213 */ /* 0x000fca0000000000 */
[----:B0-----:R-:W-:-:S06]  /*3200*/  IMAD.HI.U32 R16, R0, R6, RZ ;  /* 0x0000000600107227 */ /* 0x001fcc00078e00ff */
[----:B------:R-:W-:-:S04]  /*3210*/  @!P5 IMAD.IADD R12, R12, 0x1, -R2 ;  /* 0x000000010c0cd824 */ /* 0x000fc800078e0a02 */
[----:B------:R-:W-:Y:S02]  /*3220*/  IMAD.MOV.U32 R25, RZ, RZ, R12 ;  /* 0x000000ffff197224 */ /* 0x000fe400078e000c */
[----:B------:R-:W-:Y:S02]  /*3230*/  IMAD.MOV R16, RZ, RZ, -R16 ;  /* 0x000000ffff107224 */ /* 0x000fe400078e0a10 */
[----:B------:R-:W-:Y:S01]  /*3240*/  @!P3 IMAD.MOV R25, RZ, RZ, -R25 ;  /* 0x000000ffff19b224 */ /* 0x000fe200078e0a19 */
[----:B------:R-:W-:Y:S01]  /*3250*/  ISETP.GE.AND P2, PT, R11, RZ, PT ;  /* 0x000000ff0b00720c */ /* 0x000fe20003f46270 */
[----:B------:R-:W-:Y:S01]  /*3260*/  IMAD R16, R2, R16, R6 ;  /* 0x0000001002107224 */ /* 0x000fe200078e0206 */
[----:B------:R-:W-:-:S05]  /*3270*/  IABS R7, R9 ;  /* 0x0000000900077213 */ /* 0x000fca0000000000 */
[----:B------:R-:W-:-:S04]  /*3280*/  IMAD.HI.U32 R11, R0, R7, RZ ;  /* 0x00000007000b7227 */ /* 0x000fc800078e00ff */
[----:B------:R-:W-:Y:S02]  /*3290*/  IMAD.MOV R11, RZ, RZ, -R11 ;  /* 0x000000ffff0b7224 */ /* 0x000fe400078e0a0b */
[----:B------:R-:W-:Y:S02]  /*32a0*/  @!P2 IMAD.MOV R3, RZ, RZ, -R3 ;  /* 0x000000ffff03a224 */ /* 0x000fe400078e0a03 */
[----:B------:R-:W-:Y:S01]  /*32b0*/  IMAD R7, R2, R11, R7 ;  /* 0x0000000b02077224 */ /* 0x000fe200078e0207 */
[----:B------:R-:W-:Y:S02]  /*32c0*/  IABS R11, R20 ;  /* 0x00000014000b7213 */ /* 0x000fe40000000000 */
[----:B--2---:R-:W-:Y:S02]  /*32d0*/  ISETP.GE.AND P1, PT, R19, RZ, PT ;  /* 0x000000ff1300720c */ /* 0x004fe40003f26270 */
[----:B------:R-:W-:Y:S01]  /*32e0*/  IABS R13, R19 ;  /* 0x00000013000d7213 */ /* 0x000fe20000000000 */
[----:B------:R-:W-:-:S04]  /*32f0*/  IMAD.MOV.U32 R19, RZ, RZ, R14 ;  /* 0x000000ffff137224 */ /* 0x000fc800078e000e */
[----:B------:R-:W-:-:S04]  /*3300*/  IMAD.HI.U32 R15, R0, R13, RZ ;  /* 0x0000000d000f7227 */ /* 0x000fc800078e00ff */
[----:B------:R-:W-:Y:S02]  /*3310*/  @!P6 IMAD.MOV R19, RZ, RZ, -R19 ;  /* 0x000000ffff13e224 */ /* 0x000fe400078e0a13 */
[----:B------:R-:W-:-:S03]  /*3320*/  IMAD.MOV R15, RZ, RZ, -R15 ;  /* 0x000000ffff0f7224 */ /* 0x000fc600078e0a0f */
[----:B------:R0:W-:Y:S01]  /*3330*/  STL [R1+0x1cc], R19 ;  /* 0x0001cc1301007387 */ /* 0x0001e20000100800 */
[----:B------:R-:W-:-:S03]  /*3340*/  IMAD R13, R2, R15, R13 ;  /* 0x0000000f020d7224 */ /* 0x000fc600078e020d */
[----:B------:R-:W2:Y:S01]  /*3350*/  LDL.LU R22, [R1+0x10] ;  /* 0x0000100001167983 */ /* 0x000ea20000300800 */
[C---:B------:R-:W-:Y:S02]  /*3360*/  ISETP.GT.U32.AND P6, PT, R2.reuse, R8, PT ;  /* 0x000000080200720c */ /* 0x040fe40003fc4070 */
[----:B------:R-:W-:Y:S01]  /*3370*/  ISETP.GT.U32.AND P0, PT, R2, R13, PT ;  /* 0x0000000d0200720c */ /* 0x000fe20003f04070 */
[----:B0-----:R-:W2:Y:S10]  /*3380*/  LDL.LU R19, [R1+0x14] ;  /* 0x0000140001137983 */ /* 0x001eb40000300800 */
[----:B------:R-:W-:-:S02]  /*3390*/  @!P6 IMAD.IADD R8, R8, 0x1, -R2 ;  /* 0x000000010808e824 */ /* 0x000fc400078e0a02 */
[----:B------:R-:W-:-:S03]  /*33a0*/  @!P0 IMAD.IADD R13, R13, 0x1, -R2 ;  /* 0x000000010d0d8824 */ /* 0x000fc600078e0a02 */
[C---:B------:R-:W-:Y:S02]  /*33b0*/  ISETP.GT.U32.AND P0, PT, R2.reuse, R8, PT ;  /* 0x000000080200720c */ /* 0x040fe40003f04070 */
[----:B------:R-:W-:-:S11]  /*33c0*/  ISETP.GT.U32.AND P3, PT, R2, R13, PT ;  /* 0x0000000d0200720c */ /* 0x000fd60003f64070 */
[--C-:B------:R-:W-:Y:S01]  /*33d0*/  @!P0 IMAD.IADD R8, R8, 0x1, -R2.reuse ;  /* 0x0000000108088824 */ /* 0x100fe200078e0a02 */
[----:B------:R-:W-:Y:S01]  /*33e0*/  ISETP.GT.U32.AND P0, PT, R2, R16, PT ;  /* 0x000000100200720c */ /* 0x000fe20003f04070 */
[----:B------:R-:W-:Y:S02]  /*33f0*/  @!P3 IMAD.IADD R13, R13, 0x1, -R2 ;  /* 0x000000010d0db824 */ /* 0x000fe400078e0a02 */
[----:B------:R-:W-:Y:S02]  /*3400*/  @!P4 IMAD.MOV R8, RZ, RZ, -R8 ;  /* 0x000000ffff08c224 */ /* 0x000fe400078e0a08 */
[----:B------:R-:W-:Y:S01]  /*3410*/  @!P1 IMAD.MOV R13, RZ, RZ, -R13 ;  /* 0x000000ffff0d9224 */ /* 0x000fe200078e0a0d */
[----:B------:R0:W-:Y:S04]  /*3420*/  STL [R1+0x1c0], R25 ;  /* 0x0001c01901007387 */ /* 0x0001e80000100800 */
[----:B------:R1:W-:Y:S03]  /*3430*/  STL [R1+0x1bc], R3 ;  /* 0x0001bc0301007387 */ /* 0x0003e60000100800 */
[----:B------:R-:W-:Y:S01]  /*3440*/  @!P0 IMAD.IADD R16, R16, 0x1, -R2 ;  /* 0x0000000110108824 */ /* 0x000fe200078e0a02 */
[----:B------:R-:W-:Y:S01]  /*3450*/  ISETP.GE.AND P0, PT, R29, RZ, PT ;  /* 0x000000ff1d00720c */ /* 0x000fe20003f06270 */
[----:B------:R-:W-:Y:S01]  /*3460*/  STL [R1+0x1b8], R8 ;  /* 0x0001b80801007387 */ /* 0x000fe20000100800 */
[----:B------:R-:W-:-:S03]  /*3470*/  IMAD.MOV.U32 R29, RZ, RZ, R20 ;  /* 0x000000ffff1d7224 */ /* 0x000fc600078e0014 */
[----:B------:R1:W-:Y:S04]  /*3480*/  STL [R1+0x1b4], R13 ;  /* 0x0001b40d01007387 */ /* 0x0003e80000100800 */
[----:B------:R-:W2:Y:S01]  /*3490*/  LDL.LU R20, [R1+0x18] ;  /* 0x0000180001147983 */ /* 0x000ea20000300800 */
[----:B------:R-:W-:Y:S02]  /*34a0*/  IABS R4, R10 ;  /* 0x0000000a00047213 */ /* 0x000fe40000000000 */
[----:B---3--:R-:W-:Y:S01]  /*34b0*/  IABS R6, R23 ;  /* 0x0000001700067213 */ /* 0x008fe20000000000 */
[----:B0-----:R-:W3:Y:S02]  /*34c0*/  LDL.LU R25, [R1+0x1c] ;  /* 0x00001c0001197983 */ /* 0x001ee40000300800 */
[----:B------:R-:W-:Y:S01]  /*34d0*/  IMAD.HI.U32 R14, R0, R4, RZ ;  /* 0x00000004000e7227 */ /* 0x000fe200078e00ff */
[----:B------:R-:W-:-:S03]  /*34e0*/  ISETP.GT.U32.AND P6, PT, R2, R7, PT ;  /* 0x000000070200720c */ /* 0x000fc60003fc4070 */
[----:B------:R-:W-:Y:S02]  /*34f0*/  IMAD.MOV R14, RZ, RZ, -R14 ;  /* 0x000000ffff0e7224 */ /* 0x000fe400078e0a0e */
[----:B------:R-:W-:-:S04]  /*3500*/  IMAD.HI.U32 R15, R0, R6, RZ ;  /* 0x00000006000f7227 */ /* 0x000fc800078e00ff */
[----:B------:R-:W-:Y:S02]  /*3510*/  IMAD R4, R2, R14, R4 ;  /* 0x0000000e02047224 */ /* 0x000fe400078e0204 */
[----:B------:R-:W-:-:S03]  /*3520*/  IMAD.MOV R15, RZ, RZ, -R15 ;  /* 0x000000ffff0f7224 */ /* 0x000fc600078e0a0f */
[C---:B------:R-:W-:Y:S01]  /*3530*/  ISETP.GT.U32.AND P2, PT, R2.reuse, R4, PT ;  /* 0x000000040200720c */ /* 0x040fe20003f44070 */
[----:B------:R-:W-:Y:S02]  /*3540*/  IMAD R6, R2, R15, R6 ;  /* 0x0000000f02067224 */ /* 0x000fe400078e0206 */
[----:B------:R-:W-:-:S03]  /*3550*/  @!P6 IMAD.IADD R7, R7, 0x1, -R2 ;  /* 0x000000010707e824 */ /* 0x000fc600078e0a02 */
[C---:B------:R-:W-:Y:S02]  /*3560*/  ISETP.GT.U32.AND P3, PT, R2.reuse, R6, PT ;  /* 0x000000060200720c */ /* 0x040fe40003f64070 */
[----:B------:R-:W-:Y:S02]  /*3570*/  ISETP.GT.U32.AND P6, PT, R2, R7, PT ;  /* 0x000000070200720c */ /* 0x000fe40003fc4070 */
[----:B------:R-:W-:-:S03]  /*3580*/  ISETP.GE.AND P5, PT, R9, RZ, PT ;  /* 0x000000ff0900720c */ /* 0x000fc60003fa6270 */
[----:B------:R-:W-:-:S06]  /*3590*/  @!P2 IMAD.IADD R4, R4, 0x1, -R2 ;  /* 0x000000010404a824 */ /* 0x000fcc00078e0a02 */
[--C-:B------:R-:W-:Y:S01]  /*35a0*/  @!P3 IMAD.IADD R6, R6, 0x1, -R2.reuse ;  /* 0x000000010606b824 */ /* 0x100fe200078e0a02 */
[----:B------:R-:W-:Y:S01]  /*35b0*/  ISETP.GT.U32.AND P3, PT, R2, R4, PT ;  /* 0x000000040200720c */ /* 0x000fe20003f64070 */
[----:B------:R-:W-:-:S04]  /*35c0*/  @!P6 IMAD.IADD R7, R7, 0x1, -R2 ;  /* 0x000000010707e824 */ /* 0x000fc800078e0a02 */
[----:B------:R-:W-:-:S05]  /*35d0*/  @!P5 IMAD.MOV R7, RZ, RZ, -R7 ;  /* 0x000000ffff07d224 */ /* 0x000fca00078e0a07 */
[----:B------:R0:W-:Y:S03]  /*35e0*/  STL [R1+0x1b0], R7 ;  /* 0x0001b00701007387 */ /* 0x0001e60000100800 */
[----:B------:R-:W-:Y:S01]  /*35f0*/  @!P3 IMAD.IADD R4, R4, 0x1, -R2 ;  /* 0x000000010404b824 */ /* 0x000fe200078e0a02 */
[----:B------:R-:W-:Y:S02]  /*3600*/  ISETP.GE.AND P3, PT, R23, RZ, PT ;  /* 0x000000ff1700720c */ /* 0x000fe40003f66270 */
[----:B------:R-:W3:Y:S01]  /*3610*/  LDL.LU R23, [R1+0x20] ;  /* 0x0000200001177983 */ /* 0x000ee20000300800 */
[----:B------:R-:W-:-:S04]  /*3620*/  IMAD.HI.U32 R12, R0, R11, RZ ;  /* 0x0000000b000c7227 */ /* 0x000fc800078e00ff */
[----:B------:R-:W-:-:S04]  /*3630*/  IMAD.MOV R12, RZ, RZ, -R12 ;  /* 0x000000ffff0c7224 */ /* 0x000fc800078e0a0c */
[----:B------:R-:W-:-:S05]  /*3640*/  IMAD R11, R2, R12, R11 ;  /* 0x0000000c020b7224 */ /* 0x000fca00078e020b */
[C---:B------:R-:W-:Y:S02]  /*3650*/  ISETP.GT.U32.AND P6, PT, R2.reuse, R11, PT ;  /* 0x0000000b0200720c */ /* 0x040fe40003fc4070 */
[----:B------:R-:W-:Y:S02]  /*3660*/  ISETP.GT.U32.AND P4, PT, R2, R6, PT ;  /* 0x000000060200720c */ /* 0x000fe40003f84070 */
[----:B----4-:R-:W-:Y:S02]  /*3670*/  IABS R14, R18 ;  /* 0x00000012000e7213 */ /* 0x010fe40000000000 */
[----:B------:R-:W-:-:S07]  /*3680*/  ISETP.GE.AND P2, PT, R10, RZ, PT ;  /* 0x000000ff0a00720c */ /* 0x000fce0003f46270 */
[----:B------:R-:W-:Y:S01]  /*3690*/  @!P6 IMAD.IADD R11, R11, 0x1, -R2 ;  /* 0x000000010b0be824 */ /* 0x000fe200078e0a02 */
[----:B------:R-:W-:-:S04]  /*36a0*/  ISETP.GT.U32.AND P6, PT, R2, R16, PT ;  /* 0x000000100200720c */ /* 0x000fc80003fc4070 */
[----:B------:R-:W-:Y:S02]  /*36b0*/  ISETP.GT.U32.AND P1, PT, R2, R11, PT ;  /* 0x0000000b0200720c */ /* 0x000fe40003f24070 */
[----:B-----5:R-:W-:Y:S01]  /*36c0*/  IABS R9, R24 ;  /* 0x0000001800097213 */ /* 0x020fe20000000000 */
[----:B-1----:R-:W-:-:S04]  /*36d0*/  IMAD.HI.U32 R3, R0, R14, RZ ;  /* 0x0000000e00037227 */ /* 0x002fc800078e00ff */
[----:B------:R-:W-:Y:S01]  /*36e0*/  @!P4 IMAD.IADD R6, R6, 0x1, -R2 ;  /* 0x000000010606c824 */ /* 0x000fe200078e0a02 */
[----:B------:R-:W-:Y:S01]  /*36f0*/  ISETP.GE.AND P4, PT, R29, RZ, PT ;  /* 0x000000ff1d00720c */ /* 0x000fe20003f86270 */
[----:B------:R-:W-:-:S04]  /*3700*/  IMAD.HI.U32 R15, R0, R9, RZ ;  /* 0x00000009000f7227 */ /* 0x000fc800078e00ff */
[----:B------:R-:W-:Y:S02]  /*3710*/  IMAD.MOV R3, RZ, RZ, -R3 ;  /* 0x000000ffff037224 */ /* 0x000fe400078e0a03 */
[--C-:B------:R-:W-:Y:S02]  /*3720*/  @!P6 IMAD.IADD R16, R16, 0x1, -R2.reuse ;  /* 0x000000011010e824 */ /* 0x100fe400078e0a02 */
[----:B------:R-:W-:Y:S02]  /*3730*/  IMAD.MOV R15, RZ, RZ, -R15 ;  /* 0x000000ffff0f7224 */ /* 0x000fe400078e0a0f */
[----:B------:R-:W-:Y:S02]  /*3740*/  @!P1 IMAD.IADD R11, R11, 0x1, -R2 ;  /* 0x000000010b0b9824 */ /* 0x000fe400078e0a02 */
[----:B------:R-:W-:Y:S02]  /*3750*/  IMAD R3, R2, R3, R14 ;  /* 0x0000000302037224 */ /* 0x000fe400078e020e */
[----:B------:R-:W-:-:S02]  /*3760*/  IMAD.MOV.U32 R13, RZ, RZ, R16 ;  /* 0x000000ffff0d7224 */ /* 0x000fc400078e0010 */
[C---:B------:R-:W-:Y:S02]  /*3770*/  IMAD R9, R2.reuse, R15, R9 ;  /* 0x0000000f02097224 */ /* 0x040fe400078e0209 */
[----:B------:R-:W-:Y:S01]  /*3780*/  @!P2 IMAD.MOV R4, RZ, RZ, -R4 ;  /* 0x000000ffff04a224 */ /* 0x000fe200078e0a04 */
[C---:B------:R-:W-:Y:S01]  /*3790*/  ISETP.GT.U32.AND P5, PT, R2.reuse, R3, PT ;  /* 0x000000030200720c */ /* 0x040fe20003fa4070 */
[----:B------:R-:W-:Y:S02]  /*37a0*/  @!P0 IMAD.MOV R13, RZ, RZ, -R13 ;  /* 0x000000ffff0d8224 */ /* 0x000fe400078e0a0d */
[----:B------:R-:W-:Y:S01]  /*37b0*/  @!P3 IMAD.MOV R6, RZ, RZ, -R6 ;  /* 0x000000ffff06b224 */ /* 0x000fe200078e0a06 */
[----:B------:R-:W-:Y:S01]  /*37c0*/  ISETP.GT.U32.AND P6, PT, R2, R9, PT ;  /* 0x000000090200720c */ /* 0x000fe20003fc4070 */
[----:B------:R1:W-:Y:S04]  /*37d0*/  STL [R1+0x1a8], R4 ;  /* 0x0001a80401007387 */ /* 0x0003e80000100800 */
[----:B------:R-:W-:Y:S04]  /*37e0*/  STL [R1+0x1a4], R13 ;  /* 0x0001a40d01007387 */ /* 0x000fe80000100800 */
[----:B------:R-:W-:Y:S01]  /*37f0*/  STL [R1+0x1a0], R6 ;  /* 0x0001a00601007387 */ /* 0x000fe20000100800 */
[----:B------:R-:W-:-:S03]  /*3800*/  @!P5 IMAD.IADD R3, R3, 0x1, -R2 ;  /* 0x000000010303d824 */ /* 0x000fc600078e0a02 */
[----:B------:R-:W-:Y:S02]  /*3810*/  @!P6 IMAD.IADD R9, R9, 0x1, -R2 ;  /* 0x000000010909e824 */ /* 0x000fe400078e0a02 */
[----:B------:R-:W-:-:S03]  /*3820*/  ISETP.GT.U32.AND P6, PT, R2, R3, PT ;  /* 0x000000030200720c */ /* 0x000fc60003fc4070 */
[----:B------:R-:W-:Y:S02]  /*3830*/  ISETP.GT.U32.AND P0, PT, R2, R9, PT ;  /* 0x000000090200720c */ /* 0x000fe40003f04070 */
[----:B------:R-:W-:-:S08]  /*3840*/  ISETP.GE.AND P5, PT, R24, RZ, PT ;  /* 0x000000ff1800720c */ /* 0x000fd00003fa6270 */
[----:B------:R-:W-:-:S03]  /*3850*/  @!P6 IMAD.IADD R3, R3, 0x1, -R2 ;  /* 0x000000010303e824 */ /* 0x000fc600078e0a02 */
[----:B------:R-:W-:Y:S01]  /*3860*/  @!P0 IMAD.IADD R9, R9, 0x1, -R2 ;  /* 0x0000000109098824 */ /* 0x000fe200078e0a02 */
[----:B--2---:R-:W-:-:S05]  /*3870*/  IABS R10, R22 ;  /* 0x00000016000a7213 */ /* 0x004fca0000000000 */
[----:B0-----:R-:W-:-:S04]  /*3880*/  IMAD.HI.U32 R7, R0, R10, RZ ;  /* 0x0000000a00077227 */ /* 0x001fc800078e00ff */
[----:B------:R-:W-:-:S04]  /*3890*/  IMAD.MOV R7, RZ, RZ, -R7 ;  /* 0x000000ffff077224 */ /* 0x000fc800078e0a07 */
[----:B------:R-:W-:Y:S02]  /*38a0*/  IMAD R7, R2, R7, R10 ;  /* 0x0000000702077224 */ /* 0x000fe400078e020a */
[----:B------:R-:W-:-:S04]  /*38b0*/  IMAD.MOV.U32 R10, RZ, RZ, R11 ;  /* 0x000000ffff0a7224 */ /* 0x000fc800078e000b */
[----:B------:R-:W-:Y:S01]  /*38c0*/  @!P4 IMAD.MOV R10, RZ, RZ, -R10 ;  /* 0x000000ffff0ac224 */ /* 0x000fe200078e0a0a */
[----:B------:R-:W-:-:S04]  /*38d0*/  ISETP.GE.AND P3, PT, R22, RZ, PT ;  /* 0x000000ff1600720c */ /* 0x000fc80003f66270 */
[----:B------:R-:W-:Y:S04]  /*38e0*/  STL [R1+0x19c], R10 ;  /* 0x00019c0a01007387 */ /* 0x000fe80000100800 */
[----:B------:R-:W2:Y:S01]  /*38f0*/  LDL.LU R22, [R1+0x5c] ;  /* 0x00005c0001167983 */ /* 0x000ea20000300800 */
[----:B------:R-:W-:Y:S02]  /*3900*/  IABS R12, R19 ;  /* 0x00000013000c7213 */ /* 0x000fe40000000000 */
[----:B------:R-:W-:Y:S02]  /*3910*/  ISETP.GE.AND P6, PT, R19, RZ, PT ;  /* 0x000000ff1300720c */ /* 0x000fe40003fc6270 */
[----:B------:R-:W4:Y:S04]  /*3920*/  LDL.LU R19, [R1+0x30] ;  /* 0x0000300001137983 */ /* 0x000f280000300800 */
[----:B------:R-:W5:Y:S01]  /*3930*/  LDL.LU R24, [R1+0x34] ;  /* 0x0000340001187983 */ /* 0x000f620000300800 */
[----:B-1----:R-:W-:-:S02]  /*3940*/  IABS R4, R20 ;  /* 0x0000001400047213 */ /* 0x002fc40000000000 */
[----:B------:R-:W-:Y:S02]  /*3950*/  ISETP.GE.AND P0, PT, R20, RZ, PT ;  /* 0x000000ff1400720c */ /* 0x000fe40003f06270 */
[----:B------:R-:W4:Y:S01]  /*3960*/  LDL.LU R20, [R1+0x38] ;  /* 0x0000380001147983 */ /* 0x000f220000300800 */
[----:B------:R-:W-:Y:S01]  /*3970*/  ISETP.GT.U32.AND P2, PT, R2, R7, PT ;  /* 0x000000070200720c */ /* 0x000fe20003f44070 */
[----:B------:R-:W-:Y:S01]  /*3980*/  IMAD.HI.U32 R8, R0, R12, RZ ;  /* 0x0000000c00087227 */ /* 0x000fe200078e00ff */
[----:B------:R-:W-:-:S03]  /*3990*/  ISETP.GE.AND P1, PT, R18, RZ, PT ;  /* 0x000000ff1200720c */ /* 0x000fc60003f26270 */
[----:B------:R-:W-:-:S08]  /*39a0*/  IMAD.MOV R8, RZ, RZ, -R8 ;  /* 0x000000ffff087224 */ /* 0x000fd000078e0a08 */
[----:B------:R-:W-:-:S05]  /*39b0*/  @!P2 IMAD.IADD R7, R7, 0x1, -R2 ;  /* 0x000000010707a824 */ /* 0x000fca00078e0a02 */
[C---:B------:R-:W-:Y:S01]  /*39c0*/  ISETP.GT.U32.AND P2, PT, R2.reuse, R7, PT ;  /* 0x000000070200720c */ /* 0x040fe20003f44070 */
[----:B------:R-:W-:Y:S02]  /*39d0*/  IMAD R8, R2, R8, R12 ;  /* 0x0000000802087224 */ /* 0x000fe400078e020c */
[----:B------:R-:W-:-:S04]  /*39e0*/  IMAD.MOV.U32 R12, RZ, RZ, R3 ;  /* 0x000000ffff0c7224 */ /* 0x000fc800078e0003 */
[----:B------:R-:W-:-:S06]  /*39f0*/  @!P1 IMAD.MOV R12, RZ, RZ, -R12 ;  /* 0x000000ffff0c9224 */ /* 0x000fcc00078e0a0c */
[----:B------:R-:W-:Y:S01]  /*3a00*/  @!P2 IMAD.IADD R7, R7, 0x1, -R2 ;  /* 0x000000010707a824 */ /* 0x000fe200078e0a02 */
[----:B------:R0:W-:Y:S01]  /*3a10*/  STL [R1+0x124], R12 ;  /* 0x0001240c01007387 */ /* 0x0001e20000100800 */
[----:B------:R-:W-:Y:S02]  /*3a20*/  @!P5 IMAD.MOV R9, RZ, RZ, -R9 ;  /* 0x000000ffff09d224 */ /* 0x000fe400078e0a09 */
[----:B0-----:R-:W-:-:S04]  /*3a30*/  IMAD.MOV.U32 R12, RZ, RZ, R7 ;  /* 0x000000ffff0c7224 */ /* 0x001fc800078e0007 */
[----:B------:R-:W-:Y:S01]  /*3a40*/  @!P3 IMAD.MOV R12, RZ, RZ, -R12 ;  /* 0x000000ffff0cb224 */ /* 0x000fe200078e0a0c */
[----:B------:R-:W-:Y:S04]  /*3a50*/  STL [R1+0x128], R9 ;  /* 0x0001280901007387 */ /* 0x000fe80000100800 */
[----:B------:R2:W-:Y:S01]  /*3a60*/  STL [R1+0x12c], R12 ;  /* 0x00012c0c01007387 */ /* 0x0005e20000100800 */
[----:B---3--:R-:W-:Y:S02]  /*3a70*/  IABS R10, R23 ;  /* 0x00000017000a7213 */ /* 0x008fe40000000000 */
[----:B------:R-:W-:Y:S02]  /*3a80*/  ISETP.GE.AND P5, PT, R23, RZ, PT ;  /* 0x000000ff1700720c */ /* 0x000fe40003fa6270 */
[----:B------:R-:W3:Y:S01]  /*3a90*/  LDL.LU R23, [R1+0x3c] ;  /* 0x00003c0001177983 */ /* 0x000ee20000300800 */
[----:B------:R-:W-:-:S02]  /*3aa0*/  ISETP.GT.U32.AND P4, PT, R2, R8, PT ;  /* 0x000000080200720c */ /* 0x000fc40003f84070 */
[----:B------:R-:W-:Y:S01]  /*3ab0*/  IABS R6, R25 ;  /* 0x0000001900067213 */ /* 0x000fe20000000000 */
[----:B------:R-:W3:Y:S04]  /*3ac0*/  LDL.LU R29, [R1+0x40] ;  /* 0x00004000011d7983 */ /* 0x000ee80000300800 */
[----:B------:R-:W-:Y:S01]  /*3ad0*/  IMAD.HI.U32 R3, R0, R6, RZ ;  /* 0x0000000600037227 */ /* 0x000fe200078e00ff */
[----:B------:R-:W3:Y:S03]  /*3ae0*/  LDL.LU R18, [R1+0x44] ;  /* 0x0000440001127983 */ /* 0x000ee60000300800 */
[----:B------:R-:W-:Y:S02]  /*3af0*/  IMAD.MOV R3, RZ, RZ, -R3 ;  /* 0x000000ffff037224 */ /* 0x000fe400078e0a03 */
[----:B------:R-:W-:-:S02]  /*3b00*/  @!P4 IMAD.IADD R8, R8, 0x1, -R2 ;  /* 0x000000010808c824 */ /* 0x000fc400078e0a02 */
[----:B------:R-:W-:-:S03]  /*3b10*/  IMAD R6, R2, R3, R6 ;  /* 0x0000000302067224 */ /* 0x000fc600078e0206 */
[----:B------:R-:W-:Y:S01]  /*3b20*/  ISETP.GT.U32.AND P1, PT, R2, R8, PT ;  /* 0x000000080200720c */ /* 0x000fe20003f24070 */
[----:B------:R-:W-:Y:S01]  /*3b30*/  IMAD.HI.U32 R11, R0, R4, RZ ;  /* 0x00000004000b7227 */ /* 0x000fe200078e00ff */
[----:B------:R-:W-:-:S03]  /*3b40*/  ISETP.GT.U32.AND P3, PT, R2, R6, PT ;  /* 0x000000060200720c */ /* 0x000fc60003f64070 */
[----:B------:R-:W-:-:S04]  /*3b50*/  IMAD.MOV R11, RZ, RZ, -R11 ;  /* 0x000000ffff0b7224 */ /* 0x000fc800078e0a0b */
[----:B------:R-:W-:-:S04]  /*3b60*/  IMAD R4, R2, R11, R4 ;  /* 0x0000000b02047224 */ /* 0x000fc800078e0204 */
[--C-:B------:R-:W-:Y:S01]  /*3b70*/  @!P1 IMAD.IADD R8, R8, 0x1, -R2.reuse ;  /* 0x0000000108089824 */ /* 0x100fe200078e0a02 */
[----:B------:R-:W-:Y:S01]  /*3b80*/  ISETP.GT.U32.AND P2, PT, R2, R4, PT ;  /* 0x000000040200720c */ /* 0x000fe20003f44070 */
[----:B------:R-:W-:Y:S02]  /*3b90*/  @!P3 IMAD.IADD R6, R6, 0x1, -R2 ;  /* 0x000000010606b824 */ /* 0x000fe400078e0a02 */
[----:B------:R-:W-:Y:S02]  /*3ba0*/  IMAD.MOV.U32 R15, RZ, RZ, R8 ;  /* 0x000000ffff0f7224 */ /* 0x000fe400078e0008 */
[----:B------:R-:W-:Y:S01]  /*3bb0*/  IMAD.HI.U32 R11, R0, R10, RZ ;  /* 0x0000000a000b7227 */ /* 0x000fe200078e00ff */
[----:B------:R-:W-:-:S03]  /*3bc0*/  ISETP.GT.U32.AND P3, PT, R2, R6, PT ;  /* 0x000000060200720c */ /* 0x000fc60003f64070 */
[----:B------:R-:W-:Y:S02]  /*3bd0*/  @!P6 IMAD.MOV R15, RZ, RZ, -R15 ;  /* 0x000000ffff0fe224 */ /* 0x000fe400078e0a0f */
[----:B------:R-:W-:Y:S01]  /*3be0*/  IMAD.MOV R11, RZ, RZ, -R11 ;  /* 0x000000ffff0b7224 */ /* 0x000fe200078e0a0b */
[----:B------:R-:W-:Y:S02]  /*3bf0*/  ISETP.GE.AND P4, PT, R25, RZ, PT ;  /* 0x000000ff1900720c */ /* 0x000fe40003f86270 */
[----:B------:R-:W3:Y:S01]  /*3c00*/  LDL.LU R25, [R1+0x48] ;  /* 0x0000480001197983 */ /* 0x000ee20000300800 */
[----:B------:R-:W-:-:S03]  /*3c10*/  IMAD R10, R2, R11, R10 ;  /* 0x0000000b020a7224 */ /* 0x000fc600078e020a */
[----:B------:R0:W-:Y:S01]  /*3c20*/  STL [R1+0x130], R15 ;  /* 0x0001300f01007387 */ /* 0x0001e20000100800 */
[--C-:B------:R-:W-:Y:S01]  /*3c30*/  @!P2 IMAD.IADD R4, R4, 0x1, -R2.reuse ;  /* 0x000000010404a824 */ /* 0x100fe200078e0a02 */
[----:B------:R-:W-:Y:S01]  /*3c40*/  ISETP.GT.U32.AND P6, PT, R2, R10, PT ;  /* 0x0000000a0200720c */ /* 0x000fe20003fc4070 */
[----:B------:R-:W-:-:S03]  /*3c50*/  @!P3 IMAD.IADD R6, R6, 0x1, -R2 ;  /* 0x000000010606b824 */ /* 0x000fc600078e0a02 */
[----:B------:R-:W-:-:S09]  /*3c60*/  ISETP.GT.U32.AND P2, PT, R2, R4, PT ;  /* 0x000000040200720c */ /* 0x000fd20003f44070 */
[----:B------:R-:W-:-:S04]  /*3c70*/  @!P6 IMAD.IADD R10, R10, 0x1, -R2 ;  /* 0x000000010a0ae824 */ /* 0x000fc800078e0a02 */
[----:B------:R-:W-:-:S04]  /*3c80*/  @!P2 IMAD.IADD R4, R4, 0x1, -R2 ;  /* 0x000000010404a824 */ /* 0x000fc800078e0a02 */
[----:B------:R-:W-:-:S04]  /*3c90*/  IMAD.MOV.U32 R16, RZ, RZ, R4 ;  /* 0x000000ffff107224 */ /* 0x000fc800078e0004 */
[----:B------:R-:W-:Y:S02]  /*3ca0*/  @!P0 IMAD.MOV R16, RZ, RZ, -R16 ;  /* 0x000000ffff108224 */ /* 0x000fe400078e0a10 */
[----:B------:R-:W-:Y:S01]  /*3cb0*/  @!P4 IMAD.MOV R6, RZ, RZ, -R6 ;  /* 0x000000ffff06c224 */ /* 0x000fe200078e0a06 */
[----:B--2---:R-:W-:-:S05]  /*3cc0*/  IABS R12, R22 ;  /* 0x00000016000c7213 */ /* 0x004fca0000000000 */
[----:B------:R-:W-:Y:S01]  /*3cd0*/  IMAD.HI.U32 R13, R0, R12, RZ ;  /* 0x0000000c000d7227 */ /* 0x000fe200078e00ff */
[----:B------:R-:W-:Y:S02]  /*3ce0*/  ISETP.GE.AND P1, PT, R22, RZ, PT ;  /* 0x000000ff1600720c */ /* 0x000fe40003f26270 */
[----:B------:R-:W2:Y:S01]  /*3cf0*/  LDL.LU R22, [R1+0x4c] ;  /* 0x00004c0001167983 */ /* 0x000ea20000300800 */
[----:B------:R-:W-:-:S04]  /*3d00*/  IMAD.MOV R13, RZ, RZ, -R13 ;  /* 0x000000ffff0d7224 */ /* 0x000fc800078e0a0d */
[----:B------:R-:W-:-:S05]  /*3d10*/  IMAD R12, R2, R13, R12 ;  /* 0x0000000d020c7224 */ /* 0x000fca00078e020c */
[----:B------:R-:W-:Y:S02]  /*3d20*/  ISETP.GT.U32.AND P3, PT, R2, R12, PT ;  /* 0x0000000c0200720c */ /* 0x000fe40003f64070 */
[----:B----4-:R-:W-:-:S11]  /*3d30*/  IABS R7, R20 ;  /* 0x0000001400077213 */ /* 0x010fd60000000000 */
[----:B------:R-:W-:Y:S01]  /*3d40*/  @!P3 IMAD.IADD R12, R12, 0x1, -R2 ;  /* 0x000000010c0cb824 */ /* 0x000fe200078e0a02 */
[----:B------:R-:W-:Y:S01]  /*3d50*/  ISETP.GT.U32.AND P3, PT, R2, R10, PT ;  /* 0x0000000a0200720c */ /* 0x000fe20003f64070 */
[----:B------:R-:W-:-:S03]  /*3d60*/  IMAD.HI.U32 R14, R0, R7, RZ ;  /* 0x00000007000e7227 */ /* 0x000fc600078e00ff */
[----:B------:R-:W-:Y:S01]  /*3d70*/  ISETP.GT.U32.AND P0, PT, R2, R12, PT ;  /* 0x0000000c0200720c */ /* 0x000fe20003f04070 */
[----:B------:R-:W-:-:S04]  /*3d80*/  IMAD.MOV R14, RZ, RZ, -R14 ;  /* 0x000000ffff0e7224 */ /* 0x000fc800078e0a0e */
[----:B------:R-:W-:-:S04]  /*3d90*/  IMAD R14, R2, R14, R7 ;  /* 0x0000000e020e7224 */ /* 0x000fc800078e0207 */
[----:B------:R-:W-:Y:S01]  /*3da0*/  @!P3 IMAD.IADD R10, R10, 0x1, -R2 ;  /* 0x000000010a0ab824 */ /* 0x000fe200078e0a02 */
[----:B------:R-:W-:-:S03]  /*3db0*/  ISETP.GT.U32.AND P3, PT, R2, R14, PT ;  /* 0x0000000e0200720c */ /* 0x000fc60003f64070 */
[----:B------:R-:W-:Y:S01]  /*3dc0*/  @!P0 IMAD.IADD R12, R12, 0x1, -R2 ;  /* 0x000000010c0c8824 */ /* 0x000fe200078e0a02 */
[----:B------:R-:W-:Y:S01]  /*3dd0*/  IABS R9, R19 ;  /* 0x0000001300097213 */ /* 0x000fe20000000000 */
[----:B------:R-:W-:Y:S01]  /*3de0*/  @!P5 IMAD.MOV R10, RZ, RZ, -R10 ;  /* 0x000000ffff0ad224 */ /* 0x000fe200078e0a0a */
[----:B------:R-:W-:Y:S01]  /*3df0*/  ISETP.GE.AND P2, PT, R19, RZ, PT ;  /* 0x000000ff1300720c */ /* 0x000fe20003f46270 */
[----:B------:R-:W-:Y:S01]  /*3e00*/  @!P1 IMAD.MOV R12, RZ, RZ, -R12 ;  /* 0x000000ffff0c9224 */ /* 0x000fe200078e0a0c */
[----:B------:R-:W4:Y:S04]  /*3e10*/  LDL.LU R19, [R1+0x50] ;  /* 0x0000500001137983 */ /* 0x000f280000300800 */
[----:B------:R-:W-:Y:S01]  /*3e20*/  STL [R1+0x134], R16 ;  /* 0x0001341001007387 */ /* 0x000fe20000100800 */
[----:B------:R-:W-:-:S03]  /*3e30*/  @!P3 IMAD.IADD R14, R14, 0x1, -R2 ;  /* 0x000000010e0eb824 */ /* 0x000fc600078e0a02 */
[----:B------:R1:W-:Y:S01]  /*3e40*/  STL [R1+0x138], R6 ;  /* 0x0001380601007387 */ /* 0x0003e20000100800 */
[----:B------:R-:W-:-:S03]  /*3e50*/  ISETP.GE.AND P3, PT, R20, RZ, PT ;  /* 0x000000ff1400720c */ /* 0x000fc60003f66270 */
[----:B------:R-:W-:Y:S04]  /*3e60*/  STL [R1+0x13c], R10 ;  /* 0x00013c0a01007387 */ /* 0x000fe80000100800 */
[----:B------:R0:W-:Y:S04]  /*3e70*/  STL [R1+0x140], R12 ;  /* 0x0001400c01007387 */ /* 0x0001e80000100800 */
[----:B------:R-:W4:Y:S01]  /*3e80*/  LDL.LU R20, [R1+0x54] ;  /* 0x0000540001147983 */ /* 0x000f220000300800 */
[----:B------:R-:W-:Y:S01]  /*3e90*/  IMAD.HI.U32 R11, R0, R9, RZ ;  /* 0x00000009000b7227 */ /* 0x000fe200078e00ff */
[----:B-----5:R-:W-:-:S03]  /*3ea0*/  IABS R3, R24 ;  /* 0x0000001800037213 */ /* 0x020fc60000000000 */
[----:B------:R-:W-:Y:S02]  /*3eb0*/  IMAD.MOV R11, RZ, RZ, -R11 ;  /* 0x000000ffff0b7224 */ /* 0x000fe400078e0a0b */
[----:B------:R-:W-:-:S04]  /*3ec0*/  IMAD.HI.U32 R8, R0, R3, RZ ;  /* 0x0000000300087227 */ /* 0x000fc800078e00ff */
[----:B------:R-:W-:Y:S01]  /*3ed0*/  IMAD R9, R2, R11, R9 ;  /* 0x0000000b02097224 */ /* 0x000fe200078e0209 */
[----:B---3--:R-:W-:Y:S01]  /*3ee0*/  IABS R7, R23 ;  /* 0x0000001700077213 */ /* 0x008fe20000000000 */
[----:B------:R-:W-:-:S03]  /*3ef0*/  IMAD.MOV R8, RZ, RZ, -R8 ;  /* 0x000000ffff087224 */ /* 0x000fc600078e0a08 */
[----:B------:R-:W-:Y:S01]  /*3f00*/  ISETP.GT.U32.AND P6, PT, R2, R9, PT ;  /* 0x000000090200720c */ /* 0x000fe20003fc4070 */
[----:B0-----:R-:W-:-:S04]  /*3f10*/  IMAD.HI.U32 R15, R0, R7, RZ ;  /* 0x00000007000f7227 */ /* 0x001fc800078e00ff */
[----:B------:R-:W-:Y:S02]  /*3f20*/  IMAD R3, R2, R8, R3 ;  /* 0x0000000802037224 */ /* 0x000fe400078e0203 */
[----:B------:R-:W-:-:S03]  /*3f30*/  IMAD.MOV R15, RZ, RZ, -R15 ;  /* 0x000000ffff0f7224 */ /* 0x000fc600078e0a0f */
[C---:B------:R-:W-:Y:S01]  /*3f40*/  ISETP.GT.U32.AND P4, PT, R2.reuse, R3, PT ;  /* 0x000000030200720c */ /* 0x040fe20003f84070 */
[----:B------:R-:W-:Y:S02]  /*3f50*/  IMAD R7, R2, R15, R7 ;  /* 0x0000000f02077224 */ /* 0x000fe400078e0207 */
[----:B------:R-:W-:-:S03]  /*3f60*/  @!P6 IMAD.IADD R9, R9, 0x1, -R2 ;  /* 0x000000010909e824 */ /* 0x000fc600078e0a02 */
[C---:B------:R-:W-:Y:S02]  /*3f70*/  ISETP.GT.U32.AND P0, PT, R2.reuse, R7, PT ;  /* 0x000000070200720c */ /* 0x040fe40003f04070 */
[----:B------:R-:W-:-:S05]  /*3f80*/  ISETP.GT.U32.AND P6, PT, R2, R9, PT ;  /* 0x000000090200720c */ /* 0x000fca0003fc4070 */
[----:B------:R-:W-:-:S06]  /*3f90*/  @!P4 IMAD.IADD R3, R3, 0x1, -R2 ;  /* 0x000000010303c824 */ /* 0x000fcc00078e0a02 */
[--C-:B------:R-:W-:Y:S01]  /*3fa0*/  @!P0 IMAD.IADD R7, R7, 0x1, -R2.reuse ;  /* 0x0000000107078824 */ /* 0x100fe200078e0a02 */
[----:B------:R-:W-:Y:S01]  /*3fb0*/  ISETP.GT.U32.AND P0, PT, R2, R3, PT ;  /* 0x000000030200720c */ /* 0x000fe20003f04070 */
[----:B------:R-:W-:Y:S01]  /*3fc0*/  @!P6 IMAD.IADD R9, R9, 0x1, -R2 ;  /* 0x000000010909e824 */ /* 0x000fe200078e0a02 */
[----:B------:R-:W-:Y:S02]  /*3fd0*/  ISETP.GE.AND P4, PT, R24, RZ, PT ;  /* 0x000000ff1800720c */ /* 0x000fe40003f86270 */
[----:B------:R-:W3:Y:S01]  /*3fe0*/  LDL.LU R24, [R1+0x58] ;  /* 0x0000580001187983 */ /* 0x000ee20000300800 */
[----:B------:R-:W-:Y:S01]  /*3ff0*/  @!P2 IMAD.MOV R9, RZ, RZ, -R9 ;  /* 0x000000ffff09a224 */ /* 0x000fe200078e0a09 */
[----:B------:R-:W-:-:S04]  /*4000*/  IABS R11, R29 ;  /* 0x0000001d000b7213 */ /* 0x000fc80000000000 */
[----:B------:R0:W-:Y:S03]  /*4010*/  STL [R1+0x148], R9 ;  /* 0x0001480901007387 */ /* 0x0001e60000100800 */
[----:B------:R-:W-:Y:S01]  /*4020*/  @!P0 IMAD.IADD R3, R3, 0x1, -R2 ;  /* 0x0000000103038824 */ /* 0x000fe200078e0a02 */
[----:B------:R-:W-:Y:S02]  /*4030*/  ISETP.GE.AND P0, PT, R23, RZ, PT ;  /* 0x000000ff1700720c */ /* 0x000fe40003f06270 */
[----:B------:R-:W5:Y:S01]  /*4040*/  LDL.LU R23, [R1+0x60] ;  /* 0x0000600001177983 */ /* 0x000f620000300800 */
[----:B------:R-:W-:-:S04]  /*4050*/  IMAD.HI.U32 R4, R0, R11, RZ ;  /* 0x0000000b00047227 */ /* 0x000fc800078e00ff */
[----:B------:R-:W-:-:S04]  /*4060*/  IMAD.MOV R4, RZ, RZ, -R4 ;  /* 0x000000ffff047224 */ /* 0x000fc800078e0a04 */
[----:B------:R-:W-:-:S05]  /*4070*/  IMAD R4, R2, R4, R11 ;  /* 0x0000000402047224 */ /* 0x000fca00078e020b */
[C---:B------:R-:W-:Y:S02]  /*4080*/  ISETP.GT.U32.AND P6, PT, R2.reuse, R4, PT ;  /* 0x000000040200720c */ /* 0x040fe40003fc4070 */
[----:B------:R-:W-:Y:S02]  /*4090*/  ISETP.GT.U32.AND P5, PT, R2, R7, PT ;  /* 0x000000070200720c */ /* 0x000fe40003fa4070 */
[----:B------:R-:W-:-:S09]  /*40a0*/  IABS R13, R18 ;  /* 0x00000012000d7213 */ /* 0x000fd20000000000 */
[----:B------:R-:W-:Y:S01]  /*40b0*/  @!P6 IMAD.IADD R4, R4, 0x1, -R2 ;  /* 0x000000010404e824 */ /* 0x000fe200078e0a02 */
[----:B------:R-:W-:-:S04]  /*40c0*/  ISETP.GT.U32.AND P6, PT, R2, R14, PT ;  /* 0x0000000e0200720c */ /* 0x000fc80003fc4070 */
[----:B------:R-:W-:Y:S02]  /*40d0*/  ISETP.GT.U32.AND P1, PT, R2, R4, PT ;  /* 0x000000040200720c */ /* 0x000fe40003f24070 */
[----:B------:R-:W-:Y:S01]  /*40e0*/  IABS R8, R25 ;  /* 0x0000001900087213 */ /* 0x000fe20000000000 */
        /* <DEDUP_REMOVED lines=17> */
[----:B------:R0:W-:Y:S04]  /*4200*/  STL [R1+0x158], R12 ;  /* 0x0001580c01007387 */ /* 0x0001e80000100800 */
        /* <DEDUP_REMOVED lines=17> */
[----:B----4-:R-:W-:Y:S02]  /*4320*/  IABS R13, R19 ;  /* 0x00000013000d7213 */ /* 0x010fe40000000000 */
[----:B------:R-:W-:Y:S02]  /*4330*/  ISETP.GE.AND P6, PT, R19, RZ, PT ;  /* 0x000000ff1300720c */ /* 0x000fe40003fc6270 */
[----:B------:R-:W4:Y:S04]  /*4340*/  LDL.LU R19, [R1+0x64] ;  /* 0x0000640001137983 */ /* 0x000f280000300800 */
[----:B------:R-:W4:Y:S01]  /*4350*/  LDL.LU R25, [R1+0x68] ;  /* 0x0000680001197983 */ /* 0x000f220000300800 */
[----:B-1----:R-:W-:-:S02]  /*4360*/  IABS R3, R20 ;  /* 0x0000001400037213 */ /* 0x002fc40000000000 */
[----:B------:R-:W-:Y:S02]  /*4370*/  ISETP.GE.AND P3, PT, R20, RZ, PT ;  /* 0x000000ff1400720c */ /* 0x000fe40003f66270 */
[----:B------:R-:W4:Y:S01]  /*4380*/  LDL.LU R20, [R1+0x6c] ;  /* 0x00006c0001147983 */ /* 0x000f220000300800 */
[----:B------:R-:W-:Y:S02]  /*4390*/  ISETP.GT.U32.AND P4, PT, R2, R9, PT ;  /* 0x000000090200720c */ /* 0x000fe40003f84070 */
[----:B------:R-:W-:-:S11]  /*43a0*/  ISETP.GE.AND P1, PT, R18, RZ, PT ;  /* 0x000000ff1200720c */ /* 0x000fd60003f26270 */
[----:B------:R-:W-:-:S05]  /*43b0*/  @!P4 IMAD.IADD R9, R9, 0x1, -R2 ;  /* 0x000000010909c824 */ /* 0x000fca00078e0a02 */
[----:B------:R-:W-:Y:S01]  /*43c0*/  ISETP.GT.U32.AND P4, PT, R2, R9, PT ;  /* 0x000000090200720c */ /* 0x000fe20003f84070 */
[----:B------:R-:W-:-:S04]  /*43d0*/  IMAD.MOV.U32 R12, RZ, RZ, R6 ;  /* 0x000000ffff0c7224 */ /* 0x000fc800078e0006 */
[----:B------:R-:W-:-:S05]  /*43e0*/  @!P1 IMAD.MOV R12, RZ, RZ, -R12 ;  /* 0x000000ffff0c9224 */ /* 0x000fca00078e0a0c */
[----:B------:R0:W-:Y:S03]  /*43f0*/  STL [R1+0x168], R12 ;  /* 0x0001680c01007387 */ /* 0x0001e60000100800 */
[----:B------:R-:W-:Y:S02]  /*4400*/  @!P4 IMAD.IADD R9, R9, 0x1, -R2 ;  /* 0x000000010909c824 */ /* 0x000fe400078e0a02 */
[----:B------:R-:W-:Y:S02]  /*4410*/  @!P2 IMAD.MOV R8, RZ, RZ, -R8 ;  /* 0x000000ffff08a224 */ /* 0x000fe400078e0a08 */
[----:B0-----:R-:W-:-:S04]  /*4420*/  IMAD.MOV.U32 R12, RZ, RZ, R9 ;  /* 0x000000ffff0c7224 */ /* 0x001fc800078e0009 */
[----:B------:R-:W-:Y:S01]  /*4430*/  @!P0 IMAD.MOV R12, RZ, RZ, -R12 ;  /* 0x000000ffff0c8224 */ /* 0x000fe200078e0a0c */
[----:B------:R-:W-:Y:S04]  /*4440*/  STL [R1+0x178], R8 ;  /* 0x0001780801007387 */ /* 0x000fe80000100800 */
[----:B------:R2:W-:Y:S01]  /*4450*/  STL [R1+0x180], R12 ;  /* 0x0001800c01007387 */ /* 0x0005e20000100800 */
[----:B-----5:R-:W-:Y:S02]  /*4460*/  IABS R7, R23 ;  /* 0x0000001700077213 */ /* 0x020fe40000000000 */
[----:B------:R-:W-:Y:S02]  /*4470*/  ISETP.GE.AND P2, PT, R23, RZ, PT ;  /* 0x000000ff1700720c */ /* 0x000fe40003f46270 */
[----:B------:R-:W5:Y:S01]  /*4480*/  LDL.LU R23, [R1+0x70] ;  /* 0x0000700001177983 */ /* 0x000f620000300800 */
[----:B------:R-:W-:-:S03]  /*4490*/  IMAD.HI.U32 R10, R0, R13, RZ ;  /* 0x0000000d000a7227 */ /* 0x000fc600078e00ff */
[----:B------:R-:W5:Y:S01]  /*44a0*/  LDL.LU R29, [R1+0x74] ;  /* 0x00007400011d7983 */ /* 0x000f620000300800 */
[----:B------:R-:W-:Y:S01]  /*44b0*/  IMAD.MOV R10, RZ, RZ, -R10 ;  /* 0x000000ffff0a7224 */ /* 0x000fe200078e0a0a */
[----:B---3--:R-:W-:Y:S01]  /*44c0*/  IABS R4, R24 ;  /* 0x0000001800047213 */ /* 0x008fe20000000000 */
[----:B------:R-:W-:Y:S01]  /*44d0*/  IMAD.HI.U32 R11, R0, R3, RZ ;  /* 0x00000003000b7227 */ /* 0x000fe200078e00ff */
[----:B------:R-:W3:Y:S03]  /*44e0*/  LDL.LU R18, [R1+0x78] ;  /* 0x0000780001127983 */ /* 0x000ee60000300800 */
[----:B------:R-:W-:Y:S02]  /*44f0*/  IMAD R10, R2, R10, R13 ;  /* 0x0000000a020a7224 */ /* 0x000fe400078e020d */
[----:B------:R-:W-:-:S03]  /*4500*/  IMAD.HI.U32 R6, R0, R4, RZ ;  /* 0x0000000400067227 */ /* 0x000fc600078e00ff */
[----:B------:R-:W-:Y:S01]  /*4510*/  ISETP.GT.U32.AND P5, PT, R2, R10, PT ;  /* 0x0000000a0200720c */ /* 0x000fe20003fa4070 */
[----:B------:R-:W-:-:S04]  /*4520*/  IMAD.MOV R6, RZ, RZ, -R6 ;  /* 0x000000ffff067224 */ /* 0x000fc800078e0a06 */
[----:B------:R-:W-:Y:S02]  /*4530*/  IMAD R4, R2, R6, R4 ;  /* 0x0000000602047224 */ /* 0x000fe400078e0204 */
[----:B------:R-:W-:-:S03]  /*4540*/  IMAD.MOV R11, RZ, RZ, -R11 ;  /* 0x000000ffff0b7224 */ /* 0x000fc600078e0a0b */
[----:B------:R-:W-:-:S03]  /*4550*/  ISETP.GT.U32.AND P0, PT, R2, R4, PT ;  /* 0x000000040200720c */ /* 0x000fc60003f04070 */
[----:B------:R-:W-:Y:S01]  /*4560*/  @!P5 IMAD.IADD R10, R10, 0x1, -R2 ;  /* 0x000000010a0ad824 */ /* 0x000fe200078e0a02 */
[----:B------:R-:W-:Y:S01]  /*4570*/  ISETP.GE.AND P5, PT, R24, RZ, PT ;  /* 0x000000ff1800720c */ /* 0x000fe20003fa6270 */
[C---:B------:R-:W-:Y:S01]  /*4580*/  IMAD R3, R2.reuse, R11, R3 ;  /* 0x0000000b02037224 */ /* 0x040fe200078e0203 */
[----:B------:R-:W3:Y:S02]  /*4590*/  LDL.LU R24, [R1+0x7c] ;  /* 0x00007c0001187983 */ /* 0x000ee40000300800 */
[C---:B------:R-:W-:Y:S02]  /*45a0*/  ISETP.GT.U32.AND P1, PT, R2.reuse, R10, PT ;  /* 0x0000000a0200720c */ /* 0x040fe40003f24070 */
[----:B------:R-:W-:Y:S01]  /*45b0*/  ISETP.GT.U32.AND P4, PT, R2, R3, PT ;  /* 0x000000030200720c */ /* 0x000fe20003f84070 */
[----:B------:R-:W-:-:S04]  /*45c0*/  IMAD.HI.U32 R11, R0, R7, RZ ;  /* 0x00000007000b7227 */ /* 0x000fc800078e00ff */
[----:B------:R-:W-:Y:S02]  /*45d0*/  @!P0 IMAD.IADD R4, R4, 0x1, -R2 ;  /* 0x0000000104048824 */ /* 0x000fe400078e0a02 */
[----:B------:R-:W-:-:S03]  /*45e0*/  IMAD.MOV R11, RZ, RZ, -R11 ;  /* 0x000000ffff0b7224 */ /* 0x000fc600078e0a0b */
[----:B------:R-:W-:Y:S01]  /*45f0*/  ISETP.GT.U32.AND P0, PT, R2, R4, PT ;  /* 0x000000040200720c */ /* 0x000fe20003f04070 */
[----:B------:R-:W-:Y:S02]  /*4600*/  @!P1 IMAD.IADD R10, R10, 0x1, -R2 ;  /* 0x000000010a0a9824 */ /* 0x000fe400078e0a02 */
[C---:B------:R-:W-:Y:S02]  /*4610*/  IMAD R7, R2.reuse, R11, R7 ;  /* 0x0000000b02077224 */ /* 0x040fe400078e0207 */
[----:B------:R-:W-:Y:S02]  /*4620*/  IMAD.MOV.U32 R15, RZ, RZ, R10 ;  /* 0x000000ffff0f7224 */ /* 0x000fe400078e000a */
[----:B------:R-:W-:Y:S02]  /*4630*/  @!P4 IMAD.IADD R3, R3, 0x1, -R2 ;  /* 0x000000010303c824 */ /* 0x000fe400078e0a02 */
[----:B------:R-:W-:Y:S01]  /*4640*/  @!P6 IMAD.MOV R15, RZ, RZ, -R15 ;  /* 0x000000ffff0fe224 */ /* 0x000fe200078e0a0f */
[----:B------:R-:W-:-:S02]  /*4650*/  ISETP.GT.U32.AND P6, PT, R2, R7, PT ;  /* 0x000000070200720c */ /* 0x000fc40003fc4070 */
[----:B------:R-:W-:Y:S01]  /*4660*/  ISETP.GT.U32.AND P4, PT, R2, R3, PT ;  /* 0x000000030200720c */ /* 0x000fe20003f84070 */
[--C-:B------:R-:W-:Y:S01]  /*4670*/  @!P0 IMAD.IADD R4, R4, 0x1, -R2.reuse ;  /* 0x0000000104048824 */ /* 0x100fe200078e0a02 */
[----:B------:R0:W-:Y:S09]  /*4680*/  STL [R1+0x188], R15 ;  /* 0x0001880f01007387 */ /* 0x0001f20000100800 */
[----:B------:R-:W-:-:S02]  /*4690*/  @!P6 IMAD.IADD R7, R7, 0x1, -R2 ;  /* 0x000000010707e824 */ /* 0x000fc400078e0a02 */
[----:B------:R-:W-:-:S04]  /*46a0*/  @!P4 IMAD.IADD R3, R3, 0x1, -R2 ;  /* 0x000000010303c824 */ /* 0x000fc800078e0a02 */
[----:B------:R-:W-:-:S04]  /*46b0*/  IMAD.MOV.U32 R16, RZ, RZ, R3 ;  /* 0x000000ffff107224 */ /* 0x000fc800078e0003 */
[----:B------:R-:W-:Y:S02]  /*46c0*/  @!P3 IMAD.MOV R16, RZ, RZ, -R16 ;  /* 0x000000ffff10b224 */ /* 0x000fe400078e0a10 */
[----:B------:R-:W-:Y:S01]  /*46d0*/  @!P5 IMAD.MOV R4, RZ, RZ, -R4 ;  /* 0x000000ffff04d224 */ /* 0x000fe200078e0a04 */
[----:B--2---:R-:W-:-:S05]  /*46e0*/  IABS R12, R22 ;  /* 0x00000016000c7213 */ /* 0x004fca0000000000 */
[----:B------:R-:W-:-:S04]  /*46f0*/  IMAD.HI.U32 R13, R0, R12, RZ ;  /* 0x0000000c000d7227 */ /* 0x000fc800078e00ff */
[----:B------:R-:W-:-:S04]  /*4700*/  IMAD.MOV R13, RZ, RZ, -R13 ;  /* 0x000000ffff0d7224 */ /* 0x000fc800078e0a0d */
[----:B------:R-:W-:-:S05]  /*4710*/  IMAD R12, R2, R13, R12 ;  /* 0x0000000d020c7224 */ /* 0x000fca00078e020c */
[----:B------:R-:W-:Y:S02]  /*4720*/  ISETP.GT.U32.AND P0, PT, R2, R12, PT ;  /* 0x0000000c0200720c */ /* 0x000fe40003f04070 */
[----:B------:R-:W-:Y:S02]  /*4730*/  ISETP.GE.AND P1, PT, R22, RZ, PT ;  /* 0x000000ff1600720c */ /* 0x000fe40003f26270 */
[----:B------:R-:W2:Y:S01]  /*4740*/  LDL.LU R22, [R1+0x80] ;  /* 0x0000800001167983 */ /* 0x000ea20000300800 */
[----:B----4-:R-:W-:-:S08]  /*4750*/  IABS R9, R19 ;  /* 0x0000001300097213 */ /* 0x010fd00000000000 */
[----:B------:R-:W-:Y:S01]  /*4760*/  @!P0 IMAD.IADD R12, R12, 0x1, -R2 ;  /* 0x000000010c0c8824 */ /* 0x000fe200078e0a02 */
[----:B------:R-:W-:Y:S02]  /*4770*/  ISETP.GT.U32.AND P0, PT, R2, R7, PT ;  /* 0x000000070200720c */ /* 0x000fe40003f04070 */
[----:B------:R-:W-:Y:S02]  /*4780*/  ISETP.GE.AND P4, PT, R19, RZ, PT ;  /* 0x000000ff1300720c */ /* 0x000fe40003f86270 */
[----:B------:R-:W-:Y:S01]  /*4790*/  IABS R8, R20 ;  /* 0x0000001400087213 */ /* 0x000fe20000000000 */
[----:B------:R-:W4:Y:S04]  /*47a0*/  LDL.LU R19, [R1+0x84] ;  /* 0x0000840001137983 */ /* 0x000f280000300800 */
[----:B------:R-:W-:Y:S01]  /*47b0*/  IMAD.HI.U32 R14, R0, R8, RZ ;  /* 0x00000008000e7227 */ /* 0x000fe200078e00ff */
[----:B------:R-:W-:-:S03]  /*47c0*/  ISETP.GT.U32.AND P3, PT, R2, R12, PT ;  /* 0x0000000c0200720c */ /* 0x000fc60003f64070 */
[----:B------:R-:W-:-:S04]  /*47d0*/  IMAD.MOV R14, RZ, RZ, -R14 ;  /* 0x000000ffff0e7224 */ /* 0x000fc800078e0a0e */
[----:B------:R-:W-:Y:S02]  /*47e0*/  IMAD R14, R2, R14, R8 ;  /* 0x0000000e020e7224 */ /* 0x000fe400078e0208 */
[----:B------:R-:W-:-:S03]  /*47f0*/  @!P0 IMAD.IADD R7, R7, 0x1, -R2 ;  /* 0x0000000107078824 */ /* 0x000fc600078e0a02 */
[----:B------:R-:W-:Y:S01]  /*4800*/  ISETP.GT.U32.AND P0, PT, R2, R14, PT ;  /* 0x0000000e0200720c */ /* 0x000fe20003f04070 */
[----:B------:R-:W-:Y:S02]  /*4810*/  @!P3 IMAD.IADD R12, R12, 0x1, -R2 ;  /* 0x000000010c0cb824 */ /* 0x000fe400078e0a02 */
[----:B------:R-:W-:Y:S02]  /*4820*/  @!P2 IMAD.MOV R7, RZ, RZ, -R7 ;  /* 0x000000ffff07a224 */ /* 0x000fe400078e0a07 */
[----:B------:R-:W-:Y:S01]  /*4830*/  @!P1 IMAD.MOV R12, RZ, RZ, -R12 ;  /* 0x000000ffff0c9224 */ /* 0x000fe200078e0a0c */
[----:B------:R-:W-:Y:S04]  /*4840*/  STL [R1+0x18c], R16 ;  /* 0x00018c1001007387 */ /* 0x000fe80000100800 */
[----:B------:R-:W-:Y:S03]  /*4850*/  STL [R1+0x190], R4 ;  /* 0x0001900401007387 */ /* 0x000fe60000100800 */
[----:B------:R-:W-:Y:S01]  /*4860*/  @!P0 IMAD.IADD R14, R14, 0x1, -R2 ;  /* 0x000000010e0e8824 */ /* 0x000fe200078e0a02 */
[----:B------:R1:W-:Y:S01]  /*4870*/  STL [R1+0x198], R7 ;  /* 0x0001980701007387 */ /* 0x0003e20000100800 */
[----:B------:R-:W-:-:S03]  /*4880*/  ISETP.GE.AND P0, PT, R20, RZ, PT ;  /* 0x000000ff1400720c */ /* 0x000fc60003f06270 */
[----:B------:R0:W-:Y:S04]  /*4890*/  STL [R1+0x194], R12 ;  /* 0x0001940c01007387 */ /* 0x0001e80000100800 */
[----:B------:R-:W4:Y:S01]  /*48a0*/  LDL.LU R20, [R1+0x88] ;  /* 0x0000880001147983 */ /* 0x000f220000300800 */
[----:B------:R-:W-:Y:S01]  /*48b0*/  IMAD.HI.U32 R11, R0, R9, RZ ;  /* 0x00000009000b7227 */ /* 0x000fe200078e00ff */
[----:B------:R-:W-:-:S03]  /*48c0*/  IABS R6, R25 ;  /* 0x0000001900067213 */ /* 0x000fc60000000000 */
[----:B------:R-:W-:-:S04]  /*48d0*/  IMAD.MOV R11, RZ, RZ, -R11 ;  /* 0x000000ffff0b7224 */ /* 0x000fc800078e0a0b */
[----:B------:R-:W-:Y:S02]  /*48e0*/  IMAD R9, R2, R11, R9 ;  /* 0x0000000b02097224 */ /* 0x000fe400078e0209 */
[----:B------:R-:W-:-:S03]  /*48f0*/  IMAD.HI.U32 R10, R0, R6, RZ ;  /* 0x00000006000a7227 */ /* 0x000fc600078e00ff */
[----:B------:R-:W-:Y:S01]  /*4900*/  ISETP.GT.U32.AND P6, PT, R2, R9, PT ;  /* 0x000000090200720c */ /* 0x000fe20003fc4070 */
[----:B------:R-:W-:Y:S01]  /*4910*/  IMAD.MOV R10, RZ, RZ, -R10 ;  /* 0x000000ffff0a7224 */ /* 0x000fe200078e0a0a */
[----:B-----5:R-:W-:-:S03]  /*4920*/  IABS R8, R23 ;  /* 0x0000001700087213 */ /* 0x020fc60000000000 */
[----:B------:R-:W-:Y:S02]  /*4930*/  IMAD R6, R2, R10, R6 ;  /* 0x0000000a02067224 */ /* 0x000fe400078e0206 */
[----:B0-----:R-:W-:-:S04]  /*4940*/  IMAD.HI.U32 R15, R0, R8, RZ ;  /* 0x00000008000f7227 */ /* 0x001fc800078e00ff */
[----:B------:R-:W-:Y:S01]  /*4950*/  IMAD.MOV R15, RZ, RZ, -R15 ;  /* 0x000000ffff0f7224 */ /* 0x000fe200078e0a0f */
[C---:B------:R-:W-:Y:S01]  /*4960*/  ISETP.GT.U32.AND P5, PT, R2.reuse, R6, PT ;  /* 0x000000060200720c */ /* 0x040fe20003fa4070 */
[----:B------:R-:W-:Y:S02]  /*4970*/  @!P6 IMAD.IADD R9, R9, 0x1, -R2 ;  /* 0x000000010909e824 */ /* 0x000fe400078e0a02 */
[----:B------:R-:W-:-:S03]  /*4980*/  IMAD R8, R2, R15, R8 ;  /* 0x0000000f02087224 */ /* 0x000fc600078e0208 */
[C---:B------:R-:W-:Y:S02]  /*4990*/  ISETP.GT.U32.AND P6, PT, R2.reuse, R9, PT ;  /* 0x000000090200720c */ /* 0x040fe40003fc4070 */
[----:B------:R-:W-:Y:S02]  /*49a0*/  ISETP.GT.U32.AND P3, PT, R2, R8, PT ;  /* 0x000000080200720c */ /* 0x000fe40003f64070 */
[----:B------:R-:W-:-:S03]  /*49b0*/  IABS R11, R29 ;  /* 0x0000001d000b7213 */ /* 0x000fc60000000000 */
[----:B------:R-:W-:Y:S02]  /*49c0*/  @!P5 IMAD.IADD R6, R6, 0x1, -R2 ;  /* 0x000000010606d824 */ /* 0x000fe400078e0a02 */
[----:B------:R-:W-:-:S04]  /*49d0*/  IMAD.HI.U32 R3, R0, R11, RZ ;  /* 0x0000000b00037227 */ /* 0x000fc800078e00ff */
[--C-:B------:R-:W-:Y:S02]  /*49e0*/  @!P6 IMAD.IADD R9, R9, 0x1, -R2.reuse ;  /* 0x000000010909e824 */ /* 0x100fe400078e0a02 */
[----:B------:R-:W-:Y:S01]  /*49f0*/  @!P3 IMAD.IADD R8, R8, 0x1, -R2 ;  /* 0x000000010808b824 */ /* 0x000fe200078e0a02 */
[C---:B------:R-:W-:Y:S01]  /*4a00*/  ISETP.GT.U32.AND P3, PT, R2.reuse, R6, PT ;  /* 0x000000060200720c */ /* 0x040fe20003f64070 */
[----:B------:R-:W-:Y:S02]  /*4a10*/  IMAD.MOV R3, RZ, RZ, -R3 ;  /* 0x000000ffff037224 */ /* 0x000fe400078e0a03 */
[----:B-1----:R-:W-:Y:S02]  /*4a20*/  IMAD.MOV.U32 R7, RZ, RZ, R9 ;  /* 0x000000ffff077224 */ /* 0x002fe400078e0009 */
[----:B------:R-:W-:Y:S02]  /*4a30*/  IMAD R3, R2, R3, R11 ;  /* 0x0000000302037224 */ /* 0x000fe400078e020b */
[----:B------:R-:W-:Y:S01]  /*4a40*/  @!P4 IMAD.MOV R7, RZ, RZ, -R7 ;  /* 0x000000ffff07c224 */ /* 0x000fe200078e0a07 */
[----:B------:R-:W-:-:S02]  /*4a50*/  ISETP.GE.AND P5, PT, R25, RZ, PT ;  /* 0x000000ff1900720c */ /* 0x000fc40003fa6270 */
[----:B------:R-:W5:Y:S01]  /*4a60*/  LDL.LU R25, [R1+0x8c] ;  /* 0x00008c0001197983 */ /* 0x000f620000300800 */
[----:B------:R-:W-:Y:S02]  /*4a70*/  ISETP.GT.U32.AND P6, PT, R2, R3, PT ;  /* 0x000000030200720c */ /* 0x000fe40003fc4070 */
[----:B------:R-:W-:Y:S01]  /*4a80*/  @!P3 IMAD.IADD R6, R6, 0x1, -R2 ;  /* 0x000000010606b824 */ /* 0x000fe200078e0a02 */
[----:B------:R-:W-:Y:S01]  /*4a90*/  STL [R1+0x184], R7 ;  /* 0x0001840701007387 */ /* 0x000fe20000100800 */
[----:B------:R-:W-:-:S03]  /*4aa0*/  ISETP.GE.AND P3, PT, R23, RZ, PT ;  /* 0x000000ff1700720c */ /* 0x000fc60003f66270 */
[----:B------:R-:W5:Y:S01]  /*4ab0*/  LDL.LU R23, [R1+0x94] ;  /* 0x0000940001177983 */ /* 0x000f620000300800 */
[----:B---3--:R-:W-:Y:S02]  /*4ac0*/  IABS R13, R18 ;  /* 0x00000012000d7213 */ /* 0x008fe40000000000 */
[----:B------:R-:W-:-:S03]  /*4ad0*/  IABS R10, R24 ;  /* 0x00000018000a7213 */ /* 0x000fc60000000000 */
[----:B------:R-:W-:-:S04]  /*4ae0*/  IMAD.HI.U32 R4, R0, R13, RZ ;  /* 0x0000000d00047227 */ /* 0x000fc800078e00ff */
[----:B------:R-:W-:Y:S01]  /*4af0*/  @!P6 IMAD.IADD R3, R3, 0x1, -R2 ;  /* 0x000000010303e824 */ /* 0x000fe200078e0a02 */
[----:B------:R-:W-:Y:S01]  /*4b00*/  ISETP.GT.U32.AND P6, PT, R2, R14, PT ;  /* 0x0000000e0200720c */ /* 0x000fe20003fc4070 */
[----:B------:R-:W-:Y:S01]  /*4b10*/  IMAD.HI.U32 R15, R0, R10, RZ ;  /* 0x0000000a000f7227 */ /* 0x000fe200078e00ff */
[----:B------:R-:W-:-:S03]  /*4b20*/  ISETP.GT.U32.AND P2, PT, R2, R8, PT ;  /* 0x000000080200720c */ /* 0x000fc60003f44070 */
[----:B------:R-:W-:Y:S02]  /*4b30*/  IMAD.MOV R4, RZ, RZ, -R4 ;  /* 0x000000ffff047224 */ /* 0x000fe400078e0a04 */
[----:B------:R-:W-:Y:S02]  /*4b40*/  IMAD.MOV R15, RZ, RZ, -R15 ;  /* 0x000000ffff0f7224 */ /* 0x000fe400078e0a0f */
[C---:B------:R-:W-:Y:S02]  /*4b50*/  IMAD R4, R2.reuse, R4, R13 ;  /* 0x0000000402047224 */ /* 0x040fe400078e020d */
[----:B------:R-:W-:-:S03]  /*4b60*/  IMAD R10, R2, R15, R10 ;  /* 0x0000000f020a7224 */ /* 0x000fc600078e020a */
[----:B------:R-:W-:Y:S01]  /*4b70*/  ISETP.GT.U32.AND P4, PT, R2, R4, PT ;  /* 0x000000040200720c */ /* 0x000fe20003f84070 */
[--C-:B------:R-:W-:Y:S01]  /*4b80*/  @!P6 IMAD.IADD R14, R14, 0x1, -R2.reuse ;  /* 0x000000010e0ee824 */ /* 0x100fe200078e0a02 */
[C---:B------:R-:W-:Y:S02]  /*4b90*/  ISETP.GT.U32.AND P1, PT, R2.reuse, R3, PT ;  /* 0x000000030200720c */ /* 0x040fe40003f24070 */
[----:B------:R-:W-:Y:S01]  /*4ba0*/  ISETP.GT.U32.AND P6, PT, R2, R10, PT ;  /* 0x0000000a0200720c */ /* 0x000fe20003fc4070 */
[----:B------:R-:W-:Y:S01]  /*4bb0*/  @!P2 IMAD.IADD R8, R8, 0x1, -R2 ;  /* 0x000000010808a824 */ /* 0x000fe200078e0a02 */
[----:B------:R-:W-:Y:S01]  /*4bc0*/  ISETP.GE.AND P2, PT, R29, RZ, PT ;  /* 0x000000ff1d00720c */ /* 0x000fe20003f46270 */
[----:B------:R-:W-:-:S06]  /*4bd0*/  IMAD.MOV.U32 R12, RZ, RZ, R14 ;  /* 0x000000ffff0c7224 */ /* 0x000fcc00078e000e */
[--C-:B------:R-:W-:Y:S02]  /*4be0*/  @!P4 IMAD.IADD R4, R4, 0x1, -R2.reuse ;  /* 0x000000010404c824 */ /* 0x100fe400078e0a02 */
[--C-:B------:R-:W-:Y:S02]  /*4bf0*/  @!P1 IMAD.IADD R3, R3, 0x1, -R2.reuse ;  /* 0x0000000103039824 */ /* 0x100fe400078e0a02 */
[----:B------:R-:W-:Y:S01]  /*4c00*/  @!P6 IMAD.IADD R10, R10, 0x1, -R2 ;  /* 0x000000010a0ae824 */ /* 0x000fe200078e0a02 */
[----:B------:R-:W-:Y:S01]  /*4c10*/  ISETP.GT.U32.AND P6, PT, R2, R4, PT ;  /* 0x000000040200720c */ /* 0x000fe20003fc4070 */
[----:B------:R-:W-:Y:S02]  /*4c20*/  @!P5 IMAD.MOV R6, RZ, RZ, -R6 ;  /* 0x000000ffff06d224 */ /* 0x000fe400078e0a06 */
[----:B------:R-:W-:Y:S02]  /*4c30*/  @!P0 IMAD.MOV R12, RZ, RZ, -R12 ;  /* 0x000000ffff0c8224 */ /* 0x000fe400078e0a0c */
[----:B------:R-:W-:-:S02]  /*4c40*/  @!P3 IMAD.MOV R8, RZ, RZ, -R8 ;  /* 0x000000ffff08b224 */ /* 0x000fc400078e0a08 */
[----:B------:R-:W-:Y:S01]  /*4c50*/  @!P2 IMAD.MOV R3, RZ, RZ, -R3 ;  /* 0x000000ffff03a224 */ /* 0x000fe200078e0a03 */
[----:B------:R0:W-:Y:S04]  /*4c60*/  STL [R1+0x17c], R6 ;  /* 0x00017c0601007387 */ /* 0x0001e80000100800 */
[----:B------:R1:W-:Y:S04]  /*4c70*/  STL [R1+0x174], R12 ;  /* 0x0001740c01007387 */ /* 0x0003e80000100800 */
[----:B------:R-:W-:Y:S04]  /*4c80*/  STL [R1+0x170], R8 ;  /* 0x0001700801007387 */ /* 0x000fe80000100800 */
[----:B------:R-:W-:Y:S01]  /*4c90*/  STL [R1+0x16c], R3 ;  /* 0x00016c0301007387 */ /* 0x000fe20000100800 */
[----:B------:R-:W-:Y:S01]  /*4ca0*/  @!P6 IMAD.IADD R4, R4, 0x1, -R2 ;  /* 0x000000010404e824 */ /* 0x000fe200078e0a02 */
[----:B------:R-:W-:-:S02]  /*4cb0*/  ISETP.GT.U32.AND P5, PT, R2, R10, PT ;  /* 0x0000000a0200720c */ /* 0x000fc40003fa4070 */
[----:B------:R-:W-:-:S11]  /*4cc0*/  ISETP.GE.AND P4, PT, R24, RZ, PT ;  /* 0x000000ff1800720c */ /* 0x000fd60003f86270 */
[----:B------:R-:W-:Y:S01]  /*4cd0*/  @!P5 IMAD.IADD R10, R10, 0x1, -R2 ;  /* 0x000000010a0ad824 */ /* 0x000fe200078e0a02 */
[----:B--2---:R-:W-:Y:S02]  /*4ce0*/  IABS R11, R22 ;  /* 0x00000016000b7213 */ /* 0x004fe40000000000 */
[----:B------:R-:W-:Y:S02]  /*4cf0*/  ISETP.GE.AND P3, PT, R22, RZ, PT ;  /* 0x000000ff1600720c */ /* 0x000fe40003f66270 */
[----:B------:R-:W2:Y:S01]  /*4d00*/  LDL.LU R22, [R1+0xb0] ;  /* 0x0000b00001167983 */ /* 0x000ea20000300800 */
[----:B----4-:R-:W-:Y:S02]  /*4d10*/  IABS R13, R19 ;  /* 0x00000013000d7213 */ /* 0x010fe40000000000 */
[----:B------:R-:W-:Y:S02]  /*4d20*/  ISETP.GE.AND P6, PT, R19, RZ, PT ;  /* 0x000000ff1300720c */ /* 0x000fe40003fc6270 */
[----:B------:R-:W3:Y:S04]  /*4d30*/  LDL.LU R19, [R1+0x98] ;  /* 0x0000980001137983 */ /* 0x000ee80000300800 */
[----:B------:R-:W4:Y:S01]  /*4d40*/  LDL.LU R24, [R1+0x9c] ;  /* 0x00009c0001187983 */ /* 0x000f220000300800 */
[----:B0-----:R-:W-:-:S02]  /*4d50*/  IABS R6, R20 ;  /* 0x0000001400067213 */ /* 0x001fc40000000000 */
[----:B------:R-:W-:Y:S02]  /*4d60*/  ISETP.GE.AND P5, PT, R20, RZ, PT ;  /* 0x000000ff1400720c */ /* 0x000fe40003fa6270 */
[----:B------:R-:W4:Y:S01]  /*4d70*/  LDL.LU R20, [R1+0xa0] ;  /* 0x0000a00001147983 */ /* 0x000f220000300800 */
[----:B------:R-:W-:-:S04]  /*4d80*/  IMAD.HI.U32 R7, R0, R11, RZ ;  /* 0x0000000b00077227 */ /* 0x000fc800078e00ff */
[----:B------:R-:W-:-:S04]  /*4d90*/  IMAD.MOV R7, RZ, RZ, -R7 ;  /* 0x000000ffff077224 */ /* 0x000fc800078e0a07 */
[----:B------:R-:W-:-:S05]  /*4da0*/  IMAD R7, R2, R7, R11 ;  /* 0x0000000702077224 */ /* 0x000fca00078e020b */
[----:B------:R-:W-:Y:S02]  /*4db0*/  ISETP.GT.U32.AND P0, PT, R2, R7, PT ;  /* 0x000000070200720c */ /* 0x000fe40003f04070 */
[----:B------:R-:W-:-:S11]  /*4dc0*/  ISETP.GE.AND P1, PT, R18, RZ, PT ;  /* 0x000000ff1200720c */ /* 0x000fd60003f26270 */
[----:B------:R-:W-:-:S05]  /*4dd0*/  @!P0 IMAD.IADD R7, R7, 0x1, -R2 ;  /* 0x0000000107078824 */ /* 0x000fca00078e0a02 */
[----:B------:R-:W-:Y:S01]  /*4de0*/  ISETP.GT.U32.AND P0, PT, R2, R7, PT ;  /* 0x000000070200720c */ /* 0x000fe20003f04070 */
[----:B-1----:R-:W-:-:S04]  /*4df0*/  IMAD.MOV.U32 R12, RZ, RZ, R4 ;  /* 0x000000ffff0c7224 */ /* 0x002fc800078e0004 */
[----:B------:R-:W-:-:S05]  /*4e00*/  @!P1 IMAD.MOV R12, RZ, RZ, -R12 ;  /* 0x000000ffff0c9224 */ /* 0x000fca00078e0a0c */
[----:B------:R0:W-:Y:S03]  /*4e10*/  STL [R1+0x15c], R12 ;  /* 0x00015c0c01007387 */ /* 0x0001e60000100800 */
[----:B------:R-:W-:Y:S02]  /*4e20*/  @!P0 IMAD.IADD R7, R7, 0x1, -R2 ;  /* 0x0000000107078824 */ /* 0x000fe400078e0a02 */
[----:B------:R-:W-:Y:S02]  /*4e30*/  @!P4 IMAD.MOV R10, RZ, RZ, -R10 ;  /* 0x000000ffff0ac224 */ /* 0x000fe400078e0a0a */
[----:B0-----:R-:W-:-:S04]  /*4e40*/  IMAD.MOV.U32 R12, RZ, RZ, R7 ;  /* 0x000000ffff0c7224 */ /* 0x001fc800078e0007 */
[----:B------:R-:W-:Y:S01]  /*4e50*/  @!P3 IMAD.MOV R12, RZ, RZ, -R12 ;  /* 0x000000ffff0cb224 */ /* 0x000fe200078e0a0c */
[----:B------:R-:W-:Y:S01]  /*4e60*/  STL [R1+0x154], R10 ;  /* 0x0001540a01007387 */ /* 0x000fe20000100800 */
[----:B------:R-:W-:-:S03]  /*4e70*/  IMAD.HI.U32 R9, R0, R13, RZ ;  /* 0x0000000d00097227 */ /* 0x000fc600078e00ff */
[----:B------:R2:W-:Y:S01]  /*4e80*/  STL [R1+0x150], R12 ;  /* 0x0001500c01007387 */ /* 0x0005e20000100800 */
[----:B------:R-:W-:Y:S01]  /*4e90*/  IMAD.MOV R9, RZ, RZ, -R9 ;  /* 0x000000ffff097224 */ /* 0x000fe200078e0a09 */
[----:B-----5:R-:W-:Y:S02]  /*4ea0*/  IABS R3, R23 ;  /* 0x0000001700037213 */ /* 0x020fe40000000000 */
[----:B------:R-:W-:Y:S02]  /*4eb0*/  ISETP.GE.AND P4, PT, R23, RZ, PT ;  /* 0x000000ff1700720c */ /* 0x000fe40003f86270 */
[----:B------:R-:W5:Y:S01]  /*4ec0*/  LDL.LU R23, [R1+0xa4] ;  /* 0x0000a40001177983 */ /* 0x000f620000300800 */
[----:B------:R-:W-:Y:S01]  /*4ed0*/  IMAD R9, R2, R9, R13 ;  /* 0x0000000902097224 */ /* 0x000fe200078e020d */
[----:B------:R-:W-:Y:S01]  /*4ee0*/  IABS R8, R25 ;  /* 0x0000001900087213 */ /* 0x000fe20000000000 */
[----:B------:R-:W-:Y:S01]  /*4ef0*/  IMAD.HI.U32 R11, R0, R6, RZ ;  /* 0x00000006000b7227 */ /* 0x000fe200078e00ff */
[----:B------:R-:W5:Y:S02]  /*4f00*/  LDL.LU R29, [R1+0xa8] ;  /* 0x0000a800011d7983 */ /* 0x000f640000300800 */
[----:B------:R-:W-:Y:S01]  /*4f10*/  ISETP.GT.U32.AND P2, PT, R2, R9, PT ;  /* 0x000000090200720c */ /* 0x000fe20003f44070 */
[----:B------:R-:W-:Y:S01]  /*4f20*/  IMAD.MOV R11, RZ, RZ, -R11 ;  /* 0x000000ffff0b7224 */ /* 0x000fe200078e0a0b */
[----:B------:R-:W5:Y:S01]  /*4f30*/  LDL.LU R18, [R1+0xac] ;  /* 0x0000ac0001127983 */ /* 0x000f620000300800 */
[----:B------:R-:W-:-:S04]  /*4f40*/  IMAD.HI.U32 R4, R0, R8, RZ ;  /* 0x0000000800047227 */ /* 0x000fc800078e00ff */
[----:B------:R-:W-:Y:S02]  /*4f50*/  IMAD R6, R2, R11, R6 ;  /* 0x0000000b02067224 */ /* 0x000fe400078e0206 */
[----:B------:R-:W-:-:S04]  /*4f60*/  IMAD.MOV R4, RZ, RZ, -R4 ;  /* 0x000000ffff047224 */ /* 0x000fc800078e0a04 */
[----:B------:R-:W-:Y:S01]  /*4f70*/  @!P2 IMAD.IADD R9, R9, 0x1, -R2 ;  /* 0x000000010909a824 */ /* 0x000fe200078e0a02 */
[C---:B------:R-:W-:Y:S01]  /*4f80*/  ISETP.GT.U32.AND P0, PT, R2.reuse, R6, PT ;  /* 0x000000060200720c */ /* 0x040fe20003f04070 */
[----:B------:R-:W-:-:S03]  /*4f90*/  IMAD R4, R2, R4, R8 ;  /* 0x0000000402047224 */ /* 0x000fc600078e0208 */
[C---:B------:R-:W-:Y:S02]  /*4fa0*/  ISETP.GT.U32.AND P1, PT, R2.reuse, R9, PT ;  /* 0x000000090200720c */ /* 0x040fe40003f24070 */
[----:B------:R-:W-:Y:S02]  /*4fb0*/  ISETP.GT.U32.AND P3, PT, R2, R4, PT ;  /* 0x000000040200720c */ /* 0x000fe40003f64070 */
[----:B------:R-:W-:Y:S01]  /*4fc0*/  ISETP.GE.AND P2, PT, R25, RZ, PT ;  /* 0x000000ff1900720c */ /* 0x000fe20003f46270 */
[----:B------:R-:W-:Y:S01]  /*4fd0*/  IMAD.HI.U32 R11, R0, R3, RZ ;  /* 0x00000003000b7227 */ /* 0x000fe200078e00ff */
[----:B------:R-:W5:Y:S03]  /*4fe0*/  LDL.LU R25, [R1+0xb4] ;  /* 0x0000b40001197983 */ /* 0x000f660000300800 */
[----:B------:R-:W-:-:S04]  /*4ff0*/  @!P0 IMAD.IADD R6, R6, 0x1, -R2 ;  /* 0x0000000106068824 */ /* 0x000fc800078e0a02 */
[--C-:B------:R-:W-:Y:S01]  /*5000*/  @!P1 IMAD.IADD R9, R9, 0x1, -R2.reuse ;  /* 0x0000000109099824 */ /* 0x100fe200078e0a02 */
[----:B------:R-:W-:Y:S01]  /*5010*/  ISETP.GT.U32.AND P0, PT, R2, R6, PT ;  /* 0x000000060200720c */ /* 0x000fe20003f04070 */
[----:B------:R-:W-:Y:S02]  /*5020*/  @!P3 IMAD.IADD R4, R4, 0x1, -R2 ;  /* 0x000000010404b824 */ /* 0x000fe400078e0a02 */
[----:B------:R-:W-:Y:S02]  /*5030*/  IMAD.MOV.U32 R15, RZ, RZ, R9 ;  /* 0x000000ffff0f7224 */ /* 0x000fe400078e0009 */
[----:B------:R-:W-:Y:S01]  /*5040*/  IMAD.MOV R11, RZ, RZ, -R11 ;  /* 0x000000ffff0b7224 */ /* 0x000fe200078e0a0b */
[C---:B------:R-:W-:Y:S01]  /*5050*/  ISETP.GT.U32.AND P3, PT, R2.reuse, R4, PT ;  /* 0x000000040200720c */ /* 0x040fe20003f64070 */
[----:B------:R-:W-:Y:S02]  /*5060*/  @!P6 IMAD.MOV R15, RZ, RZ, -R15 ;  /* 0x000000ffff0fe224 */ /* 0x000fe400078e0a0f */
[----:B------:R-:W-:-:S03]  /*5070*/  IMAD R7, R2, R11, R3 ;  /* 0x0000000b02077224 */ /* 0x000fc600078e0203 */
[----:B------:R-:W-:Y:S01]  /*5080*/  STL [R1+0x144], R15 ;  /* 0x0001440f01007387 */ /* 0x000fe20000100800 */
[----:B------:R-:W-:Y:S01]  /*5090*/  @!P0 IMAD.IADD R6, R6, 0x1, -R2 ;  /* 0x0000000106068824 */ /* 0x000fe200078e0a02 */
[----:B------:R-:W-:-:S05]  /*50a0*/  ISETP.GT.U32.AND P6, PT, R2, R7, PT ;  /* 0x000000070200720c */ /* 0x000fca0003fc4070 */
[----:B------:R-:W-:-:S08]  /*50b0*/  @!P3 IMAD.IADD R4, R4, 0x1, -R2 ;  /* 0x000000010404b824 */ /* 0x000fd000078e0a02 */
[----:B------:R-:W-:Y:S02]  /*50c0*/  @!P6 IMAD.IADD R7, R7, 0x1, -R2 ;  /* 0x000000010707e824 */ /* 0x000fe400078e0a02 */
[----:B------:R-:W-:-:S04]  /*50d0*/  IMAD.MOV.U32 R16, RZ, RZ, R6 ;  /* 0x000000ffff107224 */ /* 0x000fc800078e0006 */
[----:B------:R-:W-:Y:S01]  /*50e0*/  @!P5 IMAD.MOV R16, RZ, RZ, -R16 ;  /* 0x000000ffff10d224 */ /* 0x000fe200078e0a10 */
[----:B--2---:R-:W-:-:S05]  /*50f0*/  IABS R12, R22 ;  /* 0x00000016000c7213 */ /* 0x004fca0000000000 */
[----:B------:R-:W-:Y:S01]  /*5100*/  IMAD.HI.U32 R14, R0, R12, RZ ;  /* 0x0000000c000e7227 */ /* 0x000fe200078e00ff */
[----:B------:R-:W-:Y:S02]  /*5110*/  ISETP.GE.AND P1, PT, R22, RZ, PT ;  /* 0x000000ff1600720c */ /* 0x000fe40003f26270 */
[----:B------:R-:W2:Y:S01]  /*5120*/  LDL.LU R22, [R1+0xb8] ;  /* 0x0000b80001167983 */ /* 0x000ea20000300800 */
[----:B------:R-:W-:-:S04]  /*5130*/  IMAD.MOV R14, RZ, RZ, -R14 ;  /* 0x000000ffff0e7224 */ /* 0x000fc800078e0a0e */
[----:B------:R-:W-:Y:S01]  /*5140*/  IMAD R12, R2, R14, R12 ;  /* 0x0000000e020c7224 */ /* 0x000fe200078e020c */
[----:B---3--:R-:W-:Y:S02]  /*5150*/  IABS R11, R19 ;  /* 0x00000013000b7213 */ /* 0x008fe40000000000 */
[----:B------:R-:W-:Y:S02]  /*5160*/  ISETP.GE.AND P0, PT, R19, RZ, PT ;  /* 0x000000ff1300720c */ /* 0x000fe40003f06270 */
[----:B------:R-:W3:Y:S01]  /*5170*/  LDL.LU R19, [R1+0xbc] ;  /* 0x0000bc0001137983 */ /* 0x000ee20000300800 */
[----:B------:R-:W-:Y:S01]  /*5180*/  IMAD.HI.U32 R13, R0, R11, RZ ;  /* 0x0000000b000d7227 */ /* 0x000fe200078e00ff */
[----:B------:R-:W-:-:S03]  /*5190*/  ISETP.GT.U32.AND P3, PT, R2, R12, PT ;  /* 0x0000000c0200720c */ /* 0x000fc60003f64070 */
[----:B------:R-:W-:-:S04]  /*51a0*/  IMAD.MOV R13, RZ, RZ, -R13 ;  /* 0x000000ffff0d7224 */ /* 0x000fc800078e0a0d */
[----:B------:R-:W-:-:S05]  /*51b0*/  IMAD R11, R2, R13, R11 ;  /* 0x0000000d020b7224 */ /* 0x000fca00078e020b */
[----:B------:R-:W-:Y:S01]  /*51c0*/  ISETP.GT.U32.AND P6, PT, R2, R11, PT ;  /* 0x0000000b0200720c */ /* 0x000fe20003fc4070 */
[----:B------:R-:W-:Y:S01]  /*51d0*/  @!P3 IMAD.IADD R12, R12, 0x1, -R2 ;  /* 0x000000010c0cb824 */ /* 0x000fe200078e0a02 */
[----:B------:R-:W-:Y:S02]  /*51e0*/  ISETP.GT.U32.AND P3, PT, R2, R7, PT ;  /* 0x000000070200720c */ /* 0x000fe40003f64070 */
[----:B----4-:R-:W-:-:S09]  /*51f0*/  IABS R10, R20 ;  /* 0x00000014000a7213 */ /* 0x010fd20000000000 */
[----:B------:R-:W-:Y:S02]  /*5200*/  @!P6 IMAD.IADD R11, R11, 0x1, -R2 ;  /* 0x000000010b0be824 */ /* 0x000fe400078e0a02 */
[----:B------:R-:W-:Y:S01]  /*5210*/  IMAD.HI.U32 R9, R0, R10, RZ ;  /* 0x0000000a00097227 */ /* 0x000fe200078e00ff */
[----:B------:R-:W-:-:S03]  /*5220*/  ISETP.GT.U32.AND P6, PT, R2, R12, PT ;  /* 0x0000000c0200720c */ /* 0x000fc60003fc4070 */
[----:B------:R-:W-:-:S04]  /*5230*/  IMAD.MOV R9, RZ, RZ, -R9 ;  /* 0x000000ffff097224 */ /* 0x000fc800078e0a09 */
[C---:B------:R-:W-:Y:S02]  /*5240*/  IMAD R10, R2.reuse, R9, R10 ;  /* 0x00000009020a7224 */ /* 0x040fe400078e020a */
[--C-:B------:R-:W-:Y:S01]  /*5250*/  @!P3 IMAD.IADD R7, R7, 0x1, -R2.reuse ;  /* 0x000000010707b824 */ /* 0x100fe200078e0a02 */
[----:B------:R0:W-:Y:S02]  /*5260*/  STL [R1+0x120], R16 ;  /* 0x0001201001007387 */ /* 0x0001e40000100800 */
[----:B------:R-:W-:Y:S01]  /*5270*/  ISETP.GT.U32.AND P3, PT, R2, R10, PT ;  /* 0x0000000a0200720c */ /* 0x000fe20003f64070 */
[----:B------:R-:W-:Y:S02]  /*5280*/  @!P6 IMAD.IADD R12, R12, 0x1, -R2 ;  /* 0x000000010c0ce824 */ /* 0x000fe400078e0a02 */
[----:B------:R-:W-:Y:S02]  /*5290*/  @!P4 IMAD.MOV R7, RZ, RZ, -R7 ;  /* 0x000000ffff07c224 */ /* 0x000fe400078e0a07 */
[----:B0-----:R-:W-:-:S02]  /*52a0*/  IMAD.MOV.U32 R16, RZ, RZ, R4 ;  /* 0x000000ffff107224 */ /* 0x001fc400078e0004 */
[----:B------:R-:W-:Y:S02]  /*52b0*/  @!P1 IMAD.MOV R12, RZ, RZ, -R12 ;  /* 0x000000ffff0c9224 */ /* 0x000fe400078e0a0c */
[----:B------:R-:W-:-:S04]  /*52c0*/  @!P2 IMAD.MOV R16, RZ, RZ, -R16 ;  /* 0x000000ffff10a224 */ /* 0x000fc800078e0a10 */
[----:B------:R-:W-:Y:S01]  /*52d0*/  @!P3 IMAD.IADD R10, R10, 0x1, -R2 ;  /* 0x000000010a0ab824 */ /* 0x000fe200078e0a02 */
[----:B------:R-:W-:Y:S01]  /*52e0*/  ISETP.GE.AND P3, PT, R20, RZ, PT ;  /* 0x000000ff1400720c */ /* 0x000fe20003f66270 */
[----:B------:R-:W-:Y:S04]  /*52f0*/  STL [R1+0x11c], R16 ;  /* 0x00011c1001007387 */ /* 0x000fe80000100800 */
[----:B------:R0:W-:Y:S04]  /*5300*/  STL [R1+0x118], R7 ;  /* 0x0001180701007387 */ /* 0x0001e80000100800 */
[----:B------:R-:W-:Y:S04]  /*5310*/  STL [R1+0x114], R12 ;  /* 0x0001140c01007387 */ /* 0x000fe80000100800 */
[----:B------:R-:W4:Y:S01]  /*5320*/  LDL.LU R20, [R1+0xc0] ;  /* 0x0000c00001147983 */ /* 0x000f220000300800 */
[----:B------:R-:W-:-:S05]  /*5330*/  IABS R3, R24 ;  /* 0x0000001800037213 */ /* 0x000fca0000000000 */
[----:B------:R-:W-:-:S04]  /*5340*/  IMAD.HI.U32 R8, R0, R3, RZ ;  /* 0x0000000300087227 */ /* 0x000fc800078e00ff */
[----:B------:R-:W-:-:S04]  /*5350*/  IMAD.MOV R8, RZ, RZ, -R8 ;  /* 0x000000ffff087224 */ /* 0x000fc800078e0a08 */
[----:B------:R-:W-:Y:S01]  /*5360*/  IMAD R3, R2, R8, R3 ;  /* 0x0000000802037224 */ /* 0x000fe200078e0203 */
[----:B-----5:R-:W-:-:S05]  /*5370*/  IABS R8, R23 ;  /* 0x0000001700087213 */ /* 0x020fca0000000000 */
[----:B------:R-:W-:-:S04]  /*5380*/  IMAD.HI.U32 R15, R0, R8, RZ ;  /* 0x00000008000f7227 */ /* 0x000fc800078e00ff */
[----:B------:R-:W-:Y:S01]  /*5390*/  IMAD.MOV R15, RZ, RZ, -R15 ;  /* 0x000000ffff0f7224 */ /* 0x000fe200078e0a0f */
[----:B------:R-:W-:-:S03]  /*53a0*/  ISETP.GT.U32.AND P2, PT, R2, R3, PT ;  /* 0x000000030200720c */ /* 0x000fc60003f44070 */
[C---:B------:R-:W-:Y:S01]  /*53b0*/  IMAD R8, R2.reuse, R15, R8 ;  /* 0x0000000f02087224 */ /* 0x040fe200078e0208 */
[----:B------:R-:W-:Y:S02]  /*53c0*/  IABS R14, R29 ;  /* 0x0000001d000e7213 */ /* 0x000fe40000000000 */
[C---:B------:R-:W-:Y:S02]  /*53d0*/  ISETP.GT.U32.AND P5, PT, R2.reuse, R11, PT ;  /* 0x0000000b0200720c */ /* 0x040fe40003fa4070 */
[----:B------:R-:W-:Y:S01]  /*53e0*/  ISETP.GT.U32.AND P6, PT, R2, R8, PT ;  /* 0x000000080200720c */ /* 0x000fe20003fc4070 */
[----:B------:R-:W-:-:S04]  /*53f0*/  IMAD.HI.U32 R6, R0, R14, RZ ;  /* 0x0000000e00067227 */ /* 0x000fc800078e00ff */
[----:B------:R-:W-:Y:S02]  /*5400*/  @!P2 IMAD.IADD R3, R3, 0x1, -R2 ;  /* 0x000000010303a824 */ /* 0x000fe400078e0a02 */
[----:B------:R-:W-:-:S04]  /*5410*/  IMAD.MOV R4, RZ, RZ, -R6 ;  /* 0x000000ffff047224 */ /* 0x000fc800078e0a06 */
[----:B------:R-:W-:Y:S02]  /*5420*/  IMAD R4, R2, R4, R14 ;  /* 0x0000000402047224 */ /* 0x000fe400078e020e */
[--C-:B------:R-:W-:Y:S01]  /*5430*/  @!P6 IMAD.IADD R8, R8, 0x1, -R2.reuse ;  /* 0x000000010808e824 */ /* 0x100fe200078e0a02 */
[C---:B------:R-:W-:Y:S01]  /*5440*/  ISETP.GT.U32.AND P6, PT, R2.reuse, R3, PT ;  /* 0x000000030200720c */ /* 0x040fe20003fc4070 */
[----:B------:R-:W-:Y:S01]  /*5450*/  @!P5 IMAD.IADD R11, R11, 0x1, -R2 ;  /* 0x000000010b0bd824 */ /* 0x000fe200078e0a02 */
[----:B------:R-:W-:Y:S02]  /*5460*/  IABS R9, R18 ;  /* 0x0000001200097213 */ /* 0x000fe40000000000 */
[----:B------:R-:W-:Y:S01]  /*5470*/  ISETP.GT.U32.AND P5, PT, R2, R4, PT ;  /* 0x000000040200720c */ /* 0x000fe20003fa4070 */
[----:B0-----:R-:W-:Y:S01]  /*5480*/  IMAD.MOV.U32 R7, RZ, RZ, R11 ;  /* 0x000000ffff077224 */ /* 0x001fe200078e000b */
[----:B------:R-:W-:Y:S01]  /*5490*/  ISETP.GE.AND P2, PT, R24, RZ, PT ;  /* 0x000000ff1800720c */ /* 0x000fe20003f46270 */
[----:B------:R-:W-:Y:S01]  /*54a0*/  IMAD.HI.U32 R6, R0, R9, RZ ;  /* 0x0000000900067227 */ /* 0x000fe200078e00ff */
[----:B------:R-:W-:Y:S01]  /*54b0*/  IABS R13, R25 ;  /* 0x00000019000d7213 */ /* 0x000fe20000000000 */
[----:B------:R-:W5:Y:S02]  /*54c0*/  LDL.LU R24, [R1+0xc4] ;  /* 0x0000c40001187983 */ /* 0x000f640000300800 */
[----:B------:R-:W-:-:S02]  /*54d0*/  @!P0 IMAD.MOV R7, RZ, RZ, -R7 ;  /* 0x000000ffff078224 */ /* 0x000fc400078e0a07 */
[----:B------:R-:W-:Y:S01]  /*54e0*/  @!P6 IMAD.IADD R3, R3, 0x1, -R2 ;  /* 0x000000010303e824 */ /* 0x000fe200078e0a02 */
[----:B------:R-:W-:Y:S01]  /*54f0*/  ISETP.GE.AND P6, PT, R23, RZ, PT ;  /* 0x000000ff1700720c */ /* 0x000fe20003fc6270 */
[----:B------:R-:W-:Y:S01]  /*5500*/  IMAD.MOV R6, RZ, RZ, -R6 ;  /* 0x000000ffff067224 */ /* 0x000fe200078e0a06 */
[----:B------:R0:W-:Y:S01]  /*5510*/  STL [R1+0x110], R7 ;  /* 0x0001100701007387 */ /* 0x0001e20000100800 */
[----:B------:R-:W-:-:S03]  /*5520*/  IMAD.HI.U32 R15, R0, R13, RZ ;  /* 0x0000000d000f7227 */ /* 0x000fc600078e00ff */
[----:B------:R-:W5:Y:S01]  /*5530*/  LDL.LU R23, [R1+0xc8] ;  /* 0x0000c80001177983 */ /* 0x000f620000300800 */
[C---:B------:R-:W-:Y:S01]  /*5540*/  ISETP.GT.U32.AND P4, PT, R2.reuse, R8, PT ;  /* 0x000000080200720c */ /* 0x040fe20003f84070 */
[----:B------:R-:W-:Y:S02]  /*5550*/  IMAD R9, R2, R6, R9 ;  /* 0x0000000602097224 */ /* 0x000fe400078e0209 */
[----:B------:R-:W-:Y:S02]  /*5560*/  @!P5 IMAD.IADD R4, R4, 0x1, -R2 ;  /* 0x000000010404d824 */ /* 0x000fe400078e0a02 */
[----:B------:R-:W-:Y:S01]  /*5570*/  IMAD.MOV R15, RZ, RZ, -R15 ;  /* 0x000000ffff0f7224 */ /* 0x000fe200078e0a0f */
[C---:B------:R-:W-:Y:S02]  /*5580*/  ISETP.GT.U32.AND P0, PT, R2.reuse, R9, PT ;  /* 0x000000090200720c */ /* 0x040fe40003f04070 */
[C---:B------:R-:W-:Y:S01]  /*5590*/  ISETP.GT.U32.AND P1, PT, R2.reuse, R4, PT ;  /* 0x000000040200720c */ /* 0x040fe20003f24070 */
[C---:B------:R-:W-:Y:S01]  /*55a0*/  IMAD R6, R2.reuse, R15, R13 ;  /* 0x0000000f02067224 */ /* 0x040fe200078e020d */
[----:B------:R-:W-:-:S03]  /*55b0*/  ISETP.GT.U32.AND P5, PT, R2, R10, PT ;  /* 0x0000000a0200720c */ /* 0x000fc60003fa4070 */
[----:B------:R-:W-:Y:S01]  /*55c0*/  @!P4 IMAD.IADD R8, R8, 0x1, -R2 ;  /* 0x000000010808c824 */ /* 0x000fe200078e0a02 */
[----:B------:R-:W-:Y:S01]  /*55d0*/  ISETP.GE.AND P4, PT, R29, RZ, PT ;  /* 0x000000ff1d00720c */ /* 0x000fe20003f86270 */
[----:B------:R-:W-:-:S04]  /*55e0*/  IMAD.MOV.U32 R15, RZ, RZ, R3 ;  /* 0x000000ffff0f7224 */ /* 0x000fc800078e0003 */
[--C-:B------:R-:W-:Y:S02]  /*55f0*/  @!P0 IMAD.IADD R9, R9, 0x1, -R2.reuse ;  /* 0x0000000109098824 */ /* 0x100fe400078e0a02 */
[--C-:B------:R-:W-:Y:S02]  /*5600*/  @!P1 IMAD.IADD R4, R4, 0x1, -R2.reuse ;  /* 0x0000000104049824 */ /* 0x100fe400078e0a02 */
[----:B------:R-:W-:Y:S02]  /*5610*/  @!P5 IMAD.IADD R10, R10, 0x1, -R2 ;  /* 0x000000010a0ad824 */ /* 0x000fe400078e0a02 */
[----:B------:R-:W-:Y:S01]  /*5620*/  @!P2 IMAD.MOV R15, RZ, RZ, -R15 ;  /* 0x000000ffff0fa224 */ /* 0x000fe200078e0a0f */
[C---:B------:R-:W-:Y:S01]  /*5630*/  ISETP.GT.U32.AND P2, PT, R2.reuse, R9, PT ;  /* 0x000000090200720c */ /* 0x040fe20003f44070 */
[----:B------:R-:W-:Y:S02]  /*5640*/  @!P3 IMAD.MOV R10, RZ, RZ, -R10 ;  /* 0x000000ffff0ab224 */ /* 0x000fe400078e0a0a */
[----:B------:R-:W-:Y:S01]  /*5650*/  @!P6 IMAD.MOV R8, RZ, RZ, -R8 ;  /* 0x000000ffff08e224 */ /* 0x000fe200078e0a08 */
[----:B------:R-:W-:Y:S01]  /*5660*/  ISETP.GT.U32.AND P5, PT, R2, R6, PT ;  /* 0x000000060200720c */ /* 0x000fe20003fa4070 */
[----:B------:R-:W-:Y:S04]  /*5670*/  STL [R1+0xb4], R15 ;  /* 0x0000b40f01007387 */ /* 0x000fe80000100800 */
[----:B------:R4:W-:Y:S04]  /*5680*/  STL [R1+0xa8], R10 ;  /* 0x0000a80a01007387 */ /* 0x0009e80000100800 */
[----:B------:R-:W-:Y:S01]  /*5690*/  STL [R1+0x70], R8 ;  /* 0x0000700801007387 */ /* 0x000fe20000100800 */
[----:B------:R-:W-:-:S03]  /*56a0*/  @!P2 IMAD.IADD R9, R9, 0x1, -R2 ;  /* 0x000000010909a824 */ /* 0x000fc600078e0a02 */
[----:B------:R-:W-:-:S05]  /*56b0*/  @!P5 IMAD.IADD R6, R6, 0x1, -R2 ;  /* 0x000000010606d824 */ /* 0x000fca00078e0a02 */
[----:B------:R-:W-:Y:S02]  /*56c0*/  ISETP.GT.U32.AND P3, PT, R2, R6, PT ;  /* 0x000000060200720c */ /* 0x000fe40003f64070 */
[----:B------:R-:W-:-:S11]  /*56d0*/  ISETP.GE.AND P0, PT, R25, RZ, PT ;  /* 0x000000ff1900720c */ /* 0x000fd60003f06270 */
[----:B------:R-:W-:Y:S01]  /*56e0*/  @!P3 IMAD.IADD R6, R6, 0x1, -R2 ;  /* 0x000000010606b824 */ /* 0x000fe200078e0a02 */
[----:B--2---:R-:W-:-:S05]  /*56f0*/  IABS R13, R22 ;  /* 0x00000016000d7213 */ /* 0x004fca0000000000 */
[----:B------:R-:W-:-:S04]  /*5700*/  IMAD.HI.U32 R11, R0, R13, RZ ;  /* 0x0000000d000b7227 */ /* 0x000fc800078e00ff */
[----:B------:R-:W-:Y:S01]  /*5710*/  IMAD.MOV R11, RZ, RZ, -R11 ;  /* 0x000000ffff0b7224 */ /* 0x000fe200078e0a0b */
[----:B---3--:R-:W-:-:S05]  /*5720*/  IABS R14, R19 ;  /* 0x00000013000e7213 */ /* 0x008fca0000000000 */
[----:B0-----:R-:W-:-:S04]  /*5730*/  IMAD.HI.U32 R7, R0, R14, RZ ;  /* 0x0000000e00077227 */ /* 0x001fc800078e00ff */
[----:B------:R-:W-:Y:S02]  /*5740*/  IMAD.MOV R12, RZ, RZ, -R7 ;  /* 0x000000ffff0c7224 */ /* 0x000fe400078e0a07 */
[----:B------:R-:W-:Y:S02]  /*5750*/  IMAD R7, R2, R11, R13 ;  /* 0x0000000b02077224 */ /* 0x000fe400078e020d */
[----:B------:R-:W-:-:S04]  /*5760*/  IMAD.MOV.U32 R11, RZ, RZ, R4 ;  /* 0x000000ffff0b7224 */ /* 0x000fc800078e0004 */
[----:B------:R-:W-:Y:S01]  /*5770*/  @!P4 IMAD.MOV R11, RZ, RZ, -R11 ;  /* 0x000000ffff0bc224 */ /* 0x000fe200078e0a0b */
[----:B------:R-:W-:-:S04]  /*5780*/  ISETP.GE.AND P6, PT, R22, RZ, PT ;  /* 0x000000ff1600720c */ /* 0x000fc80003fc6270 */
[----:B------:R-:W-:Y:S04]  /*5790*/  STL [R1+0x48], R11 ;  /* 0x0000480b01007387 */ /* 0x000fe80000100800 */
[----:B------:R-:W2:Y:S01]  /*57a0*/  LDL.LU R22, [R1+0xcc] ;  /* 0x0000cc0001167983 */ /* 0x000ea20000300800 */
[----:B------:R-:W-:-:S03]  /*57b0*/  ISETP.GE.AND P2, PT, R19, RZ, PT ;  /* 0x000000ff1300720c */ /* 0x000fc60003f46270 */
[----:B------:R-:W3:Y:S04]  /*57c0*/  LDL.LU R19, [R1+0xd0] ;  /* 0x0000d00001137983 */ /* 0x000ee80000300800 */
[----:B------:R-:W3:Y:S01]  /*57d0*/  LDL.LU R25, [R1+0xd4] ;  /* 0x0000d40001197983 */ /* 0x000ee20000300800 */
[----:B----4-:R-:W-:Y:S02]  /*57e0*/  IABS R10, R20 ;  /* 0x00000014000a7213 */ /* 0x010fe40000000000 */
[----:B------:R-:W-:Y:S02]  /*57f0*/  ISETP.GE.AND P3, PT, R20, RZ, PT ;  /* 0x000000ff1400720c */ /* 0x000fe40003f66270 */
[----:B------:R-:W4:Y:S01]  /*5800*/  LDL.LU R20, [R1+0xd8] ;  /* 0x0000d80001147983 */ /* 0x000f220000300800 */
[----:B------:R-:W-:-:S02]  /*5810*/  ISETP.GT.U32.AND P5, PT, R2, R7, PT ;  /* 0x000000070200720c */ /* 0x000fc40003fa4070 */
[----:B------:R-:W-:-:S11]  /*5820*/  ISETP.GE.AND P1, PT, R18, RZ, PT ;  /* 0x000000ff1200720c */ /* 0x000fd60003f26270 */
        /* <DEDUP_REMOVED lines=8> */
[----:B------:R-:W-:Y:S02]  /*58b0*/  IMAD.MOV.U32 R4, RZ, RZ, R10 ;  /* 0x000000ffff047224 */ /* 0x000fe400078e000a */
[----:B0-----:R-:W-:-:S04]  /*58c0*/  IMAD.MOV.U32 R12, RZ, RZ, R7 ;  /* 0x000000ffff0c7224 */ /* 0x001fc800078e0007 */
[----:B------:R-:W-:Y:S01]  /*58d0*/  @!P6 IMAD.MOV R12, RZ, RZ, -R12 ;  /* 0x000000ffff0ce224 */ /* 0x000fe200078e0a0c */
[----:B------:R-:W-:Y:S01]  /*58e0*/  STL [R1+0x40], R6 ;  /* 0x0000400601007387 */ /* 0x000fe20000100800 */
[----:B------:R-:W-:Y:S01]  /*58f0*/  ISETP.GT.U32.AND P4, PT, R2, R3, PT ;  /* 0x000000030200720c */ /* 0x000fe20003f84070 */
[----:B------:R-:W-:Y:S02]  /*5900*/  IMAD.HI.U32 R10, R0, R4, RZ ;  /* 0x00000004000a7227 */ /* 0x000fe400078e00ff */
[----:B------:R0:W-:Y:S02]  /*5910*/  STL [R1+0x3c], R12 ;  /* 0x00003c0c01007387 */ /* 0x0001e40000100800 */
[----:B------:R-:W-:-:S04]  /*5920*/  IMAD.MOV R11, RZ, RZ, -R10 ;  /* 0x000000ffff0b7224 */ /* 0x000fc800078e0a0a */
[----:B------:R-:W-:Y:S01]  /*5930*/  IMAD R4, R2, R11, R4 ;  /* 0x0000000b02047224 */ /* 0x000fe200078e0204 */
[----:B-----5:R-:W-:Y:S02]  /*5940*/  IABS R8, R24 ;  /* 0x0000001800087213 */ /* 0x020fe40000000000 */
[----:B------:R-:W-:Y:S02]  /*5950*/  IABS R14, R23 ;  /* 0x00000017000e7213 */ /* 0x000fe40000000000 */
[----:B------:R-:W-:Y:S02]  /*5960*/  ISETP.GE.AND P0, PT, R23, RZ, PT ;  /* 0x000000ff1700720c */ /* 0x000fe40003f06270 */
[----:B------:R-:W5:Y:S04]  /*5970*/  LDL.LU R23, [R1+0xdc] ;  /* 0x0000dc0001177983 */ /* 0x000f680000300800 */
[----:B------:R-:W5:Y:S01]  /*5980*/  LDL.LU R29, [R1+0xe0] ;  /* 0x0000e000011d7983 */ /* 0x000f620000300800 */
[----:B------:R-:W-:Y:S01]  /*5990*/  IMAD.HI.U32 R9, R0, R8, RZ ;  /* 0x0000000800097227 */ /* 0x000fe200078e00ff */
[----:B------:R-:W-:-:S02]  /*59a0*/  ISETP.GT.U32.AND P5, PT, R2, R4, PT ;  /* 0x000000040200720c */ /* 0x000fc40003fa4070 */
[----:B------:R-:W5:Y:S01]  /*59b0*/  LDL.LU R18, [R1+0xe4] ;  /* 0x0000e40001127983 */ /* 0x000f620000300800 */
[----:B------:R-:W-:Y:S02]  /*59c0*/  @!P4 IMAD.IADD R3, R3, 0x1, -R2 ;  /* 0x000000010303c824 */ /* 0x000fe400078e0a02 */
[----:B------:R-:W-:-:S03]  /*59d0*/  IMAD.MOV R10, RZ, RZ, -R9 ;  /* 0x000000ffff0a7224 */ /* 0x000fc600078e0a09 */
[C---:B------:R-:W-:Y:S01]  /*59e0*/  ISETP.GT.U32.AND P4, PT, R2.reuse, R3, PT ;  /* 0x000000030200720c */ /* 0x040fe20003f84070 */
[----:B------:R-:W-:-:S05]  /*59f0*/  IMAD R8, R2, R10, R8 ;  /* 0x0000000a02087224 */ /* 0x000fca00078e0208 */
[----:B------:R-:W-:Y:S01]  /*5a00*/  ISETP.GT.U32.AND P6, PT, R2, R8, PT ;  /* 0x000000080200720c */ /* 0x000fe20003fc4070 */
[----:B------:R-:W-:Y:S02]  /*5a10*/  @!P5 IMAD.IADD R4, R4, 0x1, -R2 ;  /* 0x000000010404d824 */ /* 0x000fe400078e0a02 */
[----:B------:R-:W-:-:S03]  /*5a20*/  IMAD.HI.U32 R9, R0, R14, RZ ;  /* 0x0000000e00097227 */ /* 0x000fc600078e00ff */
[----:B------:R-:W-:Y:S01]  /*5a30*/  ISETP.GT.U32.AND P5, PT, R2, R4, PT ;  /* 0x000000040200720c */ /* 0x000fe20003fa4070 */
[--C-:B------:R-:W-:Y:S02]  /*5a40*/  @!P4 IMAD.IADD R3, R3, 0x1, -R2.reuse ;  /* 0x000000010303c824 */ /* 0x100fe400078e0a02 */
[----:B------:R-:W-:Y:S02]  /*5a50*/  IMAD.MOV R9, RZ, RZ, -R9 ;  /* 0x000000ffff097224 */ /* 0x000fe400078e0a09 */
[----:B------:R-:W-:Y:S02]  /*5a60*/  IMAD.MOV.U32 R15, RZ, RZ, R3 ;  /* 0x000000ffff0f7224 */ /* 0x000fe400078e0003 */
[----:B------:R-:W-:Y:S02]  /*5a70*/  @!P6 IMAD.IADD R8, R8, 0x1, -R2 ;  /* 0x000000010808e824 */ /* 0x000fe400078e0a02 */
[----:B------:R-:W-:Y:S01]  /*5a80*/  @!P2 IMAD.MOV R15, RZ, RZ, -R15 ;  /* 0x000000ffff0fa224 */ /* 0x000fe200078e0a0f */
[----:B------:R-:W-:Y:S01]  /*5a90*/  ISETP.GE.AND P1, PT, R24, RZ, PT ;  /* 0x000000ff1800720c */ /* 0x000fe20003f26270 */
[C---:B------:R-:W-:Y:S01]  /*5aa0*/  IMAD R14, R2.reuse, R9, R14 ;  /* 0x00000009020e7224 */ /* 0x040fe200078e020e */
[----:B------:R-:W-:Y:S01]  /*5ab0*/  ISETP.GT.U32.AND P6, PT, R2, R8, PT ;  /* 0x000000080200720c */ /* 0x000fe20003fc4070 */
[----:B------:R-:W5:Y:S01]  /*5ac0*/  LDL.LU R24, [R1+0xe8] ;  /* 0x0000e80001187983 */ /* 0x000f620000300800 */
[----:B------:R-:W-:-:S03]  /*5ad0*/  @!P5 IMAD.IADD R4, R4, 0x1, -R2 ;  /* 0x000000010404d824 */ /* 0x000fc600078e0a02 */
[----:B------:R1:W-:Y:S01]  /*5ae0*/  STL [R1+0x38], R15 ;  /* 0x0000380f01007387 */ /* 0x0003e20000100800 */
[----:B------:R-:W-:-:S07]  /*5af0*/  ISETP.GT.U32.AND P2, PT, R2, R14, PT ;  /* 0x0000000e0200720c */ /* 0x000fce0003f44070 */
[----:B------:R-:W-:-:S06]  /*5b00*/  @!P6 IMAD.IADD R8, R8, 0x1, -R2 ;  /* 0x000000010808e824 */ /* 0x000fcc00078e0a02 */
[----:B------:R-:W-:Y:S02]  /*5b10*/  @!P2 IMAD.IADD R14, R14, 0x1, -R2 ;  /* 0x000000010e0ea824 */ /* 0x000fe400078e0a02 */
[----:B------:R-:W-:Y:S02]  /*5b20*/  IMAD.MOV.U32 R16, RZ, RZ, R4 ;  /* 0x000000ffff107224 */ /* 0x000fe400078e0004 */
[----:B------:R-:W-:Y:S02]  /*5b30*/  @!P1 IMAD.MOV R8, RZ, RZ, -R8 ;  /* 0x000000ffff089224 */ /* 0x000fe400078e0a08 */
[----:B------:R-:W-:Y:S01]  /*5b40*/  @!P3 IMAD.MOV R16, RZ, RZ, -R16 ;  /* 0x000000ffff10b224 */ /* 0x000fe200078e0a10 */
[----:B--2---:R-:W-:Y:S02]  /*5b50*/  IABS R13, R22 ;  /* 0x00000016000d7213 */ /* 0x004fe40000000000 */
[----:B------:R-:W-:Y:S02]  /*5b60*/  ISETP.GE.AND P4, PT, R22, RZ, PT ;  /* 0x000000ff1600720c */ /* 0x000fe40003f86270 */
[----:B---3--:R-:W-:Y:S01]  /*5b70*/  IABS R11, R19 ;  /* 0x00000013000b7213 */ /* 0x008fe20000000000 */
[----:B------:R-:W-:Y:S01]  /*5b80*/  IMAD.HI.U32 R10, R0, R13, RZ ;  /* 0x0000000d000a7227 */ /* 0x000fe200078e00ff */
[----:B------:R-:W-:Y:S01]  /*5b90*/  ISETP.GE.AND P5, PT, R19, RZ, PT ;  /* 0x000000ff1300720c */ /* 0x000fe20003fa6270 */
[----:B------:R-:W2:Y:S02]  /*5ba0*/  LDL.LU R22, [R1+0xec] ;  /* 0x0000ec0001167983 */ /* 0x000ea40000300800 */
[----:B------:R-:W-:-:S02]  /*5bb0*/  IMAD.MOV R10, RZ, RZ, -R10 ;  /* 0x000000ffff0a7224 */ /* 0x000fc400078e0a0a */
[----:B------:R-:W3:Y:S01]  /*5bc0*/  LDL.LU R19, [R1+0xf0] ;  /* 0x0000f00001137983 */ /* 0x000ee20000300800 */
[----:B------:R-:W-:-:S04]  /*5bd0*/  IMAD.HI.U32 R9, R0, R11, RZ ;  /* 0x0000000b00097227 */ /* 0x000fc800078e00ff */
[----:B------:R-:W-:Y:S02]  /*5be0*/  IMAD R13, R2, R10, R13 ;  /* 0x0000000a020d7224 */ /* 0x000fe400078e020d */
[----:B------:R-:W-:-:S03]  /*5bf0*/  IMAD.MOV R9, RZ, RZ, -R9 ;  /* 0x000000ffff097224 */ /* 0x000fc600078e0a09 */
[C---:B------:R-:W-:Y:S01]  /*5c00*/  ISETP.GT.U32.AND P6, PT, R2.reuse, R13, PT ;  /* 0x0000000d0200720c */ /* 0x040fe20003fc4070 */
[----:B------:R-:W-:-:S05]  /*5c10*/  IMAD R11, R2, R9, R11 ;  /* 0x00000009020b7224 */ /* 0x000fca00078e020b */
[----:B------:R-:W-:-:S07]  /*5c20*/  ISETP.GT.U32.AND P2, PT, R2, R11, PT ;  /* 0x0000000b0200720c */ /* 0x000fce0003f44070 */
[----:B------:R-:W-:Y:S01]  /*5c30*/  @!P6 IMAD.IADD R13, R13, 0x1, -R2 ;  /* 0x000000010d0de824 */ /* 0x000fe200078e0a02 */
[----:B------:R-:W-:-:S05]  /*5c40*/  ISETP.GT.U32.AND P6, PT, R2, R14, PT ;  /* 0x0000000e0200720c */ /* 0x000fca0003fc4070 */
[----:B------:R-:W-:Y:S01]  /*5c50*/  @!P2 IMAD.IADD R11, R11, 0x1, -R2 ;  /* 0x000000010b0ba824 */ /* 0x000fe200078e0a02 */
[----:B------:R-:W-:Y:S02]  /*5c60*/  ISETP.GT.U32.AND P2, PT, R2, R13, PT ;  /* 0x0000000d0200720c */ /* 0x000fe40003f44070 */
[----:B----4-:R-:W-:-:S05]  /*5c70*/  IABS R7, R20 ;  /* 0x0000001400077213 */ /* 0x010fca0000000000 */
[----:B------:R-:W-:-:S04]  /*5c80*/  IMAD.HI.U32 R3, R0, R7, RZ ;  /* 0x0000000700037227 */ /* 0x000fc800078e00ff */
        /* <DEDUP_REMOVED lines=8> */
[----:B------:R4:W-:Y:S03]  /*5d10*/  STL [R1+0x28], R8 ;  /* 0x0000280801007387 */ /* 0x0009e60000100800 */
[----:B------:R-:W-:Y:S01]  /*5d20*/  @!P6 IMAD.IADD R7, R7, 0x1, -R2 ;  /* 0x000000010707e824 */ /* 0x000fe200078e0a02 */
[----:B------:R-:W-:Y:S01]  /*5d30*/  STL [R1+0x24], R14 ;  /* 0x0000240e01007387 */ /* 0x000fe20000100800 */
[----:B------:R-:W-:-:S03]  /*5d40*/  ISETP.GE.AND P6, PT, R20, RZ, PT ;  /* 0x000000ff1400720c */ /* 0x000fc60003fc6270 */
[----:B------:R-:W-:Y:S04]  /*5d50*/  STL [R1+0x20], R13 ;  /* 0x0000200d01007387 */ /* 0x000fe80000100800 */
[----:B------:R-:W2:Y:S01]  /*5d60*/  LDL.LU R20, [R1+0xf4] ;  /* 0x0000f40001147983 */ /* 0x000ea20000300800 */
[----:B0-----:R-:W-:-:S05]  /*5d70*/  IABS R12, R25 ;  /* 0x00000019000c7213 */ /* 0x001fca0000000000 */
[----:B------:R-:W-:-:S04]  /*5d80*/  IMAD.HI.U32 R6, R0, R12, RZ ;  /* 0x0000000c00067227 */ /* 0x000fc800078e00ff */
[----:B------:R-:W-:-:S04]  /*5d90*/  IMAD.MOV R6, RZ, RZ, -R6 ;  /* 0x000000ffff067224 */ /* 0x000fc800078e0a06 */
[C---:B------:R-:W-:Y:S01]  /*5da0*/  IMAD R12, R2.reuse, R6, R12 ;  /* 0x00000006020c7224 */ /* 0x040fe200078e020c */
[----:B------:R-:W-:-:S04]  /*5db0*/  ISETP.GT.U32.AND P3, PT, R2, R11, PT ;  /* 0x0000000b0200720c */ /* 0x000fc80003f64070 */
[----:B------:R-:W-:Y:S02]  /*5dc0*/  ISETP.GT.U32.AND P1, PT, R2, R12, PT ;  /* 0x0000000c0200720c */ /* 0x000fe40003f24070 */
[----:B-----5:R-:W-:Y:S02]  /*5dd0*/  IABS R6, R23 ;  /* 0x0000001700067213 */ /* 0x020fe40000000000 */
[----:B------:R-:W-:-:S03]  /*5de0*/  IABS R3, R29 ;  /* 0x0000001d00037213 */ /* 0x000fc60000000000 */
[----:B------:R-:W-:-:S04]  /*5df0*/  IMAD.HI.U32 R4, R0, R6, RZ ;  /* 0x0000000600047227 */ /* 0x000fc800078e00ff */
[----:B-1----:R-:W-:-:S04]  /*5e00*/  IMAD.HI.U32 R15, R0, R3, RZ ;  /* 0x00000003000f7227 */ /* 0x002fc800078e00ff */
[----:B------:R-:W-:Y:S02]  /*5e10*/  IMAD.MOV R4, RZ, RZ, -R4 ;  /* 0x000000ffff047224 */ /* 0x000fe400078e0a04 */
[----:B------:R-:W-:Y:S02]  /*5e20*/  IMAD.MOV R15, RZ, RZ, -R15 ;  /* 0x000000ffff0f7224 */ /* 0x000fe400078e0a0f */
[C---:B------:R-:W-:Y:S02]  /*5e30*/  IMAD R6, R2.reuse, R4, R6 ;  /* 0x0000000402067224 */ /* 0x040fe400078e0206 */
[----:B------:R-:W-:-:S03]  /*5e40*/  IMAD R3, R2, R15, R3 ;  /* 0x0000000f02037224 */ /* 0x000fc600078e0203 */
[C---:B------:R-:W-:Y:S01]  /*5e50*/  ISETP.GT.U32.AND P2, PT, R2.reuse, R6, PT ;  /* 0x000000060200720c */ /* 0x040fe20003f44070 */
[--C-:B------:R-:W-:Y:S01]  /*5e60*/  @!P3 IMAD.IADD R11, R11, 0x1, -R2.reuse ;  /* 0x000000010b0bb824 */ /* 0x100fe200078e0a02 */
[----:B------:R-:W-:Y:S01]  /*5e70*/  ISETP.GT.U32.AND P3, PT, R2, R3, PT ;  /* 0x000000030200720c */ /* 0x000fe20003f64070 */
[--C-:B------:R-:W-:Y:S01]  /*5e80*/  @!P1 IMAD.IADD R12, R12, 0x1, -R2.reuse ;  /* 0x000000010c0c9824 */ /* 0x100fe200078e0a02 */
[----:B------:R-:W-:Y:S02]  /*5e90*/  IABS R10, R18 ;  /* 0x00000012000a7213 */ /* 0x000fe40000000000 */
[----:B------:R-:W-:Y:S02]  /*5ea0*/  ISETP.GE.AND P1, PT, R25, RZ, PT ;  /* 0x000000ff1900720c */ /* 0x000fe40003f26270 */
[----:B------:R-:W5:Y:S05]  /*5eb0*/  LDL.LU R25, [R1+0xf8] ;  /* 0x0000f80001197983 */ /* 0x000f6a0000300800 */
[--C-:B------:R-:W-:Y:S01]  /*5ec0*/  @!P2 IMAD.IADD R6, R6, 0x1, -R2.reuse ;  /* 0x000000010606a824 */ /* 0x100fe200078e0a02 */
[----:B------:R-:W-:Y:S01]  /*5ed0*/  ISETP.GT.U32.AND P2, PT, R2, R12, PT ;  /* 0x0000000c0200720c */ /* 0x000fe20003f44070 */
[----:B------:R-:W-:-:S02]  /*5ee0*/  @!P3 IMAD.IADD R3, R3, 0x1, -R2 ;  /* 0x000000010303b824 */ /* 0x000fc400078e0a02 */
[----:B------:R-:W-:Y:S01]  /*5ef0*/  IMAD.HI.U32 R4, R0, R10, RZ ;  /* 0x0000000a00047227 */ /* 0x000fe200078e00ff */
[----:B------:R-:W-:-:S03]  /*5f00*/  ISETP.GT.U32.AND P3, PT, R2, R6, PT ;  /* 0x000000060200720c */ /* 0x000fc60003f64070 */
[----:B------:R-:W-:Y:S01]  /*5f10*/  IMAD.MOV R4, RZ, RZ, -R4 ;  /* 0x000000ffff047224 */ /* 0x000fe200078e0a04 */
[C---:B------:R-:W-:Y:S01]  /*5f20*/  ISETP.GT.U32.AND P4, PT, R2.reuse, R3, PT ;  /* 0x000000030200720c */ /* 0x040fe20003f84070 */
[----:B------:R-:W-:Y:S01]  /*5f30*/  @!P5 IMAD.MOV R11, RZ, RZ, -R11 ;  /* 0x000000ffff0bd224 */ /* 0x000fe200078e0a0b */
[C---:B------:R-:W-:Y:S01]  /*5f40*/  ISETP.GT.U32.AND P0, PT, R2.reuse, R7, PT ;  /* 0x000000070200720c */ /* 0x040fe20003f04070 */
[----:B------:R-:W-:Y:S01]  /*5f50*/  IMAD R10, R2, R4, R10 ;  /* 0x00000004020a7224 */ /* 0x000fe200078e020a */
[----:B------:R-:W-:Y:S01]  /*5f60*/  IABS R9, R24 ;  /* 0x0000001800097213 */ /* 0x000fe20000000000 */
[--C-:B------:R-:W-:Y:S01]  /*5f70*/  @!P2 IMAD.IADD R12, R12, 0x1, -R2.reuse ;  /* 0x000000010c0ca824 */ /* 0x100fe200078e0a02 */
[----:B------:R0:W-:Y:S01]  /*5f80*/  STL [R1+0x10c], R11 ;  /* 0x00010c0b01007387 */ /* 0x0001e20000100800 */
[----:B------:R-:W-:Y:S02]  /*5f90*/  ISETP.GE.AND P2, PT, R23, RZ, PT ;  /* 0x000000ff1700720c */ /* 0x000fe40003f46270 */
[----:B------:R-:W-:Y:S01]  /*5fa0*/  @!P3 IMAD.IADD R6, R6, 0x1, -R2 ;  /* 0x000000010606b824 */ /* 0x000fe200078e0a02 */
[----:B------:R-:W-:Y:S01]  /*5fb0*/  ISETP.GE.AND P3, PT, R29, RZ, PT ;  /* 0x000000ff1d00720c */ /* 0x000fe20003f66270 */
[----:B----4-:R-:W-:Y:S01]  /*5fc0*/  IMAD.HI.U32 R8, R0, R9, RZ ;  /* 0x0000000900087227 */ /* 0x010fe200078e00ff */
[----:B------:R-:W4:Y:S03]  /*5fd0*/  LDL.LU R23, [R1+0x1ac] ;  /* 0x0001ac0001177983 */ /* 0x000f260000300800 */
[----:B------:R-:W-:-:S02]  /*5fe0*/  IMAD.MOV R8, RZ, RZ, -R8 ;  /* 0x000000ffff087224 */ /* 0x000fc400078e0a08 */
[--C-:B------:R-:W-:Y:S02]  /*5ff0*/  @!P4 IMAD.IADD R3, R3, 0x1, -R2.reuse ;  /* 0x000000010303c824 */ /* 0x100fe400078e0a02 */
[----:B------:R-:W-:Y:S02]  /*6000*/  @!P0 IMAD.IADD R7, R7, 0x1, -R2 ;  /* 0x0000000107078824 */ /* 0x000fe400078e0a02 */
[C---:B------:R-:W-:Y:S02]  /*6010*/  IMAD R9, R2.reuse, R8, R9 ;  /* 0x0000000802097224 */ /* 0x040fe400078e0209 */
        /* <DEDUP_REMOVED lines=15> */
[----:B---3--:R-:W-:-:S05]  /*6110*/  IABS R4, R19 ;  /* 0x0000001300047213 */ /* 0x008fca0000000000 */
[----:B0-----:R-:W-:-:S04]  /*6120*/  IMAD.HI.U32 R11, R0, R4, RZ ;  /* 0x00000004000b7227 */ /* 0x001fc800078e00ff */
[----:B------:R-:W-:-:S04]  /*6130*/  IMAD.MOV R11, RZ, RZ, -R11 ;  /* 0x000000ffff0b7224 */ /* 0x000fc800078e0a0b */
[----:B------:R-:W-:Y:S02]  /*6140*/  IMAD R4, R2, R11, R4 ;  /* 0x0000000b02047224 */ /* 0x000fe400078e0204 */
[----:B------:R-:W-:-:S04]  /*6150*/  IMAD.MOV.U32 R11, RZ, RZ, R3 ;  /* 0x000000ffff0b7224 */ /* 0x000fc800078e0003 */
[----:B------:R-:W-:Y:S01]  /*6160*/  @!P3 IMAD.MOV R11, RZ, RZ, -R11 ;  /* 0x000000ffff0bb224 */ /* 0x000fe200078e0a0b */
[----:B--2---:R-:W-:Y:S02]  /*6170*/  IABS R8, R22 ;  /* 0x0000001600087213 */ /* 0x004fe40000000000 */
[----:B------:R-:W-:Y:S02]  /*6180*/  ISETP.GE.AND P2, PT, R22, RZ, PT ;  /* 0x000000ff1600720c */ /* 0x000fe40003f46270 */
[----:B------:R0:W-:Y:S04]  /*6190*/  STL [R1+0x108], R11 ;  /* 0x0001080b01007387 */ /* 0x0001e80000100800 */
[----:B------:R-:W2:Y:S01]  /*61a0*/  LDL.LU R22, [R1+0x1c4] ;  /* 0x0001c40001167983 */ /* 0x000ea20000300800 */
[----:B------:R-:W-:-:S03]  /*61b0*/  ISETP.GE.AND P0, PT, R19, RZ, PT ;  /* 0x000000ff1300720c */ /* 0x000fc60003f06270 */
[----:B------:R-:W3:Y:S04]  /*61c0*/  LDL.LU R19, [R1+0x1c8] ;  /* 0x0001c80001137983 */ /* 0x000ee80000300800 */
[----:B------:R-:W3:Y:S01]  /*61d0*/  LDL.LU R24, [R1+0x1dc] ;  /* 0x0001dc0001187983 */ /* 0x000ee20000300800 */
[----:B-1----:R-:W-:Y:S02]  /*61e0*/  IABS R7, R20 ;  /* 0x0000001400077213 */ /* 0x002fe40000000000 */
[----:B------:R-:W-:Y:S02]  /*61f0*/  ISETP.GE.AND P1, PT, R20, RZ, PT ;  /* 0x000000ff1400720c */ /* 0x000fe40003f26270 */
[----:B------:R-:W3:Y:S01]  /*6200*/  LDL.LU R20, [R1+0x1f0] ;  /* 0x0001f00001147983 */ /* 0x000ee20000300800 */
[----:B------:R-:W-:-:S04]  /*6210*/  IMAD.HI.U32 R13, R0, R8, RZ ;  /* 0x00000008000d7227 */ /* 0x000fc800078e00ff */
[----:B------:R-:W-:-:S04]  /*6220*/  IMAD.MOV R13, RZ, RZ, -R13 ;  /* 0x000000ffff0d7224 */ /* 0x000fc800078e0a0d */
[----:B------:R-:W-:-:S05]  /*6230*/  IMAD R8, R2, R13, R8 ;  /* 0x0000000d02087224 */ /* 0x000fca00078e0208 */
[----:B------:R-:W-:Y:S02]  /*6240*/  ISETP.GT.U32.AND P6, PT, R2, R8, PT ;  /* 0x000000080200720c */ /* 0x000fe40003fc4070 */
[----:B------:R-:W-:-:S11]  /*6250*/  ISETP.GE.AND P4, PT, R18, RZ, PT ;  /* 0x000000ff1200720c */ /* 0x000fd60003f86270 */
[----:B------:R-:W-:-:S05]  /*6260*/  @!P6 IMAD.IADD R8, R8, 0x1, -R2 ;  /* 0x000000010808e824 */ /* 0x000fca00078e0a02 */
[----:B------:R-:W-:Y:S01]  /*6270*/  ISETP.GT.U32.AND P6, PT, R2, R8, PT ;  /* 0x000000080200720c */ /* 0x000fe20003fc4070 */
[----:B0-----:R-:W-:-:S04]  /*6280*/  IMAD.MOV.U32 R11, RZ, RZ, R10 ;  /* 0x000000ffff0b7224 */ /* 0x001fc800078e000a */
[----:B------:R-:W-:-:S05]  /*6290*/  @!P4 IMAD.MOV R11, RZ, RZ, -R11 ;  /* 0x000000ffff0bc224 */ /* 0x000fca00078e0a0b */
[----:B------:R0:W-:Y:S03]  /*62a0*/  STL [R1+0x100], R11 ;  /* 0x0001000b01007387 */ /* 0x0001e60000100800 */
[----:B------:R-:W-:Y:S02]  /*62b0*/  @!P6 IMAD.IADD R8, R8, 0x1, -R2 ;  /* 0x000000010808e824 */ /* 0x000fe400078e0a02 */
[----:B------:R-:W-:Y:S02]  /*62c0*/  @!P5 IMAD.MOV R9, RZ, RZ, -R9 ;  /* 0x000000ffff09d224 */ /* 0x000fe400078e0a09 */
[----:B0-----:R-:W-:Y:S01]  /*62d0*/  IMAD.MOV.U32 R11, RZ, RZ, R8 ;  /* 0x000000ffff0b7224 */ /* 0x001fe200078e0008 */
[----:B------:R-:W-:-:S03]  /*62e0*/  ISETP.GT.U32.AND P3, PT, R2, R4, PT ;  /* 0x000000040200720c */ /* 0x000fc60003f64070 */
[----:B------:R-:W-:Y:S01]  /*62f0*/  @!P2 IMAD.MOV R11, RZ, RZ, -R11 ;  /* 0x000000ffff0ba224 */ /* 0x000fe200078e0a0b */
[----:B-----5:R-:W-:Y:S01]  /*6300*/  IABS R3, R25 ;  /* 0x0000001900037213 */ /* 0x020fe20000000000 */
[----:B------:R-:W-:Y:S04]  /*6310*/  STL [R1+0xf8], R9 ;  /* 0x0000f80901007387 */ /* 0x000fe80000100800 */
[----:B------:R-:W-:Y:S01]  /*6320*/  IMAD.HI.U32 R10, R0, R3, RZ ;  /* 0x00000003000a7227 */ /* 0x000fe200078e00ff */
[----:B------:R3:W-:Y:S03]  /*6330*/  STL [R1+0xfc], R11 ;  /* 0x0000fc0b01007387 */ /* 0x0007e60000100800 */
[----:B------:R-:W-:Y:S01]  /*6340*/  IMAD.MOV R10, RZ, RZ, -R10 ;  /* 0x000000ffff0a7224 */ /* 0x000fe200078e0a0a */
[----:B------:R-:W5:Y:S03]  /*6350*/  LDL.LU R29, [R1+0x1f8] ;  /* 0x0001f800011d7983 */ /* 0x000f660000300800 */
[----:B------:R-:W-:-:S02]  /*6360*/  IMAD R3, R2, R10, R3 ;  /* 0x0000000a02037224 */ /* 0x000fc400078e0203 */
[----:B------:R-:W-:-:S03]  /*6370*/  @!P3 IMAD.IADD R4, R4, 0x1, -R2 ;  /* 0x000000010404b824 */ /* 0x000fc600078e0a02 */
[----:B------:R-:W-:Y:S02]  /*6380*/  ISETP.GT.U32.AND P2, PT, R2, R3, PT ;  /* 0x000000030200720c */ /* 0x000fe40003f44070 */
[----:B----4-:R-:W-:Y:S02]  /*6390*/  IABS R14, R23 ;  /* 0x00000017000e7213 */ /* 0x010fe40000000000 */
[----:B------:R-:W-:Y:S02]  /*63a0*/  ISETP.GE.AND P5, PT, R23, RZ, PT ;  /* 0x000000ff1700720c */ /* 0x000fe40003fa6270 */
[----:B------:R-:W4:Y:S01]  /*63b0*/  LDL.LU R23, [R1+0x1fc] ;  /* 0x0001fc0001177983 */ /* 0x000f220000300800 */
[----:B------:R-:W-:Y:S01]  /*63c0*/  IMAD.HI.U32 R6, R0, R7, RZ ;  /* 0x0000000700067227 */ /* 0x000fe200078e00ff */
[----:B------:R-:W-:Y:S02]  /*63d0*/  ISETP.GT.U32.AND P4, PT, R2, R4, PT ;  /* 0x000000040200720c */ /* 0x000fe40003f84070 */
[----:B------:R-:W4:Y:S01]  /*63e0*/  LDL.LU R18, [R1+0x200] ;  /* 0x0002000001127983 */ /* 0x000f220000300800 */
[----:B------:R-:W-:-:S02]  /*63f0*/  IMAD.MOV R6, RZ, RZ, -R6 ;  /* 0x000000ffff067224 */ /* 0x000fc400078e0a06 */
[----:B------:R-:W-:Y:S02]  /*6400*/  @!P2 IMAD.IADD R3, R3, 0x1, -R2 ;  /* 0x000000010303a824 */ /* 0x000fe400078e0a02 */
[----:B------:R-:W-:Y:S02]  /*6410*/  IMAD R7, R2, R6, R7 ;  /* 0x0000000602077224 */ /* 0x000fe400078e0207 */
[----:B------:R-:W-:Y:S01]  /*6420*/  IMAD.HI.U32 R6, R0, R14, RZ ;  /* 0x0000000e00067227 */ /* 0x000fe200078e00ff */
[----:B------:R-:W-:-:S03]  /*6430*/  ISETP.GT.U32.AND P2, PT, R2, R3, PT ;  /* 0x000000030200720c */ /* 0x000fc60003f44070 */
[----:B------:R-:W-:Y:S02]  /*6440*/  IMAD.MOV R6, RZ, RZ, -R6 ;  /* 0x000000ffff067224 */ /* 0x000fe400078e0a06 */
[----:B------:R-:W-:Y:S01]  /*6450*/  @!P4 IMAD.IADD R4, R4, 0x1, -R2 ;  /* 0x000000010404c824 */ /* 0x000fe200078e0a02 */
[----:B------:R-:W-:Y:S01]  /*6460*/  ISETP.GE.AND P3, PT, R25, RZ, PT ;  /* 0x000000ff1900720c */ /* 0x000fe20003f66270 */
[C---:B------:R-:W-:Y:S01]  /*6470*/  IMAD R14, R2.reuse, R6, R14 ;  /* 0x00000006020e7224 */ /* 0x040fe200078e020e */
[----:B------:R-:W4:Y:S01]  /*6480*/  LDL.LU R25, [R1+0x204] ;  /* 0x0002040001197983 */ /* 0x000f220000300800 */
[----:B------:R-:W-:Y:S01]  /*6490*/  IMAD.MOV.U32 R15, RZ, RZ, R4 ;  /* 0x000000ffff0f7224 */ /* 0x000fe200078e0004 */
[----:B------:R-:W-:-:S03]  /*64a0*/  ISETP.GT.U32.AND P6, PT, R2, R7, PT ;  /* 0x000000070200720c */ /* 0x000fc60003fc4070 */
[----:B------:R-:W-:Y:S01]  /*64b0*/  @!P0 IMAD.MOV R15, RZ, RZ, -R15 ;  /* 0x000000ffff0f8224 */ /* 0x000fe200078e0a0f */
[----:B------:R-:W-:Y:S01]  /*64c0*/  ISETP.GT.U32.AND P0, PT, R2, R14, PT ;  /* 0x0000000e0200720c */ /* 0x000fe20003f04070 */
[----:B------:R-:W-:-:S08]  /*64d0*/  @!P2 IMAD.IADD R3, R3, 0x1, -R2 ;  /* 0x000000010303a824 */ /* 0x000fd000078e0a02 */
[----:B------:R-:W-:-:S04]  /*64e0*/  @!P6 IMAD.IADD R7, R7, 0x1, -R2 ;  /* 0x000000010707e824 */ /* 0x000fc800078e0a02 */
[--C-:B------:R-:W-:Y:S01]  /*64f0*/  @!P0 IMAD.IADD R14, R14, 0x1, -R2.reuse ;  /* 0x000000010e0e8824 */ /* 0x100fe200078e0a02 */
[----:B------:R-:W-:Y:S01]  /*6500*/  ISETP.GT.U32.AND P6, PT, R2, R7, PT ;  /* 0x000000070200720c */ /* 0x000fe20003fc4070 */
[----:B------:R-:W-:Y:S01]  /*6510*/  @!P3 IMAD.MOV R3, RZ, RZ, -R3 ;  /* 0x000000ffff03b224 */ /* 0x000fe200078e0a03 */
[----:B------:R0:W-:Y:S11]  /*6520*/  STL [R1+0xf4], R15 ;  /* 0x0000f40f01007387 */ /* 0x0001f60000100800 */
[----:B------:R-:W-:-:S04]  /*6530*/  @!P6 IMAD.IADD R7, R7, 0x1, -R2 ;  /* 0x000000010707e824 */ /* 0x000fc800078e0a02 */
[----:B------:R-:W-:-:S04]  /*6540*/  IMAD.MOV.U32 R16, RZ, RZ, R7 ;  /* 0x000000ffff107224 */ /* 0x000fc800078e0007 */
[----:B------:R-:W-:Y:S01]  /*6550*/  @!P1 IMAD.MOV R16, RZ, RZ, -R16 ;  /* 0x000000ffff109224 */ /* 0x000fe200078e0a10 */
[----:B--2---:R-:W-:-:S05]  /*6560*/  IABS R13, R22 ;  /* 0x00000016000d7213 */ /* 0x004fca0000000000 */
[----:B------:R-:W-:-:S04]  /*6570*/  IMAD.HI.U32 R10, R0, R13, RZ ;  /* 0x0000000d000a7227 */ /* 0x000fc800078e00ff */
[----:B------:R-:W-:-:S04]  /*6580*/  IMAD.MOV R10, RZ, RZ, -R10 ;  /* 0x000000ffff0a7224 */ /* 0x000fc800078e0a0a */
[----:B------:R-:W-:-:S05]  /*6590*/  IMAD R13, R2, R10, R13 ;  /* 0x0000000a020d7224 */ /* 0x000fca00078e020d */
[----:B------:R-:W-:-:S13]  /*65a0*/  ISETP.GT.U32.AND P2, PT, R2, R13, PT ;  /* 0x0000000d0200720c */ /* 0x000fda0003f44070 */
[--C-:B------:R-:W-:Y:S01]  /*65b0*/  @!P2 IMAD.IADD R13, R13, 0x1, -R2.reuse ;  /* 0x000000010d0da824 */ /* 0x100fe200078e0a02 */
[----:B------:R-:W-:Y:S02]  /*65c0*/  ISETP.GT.U32.AND P2, PT, R2, R14, PT ;  /* 0x0000000e0200720c */ /* 0x000fe40003f44070 */
[----:B------:R-:W-:Y:S02]  /*65d0*/  ISETP.GE.AND P4, PT, R22, RZ, PT ;  /* 0x000000ff1600720c */ /* 0x000fe40003f86270 */
[----:B---3--:R-:W-:Y:S01]  /*65e0*/  IABS R11, R19 ;  /* 0x00000013000b7213 */ /* 0x008fe20000000000 */
[----:B------:R-:W2:Y:S08]  /*65f0*/  LDL.LU R22, [R1+0x208] ;  /* 0x0002080001167983 */ /* 0x000eb00000300800 */
[----:B------:R-:W-:Y:S01]  /*6600*/  @!P2 IMAD.IADD R14, R14, 0x1, -R2 ;  /* 0x000000010e0ea824 */ /* 0x000fe200078e0a02 */
[----:B------:R-:W-:-:S05]  /*6610*/  IABS R8, R20 ;  /* 0x0000001400087213 */ /* 0x000fca0000000000 */
[----:B------:R-:W-:-:S04]  /*6620*/  IMAD.HI.U32 R4, R0, R8, RZ ;  /* 0x0000000800047227 */ /* 0x000fc800078e00ff */
[----:B------:R-:W-:-:S04]  /*6630*/  IMAD.MOV R4, RZ, RZ, -R4 ;  /* 0x000000ffff047224 */ /* 0x000fc800078e0a04 */
[----:B------:R-:W-:-:S05]  /*6640*/  IMAD R8, R2, R4, R8 ;  /* 0x0000000402087224 */ /* 0x000fca00078e0208 */
[----:B------:R-:W-:Y:S01]  /*6650*/  ISETP.GT.U32.AND P2, PT, R2, R8, PT ;  /* 0x000000080200720c */ /* 0x000fe20003f44070 */
[----:B------:R-:W-:Y:S01]  /*6660*/  @!P5 IMAD.MOV R14, RZ, RZ, -R14 ;  /* 0x000000ffff0ed224 */ /* 0x000fe200078e0a0e */
[----:B------:R-:W-:Y:S02]  /*6670*/  ISETP.GE.AND P6, PT, R19, RZ, PT ;  /* 0x000000ff1300720c */ /* 0x000fe40003fc6270 */
[----:B------:R-:W3:Y:S04]  /*6680*/  LDL.LU R19, [R1+0x20c] ;  /* 0x00020c0001137983 */ /* 0x000ee80000300800 */
[----:B------:R-:W-:Y:S04]  /*6690*/  STL [R1+0xb0], R16 ;  /* 0x0000b01001007387 */ /* 0x000fe80000100800 */
[----:B------:R1:W-:Y:S01]  /*66a0*/  STL [R1+0xac], R3 ;  /* 0x0000ac0301007387 */ /* 0x0003e20000100800 */
[----:B------:R-:W-:Y:S01]  /*66b0*/  @!P2 IMAD.IADD R8, R8, 0x1, -R2 ;  /* 0x000000010808a824 */ /* 0x000fe200078e0a02 */
[----:B------:R-:W-:-:S02]  /*66c0*/  ISETP.GE.AND P2, PT, R20, RZ, PT ;  /* 0x000000ff1400720c */ /* 0x000fc40003f46270 */
[----:B------:R-:W-:Y:S04]  /*66d0*/  STL [R1+0x1c], R14 ;  /* 0x00001c0e01007387 */ /* 0x000fe80000100800 */
[----:B------:R-:W3:Y:S01]  /*66e0*/  LDL.LU R20, [R1+0x210] ;  /* 0x0002100001147983 */ /* 0x000ee20000300800 */
[----:B------:R-:W-:-:S04]  /*66f0*/  IMAD.HI.U32 R9, R0, R11, RZ ;  /* 0x0000000b00097227 */ /* 0x000fc800078e00ff */
[----:B------:R-:W-:Y:S01]  /*6700*/  IMAD.MOV R9, RZ, RZ, -R9 ;  /* 0x000000ffff097224 */ /* 0x000fe200078e0a09 */
[----:B------:R-:W-:-:S03]  /*6710*/  IABS R12, R24 ;  /* 0x00000018000c7213 */ /* 0x000fc60000000000 */
[----:B------:R-:W-:Y:S02]  /*6720*/  IMAD R11, R2, R9, R11 ;  /* 0x00000009020b7224 */ /* 0x000fe400078e020b */
[----:B------:R-:W-:-:S03]  /*6730*/  IMAD.HI.U32 R6, R0, R12, RZ ;  /* 0x0000000c00067227 */ /* 0x000fc600078e00ff */
[C---:B------:R-:W-:Y:S01]  /*6740*/  ISETP.GT.U32.AND P0, PT, R2.reuse, R11, PT ;  /* 0x0000000b0200720c */ /* 0x040fe20003f04070 */
[----:B------:R-:W-:Y:S01]  /*6750*/  IMAD.MOV R6, RZ, RZ, -R6 ;  /* 0x000000ffff067224 */ /* 0x000fe200078e0a06 */
[----:B------:R-:W-:-:S03]  /*6760*/  ISETP.GT.U32.AND P1, PT, R2, R13, PT ;  /* 0x0000000d0200720c */ /* 0x000fc60003f24070 */
[----:B------:R-:W-:-:S08]  /*6770*/  IMAD R12, R2, R6, R12 ;  /* 0x00000006020c7224 */ /* 0x000fd000078e020c */
[----:B------:R-:W-:Y:S01]  /*6780*/  @!P0 IMAD.IADD R11, R11, 0x1, -R2 ;  /* 0x000000010b0b8824 */ /* 0x000fe200078e0a02 */
[C---:B------:R-:W-:Y:S02]  /*6790*/  ISETP.GT.U32.AND P3, PT, R2.reuse, R12, PT ;  /* 0x0000000c0200720c */ /* 0x040fe40003f64070 */
[----:B-----5:R-:W-:Y:S02]  /*67a0*/  IABS R6, R29 ;  /* 0x0000001d00067213 */ /* 0x020fe40000000000 */
[----:B------:R-:W-:-:S03]  /*67b0*/  ISETP.GT.U32.AND P0, PT, R2, R11, PT ;  /* 0x0000000b0200720c */ /* 0x000fc60003f04070 */
[----:B------:R-:W-:-:S04]  /*67c0*/  IMAD.HI.U32 R7, R0, R6, RZ ;  /* 0x0000000600077227 */ /* 0x000fc800078e00ff */
[----:B------:R-:W-:Y:S02]  /*67d0*/  IMAD.MOV R7, RZ, RZ, -R7 ;  /* 0x000000ffff077224 */ /* 0x000fe400078e0a07 */
[----:B------:R-:W-:Y:S01]  /*67e0*/  @!P1 IMAD.IADD R13, R13, 0x1, -R2 ;  /* 0x000000010d0d9824 */ /* 0x000fe200078e0a02 */
[----:B----4-:R-:W-:Y:S01]  /*67f0*/  IABS R4, R23 ;  /* 0x0000001700047213 */ /* 0x010fe20000000000 */
[----:B------:R-:W-:-:S04]  /*6800*/  IMAD R6, R2, R7, R6 ;  /* 0x0000000702067224 */ /* 0x000fc800078e0206 */
[----:B0-----:R-:W-:-:S04]  /*6810*/  IMAD.HI.U32 R15, R0, R4, RZ ;  /* 0x00000004000f7227 */ /* 0x001fc800078e00ff */
[----:B------:R-:W-:Y:S01]  /*6820*/  IMAD.MOV R15, RZ, RZ, -R15 ;  /* 0x000000ffff0f7224 */ /* 0x000fe200078e0a0f */
[C---:B------:R-:W-:Y:S01]  /*6830*/  ISETP.GT.U32.AND P1, PT, R2.reuse, R6, PT ;  /* 0x000000060200720c */ /* 0x040fe20003f24070 */
[----:B------:R-:W-:Y:S02]  /*6840*/  @!P4 IMAD.MOV R13, RZ, RZ, -R13 ;  /* 0x000000ffff0dc224 */ /* 0x000fe400078e0a0d */
[----:B------:R-:W-:Y:S02]  /*6850*/  IMAD R4, R2, R15, R4 ;  /* 0x0000000f02047224 */ /* 0x000fe400078e0204 */
[--C-:B------:R-:W-:Y:S01]  /*6860*/  @!P0 IMAD.IADD R11, R11, 0x1, -R2.reuse ;  /* 0x000000010b0b8824 */ /* 0x100fe200078e0a02 */
[----:B------:R-:W-:Y:S01]  /*6870*/  STL [R1+0x18], R13 ;  /* 0x0000180d01007387 */ /* 0x000fe20000100800 */
[----:B------:R-:W-:Y:S01]  /*6880*/  @!P3 IMAD.IADD R12, R12, 0x1, -R2 ;  /* 0x000000010c0cb824 */ /* 0x000fe200078e0a02 */
[----:B------:R-:W-:Y:S02]  /*6890*/  ISETP.GT.U32.AND P0, PT, R2, R4, PT ;  /* 0x000000040200720c */ /* 0x000fe40003f04070 */
[----:B------:R-:W-:-:S02]  /*68a0*/  ISETP.GE.AND P3, PT, R24, RZ, PT ;  /* 0x000000ff1800720c */ /* 0x000fc40003f66270 */
[----:B------:R-:W4:Y:S01]  /*68b0*/  LDL.LU R24, [R1+0x214] ;  /* 0x0002140001187983 */ /* 0x000f220000300800 */
[----:B------:R-:W-:Y:S01]  /*68c0*/  IABS R10, R18 ;  /* 0x00000012000a7213 */ /* 0x000fe20000000000 */
[----:B------:R-:W-:Y:S01]  /*68d0*/  @!P1 IMAD.IADD R6, R6, 0x1, -R2 ;  /* 0x0000000106069824 */ /* 0x000fe200078e0a02 */
[----:B------:R-:W-:-:S03]  /*68e0*/  IABS R9, R25 ;  /* 0x0000001900097213 */ /* 0x000fc60000000000 */
[----:B-1----:R-:W-:Y:S01]  /*68f0*/  IMAD.HI.U32 R3, R0, R10, RZ ;  /* 0x0000000a00037227 */ /* 0x002fe200078e00ff */
[----:B------:R-:W-:-:S03]  /*6900*/  ISETP.GT.U32.AND P4, PT, R2, R6, PT ;  /* 0x000000060200720c */ /* 0x000fc60003f84070 */
[----:B------:R-:W-:Y:S01]  /*6910*/  @!P0 IMAD.IADD R4, R4, 0x1, -R2 ;  /* 0x0000000104048824 */ /* 0x000fe200078e0a02 */
[----:B------:R-:W-:Y:S01]  /*6920*/  ISETP.GT.U32.AND P0, PT, R2, R8, PT ;  /* 0x000000080200720c */ /* 0x000fe20003f04070 */
[----:B------:R-:W-:-:S04]  /*6930*/  IMAD.HI.U32 R7, R0, R9, RZ ;  /* 0x0000000900077227 */ /* 0x000fc800078e00ff */
[----:B------:R-:W-:Y:S02]  /*6940*/  IMAD.MOV R3, RZ, RZ, -R3 ;  /* 0x000000ffff037224 */ /* 0x000fe400078e0a03 */
[----:B------:R-:W-:Y:S02]  /*6950*/  IMAD.MOV R7, RZ, RZ, -R7 ;  /* 0x000000ffff077224 */ /* 0x000fe400078e0a07 */
[C---:B------:R-:W-:Y:S01]  /*6960*/  IMAD R10, R2.reuse, R3, R10 ;  /* 0x00000003020a7224 */ /* 0x040fe200078e020a */
[C---:B------:R-:W-:Y:S01]  /*6970*/  ISETP.GT.U32.AND P1, PT, R2.reuse, R12, PT ;  /* 0x0000000c0200720c */ /* 0x040fe20003f24070 */
[C---:B------:R-:W-:Y:S02]  /*6980*/  IMAD R9, R2.reuse, R7, R9 ;  /* 0x0000000702097224 */ /* 0x040fe400078e0209 */
[----:B------:R-:W-:Y:S01]  /*6990*/  @!P6 IMAD.MOV R11, RZ, RZ, -R11 ;  /* 0x000000ffff0be224 */ /* 0x000fe200078e0a0b */
[----:B------:R-:W-:Y:S01]  /*69a0*/  ISETP.GT.U32.AND P6, PT, R2, R10, PT ;  /* 0x0000000a0200720c */ /* 0x000fe20003fc4070 */
[--C-:B------:R-:W-:Y:S01]  /*69b0*/  @!P0 IMAD.IADD R8, R8, 0x1, -R2.reuse ;  /* 0x0000000108088824 */ /* 0x100fe200078e0a02 */
[----:B------:R-:W-:Y:S01]  /*69c0*/  ISETP.GT.U32.AND P0, PT, R2, R9, PT ;  /* 0x000000090200720c */ /* 0x000fe20003f04070 */
[----:B------:R-:W-:Y:S01]  /*69d0*/  @!P4 IMAD.IADD R6, R6, 0x1, -R2 ;  /* 0x000000010606c824 */ /* 0x000fe200078e0a02 */
[----:B------:R-:W-:Y:S01]  /*69e0*/  STL [R1+0xa4], R11 ;  /* 0x0000a40b01007387 */ /* 0x000fe20000100800 */
[----:B------:R-:W-:-:S03]  /*69f0*/  ISETP.GE.AND P4, PT, R23, RZ, PT ;  /* 0x000000ff1700720c */ /* 0x000fc60003f86270 */
[----:B------:R-:W5:Y:S01]  /*6a00*/  LDL.LU R23, [R1+0x218] ;  /* 0x0002180001177983 */ /* 0x000f620000300800 */
[----:B------:R-:W-:Y:S01]  /*6a10*/  ISETP.GT.U32.AND P5, PT, R2, R4, PT ;  /* 0x000000040200720c */ /* 0x000fe20003fa4070 */
[--C-:B------:R-:W-:Y:S01]  /*6a20*/  @!P1 IMAD.IADD R12, R12, 0x1, -R2.reuse ;  /* 0x000000010c0c9824 */ /* 0x100fe200078e0a02 */
[----:B------:R-:W-:Y:S02]  /*6a30*/  ISETP.GE.AND P1, PT, R29, RZ, PT ;  /* 0x000000ff1d00720c */ /* 0x000fe40003f26270 */
[----:B------:R-:W-:Y:S02]  /*6a40*/  @!P6 IMAD.IADD R10, R10, 0x1, -R2 ;  /* 0x000000010a0ae824 */ /* 0x000fe400078e0a02 */
[----:B------:R-:W-:Y:S02]  /*6a50*/  @!P3 IMAD.MOV R12, RZ, RZ, -R12 ;  /* 0x000000ffff0cb224 */ /* 0x000fe400078e0a0c */
[----:B------:R-:W-:Y:S02]  /*6a60*/  @!P0 IMAD.IADD R9, R9, 0x1, -R2 ;  /* 0x0000000109098824 */ /* 0x000fe400078e0a02 */
[----:B------:R-:W-:Y:S01]  /*6a70*/  @!P2 IMAD.MOV R8, RZ, RZ, -R8 ;  /* 0x000000ffff08a224 */ /* 0x000fe200078e0a08 */
[C---:B------:R-:W-:Y:S01]  /*6a80*/  ISETP.GT.U32.AND P0, PT, R2.reuse, R10, PT ;  /* 0x0000000a0200720c */ /* 0x040fe20003f04070 */
[----:B------:R-:W-:Y:S01]  /*6a90*/  STL [R1+0x78], R12 ;  /* 0x0000780c01007387 */ /* 0x000fe20000100800 */
[----:B------:R-:W-:Y:S01]  /*6aa0*/  ISETP.GT.U32.AND P2, PT, R2, R9, PT ;  /* 0x000000090200720c */ /* 0x000fe20003f44070 */
[----:B------:R-:W-:-:S02]  /*6ab0*/  @!P5 IMAD.IADD R4, R4, 0x1, -R2 ;  /* 0x000000010404d824 */ /* 0x000fc400078e0a02 */
[----:B------:R0:W-:Y:S02]  /*6ac0*/  STL [R1+0x84], R8 ;  /* 0x0000840801007387 */ /* 0x0001e40000100800 */
[----:B------:R-:W-:Y:S02]  /*6ad0*/  @!P4 IMAD.MOV R4, RZ, RZ, -R4 ;  /* 0x000000ffff04c224 */ /* 0x000fe400078e0a04 */
[----:B0-----:R-:W-:-:S04]  /*6ae0*/  IMAD.MOV.U32 R8, RZ, RZ, R6 ;  /* 0x000000ffff087224 */ /* 0x001fc800078e0006 */
[----:B------:R-:W-:Y:S02]  /*6af0*/  @!P1 IMAD.MOV R8, RZ, RZ, -R8 ;  /* 0x000000ffff089224 */ /* 0x000fe400078e0a08 */
[----:B------:R-:W-:-:S03]  /*6b00*/  @!P0 IMAD.IADD R10, R10, 0x1, -R2 ;  /* 0x000000010a0a8824 */ /* 0x000fc600078e0a02 */
[----:B------:R-:W-:Y:S01]  /*6b10*/  STL [R1+0x9c], R8 ;  /* 0x00009c0801007387 */ /* 0x000fe20000100800 */
[----:B------:R-:W-:-:S03]  /*6b20*/  @!P2 IMAD.IADD R9, R9, 0x1, -R2 ;  /* 0x000000010909a824 */ /* 0x000fc600078e0a02 */
[----:B------:R-:W-:Y:S01]  /*6b30*/  STL [R1+0xa0], R4 ;  /* 0x0000a00401007387 */ /* 0x000fe20000100800 */
[----:B--2---:R-:W-:Y:S02]  /*6b40*/  IABS R7, R22 ;  /* 0x0000001600077213 */ /* 0x004fe40000000000 */
[----:B------:R-:W-:Y:S01]  /*6b50*/  ISETP.GE.AND P1, PT, R22, RZ, PT ;  /* 0x000000ff1600720c */ /* 0x000fe20003f26270 */
[----:B------:R-:W-:Y:S02]  /*6b60*/  IMAD.MOV.U32 R22, RZ, RZ, R17 ;  /* 0x000000ffff167224 */ /* 0x000fe400078e0011 */
[----:B------:R-:W2:Y:S01]  /*6b70*/  LDL.LU R17, [R1+0x21c] ;  /* 0x00021c0001117983 */ /* 0x000ea20000300800 */
[----:B---3--:R-:W-:Y:S02]  /*6b80*/  IABS R3, R19 ;  /* 0x0000001300037213 */ /* 0x008fe40000000000 */
[----:B------:R-:W-:Y:S02]  /*6b90*/  ISETP.GE.AND P0, PT, R19, RZ, PT ;  /* 0x000000ff1300720c */ /* 0x000fe40003f06270 */
[----:B------:R-:W3:Y:S01]  /*6ba0*/  LDL.LU R19, [R1+0x224] ;  /* 0x0002240001137983 */ /* 0x000ee20000300800 */
[----:B------:R-:W-:-:S02]  /*6bb0*/  IABS R6, R20 ;  /* 0x0000001400067213 */ /* 0x000fc40000000000 */
[----:B------:R-:W-:Y:S02]  /*6bc0*/  ISETP.GE.AND P2, PT, R20, RZ, PT ;  /* 0x000000ff1400720c */ /* 0x000fe40003f46270 */
[----:B------:R-:W3:Y:S01]  /*6bd0*/  LDL.LU R20, [R1+0x228] ;  /* 0x0002280001147983 */ /* 0x000ee20000300800 */
[----:B------:R-:W-:-:S04]  /*6be0*/  IMAD.HI.U32 R13, R0, R7, RZ ;  /* 0x00000007000d7227 */ /* 0x000fc800078e00ff */
[----:B------:R-:W-:-:S04]  /*6bf0*/  IMAD.MOV R13, RZ, RZ, -R13 ;  /* 0x000000ffff0d7224 */ /* 0x000fc800078e0a0d */
[----:B------:R-:W-:-:S05]  /*6c00*/  IMAD R7, R2, R13, R7 ;  /* 0x0000000d02077224 */ /* 0x000fca00078e0207 */
[----:B------:R-:W-:Y:S01]  /*6c10*/  ISETP.GT.U32.AND P3, PT, R2, R7, PT ;  /* 0x000000070200720c */ /* 0x000fe20003f64070 */
[----:B------:R-:W-:Y:S01]  /*6c20*/  IMAD.HI.U32 R11, R0, R3, RZ ;  /* 0x00000003000b7227 */ /* 0x000fe200078e00ff */
[----:B------:R-:W-:-:S03]  /*6c30*/  ISETP.GE.AND P5, PT, R18, RZ, PT ;  /* 0x000000ff1200720c */ /* 0x000fc60003fa6270 */
[----:B------:R-:W-:-:S08]  /*6c40*/  IMAD.MOV R11, RZ, RZ, -R11 ;  /* 0x000000ffff0b7224 */ /* 0x000fd000078e0a0b */
[----:B------:R-:W-:-:S05]  /*6c50*/  @!P3 IMAD.IADD R7, R7, 0x1, -R2 ;  /* 0x000000010707b824 */ /* 0x000fca00078e0a02 */
[C---:B------:R-:W-:Y:S01]  /*6c60*/  ISETP.GT.U32.AND P3, PT, R2.reuse, R7, PT ;  /* 0x000000070200720c */ /* 0x040fe20003f64070 */
[----:B------:R-:W-:Y:S01]  /*6c70*/  IMAD R3, R2, R11, R3 ;  /* 0x0000000b02037224 */ /* 0x000fe200078e0203 */
[----:B------:R-:W-:Y:S01]  /*6c80*/  ISETP.GE.AND P6, PT, R25, RZ, PT ;  /* 0x000000ff1900720c */ /* 0x000fe20003fc6270 */
[----:B------:R-:W-:-:S04]  /*6c90*/  IMAD.MOV.U32 R11, RZ, RZ, R10 ;  /* 0x000000ffff0b7224 */ /* 0x000fc800078e000a */
[----:B------:R-:W-:Y:S01]  /*6ca0*/  @!P5 IMAD.MOV R11, RZ, RZ, -R11 ;  /* 0x000000ffff0bd224 */ /* 0x000fe200078e0a0b */
[----:B------:R-:W-:-:S05]  /*6cb0*/  ISETP.GT.U32.AND P4, PT, R2, R3, PT ;  /* 0x000000030200720c */ /* 0x000fca0003f84070 */
[----:B------:R-:W-:Y:S01]  /*6cc0*/  @!P3 IMAD.IADD R7, R7, 0x1, -R2 ;  /* 0x000000010707b824 */ /* 0x000fe200078e0a02 */
[----:B------:R0:W-:Y:S01]  /*6cd0*/  STL [R1+0x98], R11 ;  /* 0x0000980b01007387 */ /* 0x0001e20000100800 */
[----:B------:R-:W-:Y:S02]  /*6ce0*/  @!P6 IMAD.MOV R9, RZ, RZ, -R9 ;  /* 0x000000ffff09e224 */ /* 0x000fe400078e0a09 */
[----:B0-----:R-:W-:-:S04]  /*6cf0*/  IMAD.MOV.U32 R11, RZ, RZ, R7 ;  /* 0x000000ffff0b7224 */ /* 0x001fc800078e0007 */
[----:B------:R-:W-:Y:S01]  /*6d00*/  @!P1 IMAD.MOV R11, RZ, RZ, -R11 ;  /* 0x000000ffff0b9224 */ /* 0x000fe200078e0a0b */
[----:B------:R-:W-:Y:S04]  /*6d10*/  STL [R1+0x90], R9 ;  /* 0x0000900901007387 */ /* 0x000fe80000100800 */
[----:B------:R2:W-:Y:S01]  /*6d20*/  STL [R1+0x94], R11 ;  /* 0x0000940b01007387 */ /* 0x0005e20000100800 */
[----:B----4-:R-:W-:-:S03]  /*6d30*/  IABS R8, R24 ;  /* 0x0000001800087213 */ /* 0x010fc60000000000 */
[----:B------:R-:W4:Y:S02]  /*6d40*/  LDL.LU R18, [R1+0x22c] ;  /* 0x00022c0001127983 */ /* 0x000f240000300800 */
[----:B------:R-:W-:Y:S02]  /*6d50*/  IMAD.HI.U32 R10, R0, R8, RZ ;  /* 0x00000008000a7227 */ /* 0x000fe400078e00ff */
[----:B------:R-:W4:Y:S02]  /*6d60*/  LDL.LU R25, [R1+0x230] ;  /* 0x0002300001197983 */ /* 0x000f240000300800 */
[----:B------:R-:W-:Y:S02]  /*6d70*/  IMAD.MOV R10, RZ, RZ, -R10 ;  /* 0x000000ffff0a7224 */ /* 0x000fe400078e0a0a */
[----:B------:R-:W-:Y:S02]  /*6d80*/  @!P4 IMAD.IADD R3, R3, 0x1, -R2 ;  /* 0x000000010303c824 */ /* 0x000fe400078e0a02 */
[----:B------:R-:W-:-:S02]  /*6d90*/  IMAD R8, R2, R10, R8 ;  /* 0x0000000a02087224 */ /* 0x000fc400078e0208 */
[----:B------:R-:W-:Y:S01]  /*6da0*/  IMAD.HI.U32 R4, R0, R6, RZ ;  /* 0x0000000600047227 */ /* 0x000fe200078e00ff */
[C---:B------:R-:W-:Y:S02]  /*6db0*/  ISETP.GT.U32.AND P4, PT, R2.reuse, R3, PT ;  /* 0x000000030200720c */ /* 0x040fe40003f84070 */
[----:B------:R-:W-:Y:S01]  /*6dc0*/  ISETP.GT.U32.AND P1, PT, R2, R8, PT ;  /* 0x000000080200720c */ /* 0x000fe20003f24070 */
[----:B------:R-:W-:-:S04]  /*6dd0*/  IMAD.MOV R4, RZ, RZ, -R4 ;  /* 0x000000ffff047224 */ /* 0x000fc800078e0a04 */
[----:B------:R-:W-:Y:S01]  /*6de0*/  IMAD R6, R2, R4, R6 ;  /* 0x0000000402067224 */ /* 0x000fe200078e0206 */
[----:B------:R-:W-:Y:S02]  /*6df0*/  ISETP.GE.AND P5, PT, R24, RZ, PT ;  /* 0x000000ff1800720c */ /* 0x000fe40003fa6270 */
[----:B------:R-:W4:Y:S02]  /*6e00*/  LDL.LU R24, [R1+0x234] ;  /* 0x0002340001187983 */ /* 0x000f240000300800 */
[----:B------:R-:W-:Y:S01]  /*6e10*/  ISETP.GT.U32.AND P3, PT, R2, R6, PT ;  /* 0x000000060200720c */ /* 0x000fe20003f64070 */
[--C-:B------:R-:W-:Y:S01]  /*6e20*/  @!P4 IMAD.IADD R3, R3, 0x1, -R2.reuse ;  /* 0x000000010303c824 */ /* 0x100fe200078e0a02 */
[----:B-----5:R-:W-:Y:S01]  /*6e30*/  IABS R14, R23 ;  /* 0x00000017000e7213 */ /* 0x020fe20000000000 */
[----:B------:R-:W-:Y:S01]  /*6e40*/  @!P1 IMAD.IADD R8, R8, 0x1, -R2 ;  /* 0x0000000108089824 */ /* 0x000fe200078e0a02 */
[----:B------:R-:W-:Y:S02]  /*6e50*/  ISETP.GE.AND P6, PT, R23, RZ, PT ;  /* 0x000000ff1700720c */ /* 0x000fe40003fc6270 */
[----:B------:R-:W5:Y:S01]  /*6e60*/  LDL.LU R23, [R1+0x238] ;  /* 0x0002380001177983 */ /* 0x000f620000300800 */
[----:B------:R-:W-:Y:S01]  /*6e70*/  IABS R13, R22 ;  /* 0x00000016000d7213 */ /* 0x000fe20000000000 */
[----:B------:R-:W-:Y:S01]  /*6e80*/  IMAD.HI.U32 R4, R0, R14, RZ ;  /* 0x0000000e00047227 */ /* 0x000fe200078e00ff */
[----:B------:R-:W-:-:S03]  /*6e90*/  ISETP.GT.U32.AND P1, PT, R2, R8, PT ;  /* 0x000000080200720c */ /* 0x000fc60003f24070 */
[----:B------:R-:W-:Y:S02]  /*6ea0*/  IMAD.MOV.U32 R15, RZ, RZ, R3 ;  /* 0x000000ffff0f7224 */ /* 0x000fe400078e0003 */
[----:B------:R-:W-:Y:S02]  /*6eb0*/  IMAD.MOV R4, RZ, RZ, -R4 ;  /* 0x000000ffff047224 */ /* 0x000fe400078e0a04 */
[----:B------:R-:W-:-:S04]  /*6ec0*/  IMAD.HI.U32 R10, R0, R13, RZ ;  /* 0x0000000d000a7227 */ /* 0x000fc800078e00ff */
[----:B------:R-:W-:Y:S02]  /*6ed0*/  @!P0 IMAD.MOV R15, RZ, RZ, -R15 ;  /* 0x000000ffff0f8224 */ /* 0x000fe400078e0a0f */
[----:B------:R-:W-:Y:S02]  /*6ee0*/  IMAD R14, R2, R4, R14 ;  /* 0x00000004020e7224 */ /* 0x000fe400078e020e */
[----:B------:R-:W-:Y:S02]  /*6ef0*/  IMAD.MOV R10, RZ, RZ, -R10 ;  /* 0x000000ffff0a7224 */ /* 0x000fe400078e0a0a */
[----:B------:R-:W-:Y:S01]  /*6f00*/  @!P3 IMAD.IADD R6, R6, 0x1, -R2 ;  /* 0x000000010606b824 */ /* 0x000fe200078e0a02 */
[----:B------:R-:W-:Y:S01]  /*6f10*/  ISETP.GE.AND P4, PT, R22, RZ, PT ;  /* 0x000000ff1600720c */ /* 0x000fe20003f86270 */
[----:B------:R0:W-:Y:S01]  /*6f20*/  STL [R1+0x8c], R15 ;  /* 0x00008c0f01007387 */ /* 0x0001e20000100800 */
[C---:B------:R-:W-:Y:S01]  /*6f30*/  IMAD R13, R2.reuse, R10, R13 ;  /* 0x0000000a020d7224 */ /* 0x040fe200078e020d */
[----:B------:R-:W-:-:S02]  /*6f40*/  ISETP.GT.U32.AND P0, PT, R2, R14, PT ;  /* 0x0000000e0200720c */ /* 0x000fc40003f04070 */
[----:B------:R-:W5:Y:S01]  /*6f50*/  LDL.LU R22, [R1+0x23c] ;  /* 0x00023c0001167983 */ /* 0x000f620000300800 */
[----:B------:R-:W-:Y:S01]  /*6f60*/  ISETP.GT.U32.AND P3, PT, R2, R6, PT ;  /* 0x000000060200720c */ /* 0x000fe20003f64070 */
[----:B------:R-:W-:Y:S01]  /*6f70*/  @!P1 IMAD.IADD R8, R8, 0x1, -R2 ;  /* 0x0000000108089824 */ /* 0x000fe200078e0a02 */
[----:B------:R-:W-:-:S08]  /*6f80*/  ISETP.GT.U32.AND P1, PT, R2, R13, PT ;  /* 0x0000000d0200720c */ /* 0x000fd00003f24070 */
[----:B------:R-:W-:-:S03]  /*6f90*/  @!P0 IMAD.IADD R14, R14, 0x1, -R2 ;  /* 0x000000010e0e8824 */ /* 0x000fc600078e0a02 */
[--C-:B------:R-:W-:Y:S02]  /*6fa0*/  @!P3 IMAD.IADD R6, R6, 0x1, -R2.reuse ;  /* 0x000000010606b824 */ /* 0x100fe400078e0a02 */
[----:B------:R-:W-:Y:S01]  /*6fb0*/  @!P1 IMAD.IADD R13, R13, 0x1, -R2 ;  /* 0x000000010d0d9824 */ /* 0x000fe200078e0a02 */
[----:B------:R-:W-:Y:S01]  /*6fc0*/  ISETP.GT.U32.AND P1, PT, R2, R14, PT ;  /* 0x0000000e0200720c */ /* 0x000fe20003f24070 */
[----:B------:R-:W-:-:S04]  /*6fd0*/  IMAD.MOV.U32 R16, RZ, RZ, R6 ;  /* 0x000000ffff107224 */ /* 0x000fc800078e0006 */
[----:B------:R-:W-:Y:S01]  /*6fe0*/  @!P2 IMAD.MOV R16, RZ, RZ, -R16 ;  /* 0x000000ffff10a224 */ /* 0x000fe200078e0a10 */
[----:B------:R-:W-:Y:S01]  /*6ff0*/  ISETP.GT.U32.AND P2, PT, R2, R13, PT ;  /* 0x0000000d0200720c */ /* 0x000fe20003f44070 */
[----:B------:R-:W-:-:S06]  /*7000*/  @!P5 IMAD.MOV R8, RZ, RZ, -R8 ;  /* 0x000000ffff08d224 */ /* 0x000fcc00078e0a08 */
[----:B------:R-:W-:-:S06]  /*7010*/  @!P1 IMAD.IADD R14, R14, 0x1, -R2 ;  /* 0x000000010e0e9824 */ /* 0x000fcc00078e0a02 */
[----:B------:R-:W-:Y:S02]  /*7020*/  @!P2 IMAD.IADD R13, R13, 0x1, -R2 ;  /* 0x000000010d0da824 */ /* 0x000fe400078e0a02 */
[----:B------:R-:W-:Y:S02]  /*7030*/  @!P6 IMAD.MOV R14, RZ, RZ, -R14 ;  /* 0x000000ffff0ee224 */ /* 0x000fe400078e0a0e */
[----:B------:R-:W-:Y:S01]  /*7040*/  @!P4 IMAD.MOV R13, RZ, RZ, -R13 ;  /* 0x000000ffff0dc224 */ /* 0x000fe200078e0a0d */
[----:B--2---:R-:W-:Y:S02]  /*7050*/  IABS R11, R17 ;  /* 0x00000011000b7213 */ /* 0x004fe40000000000 */
[----:B------:R-:W-:Y:S01]  /*7060*/  ISETP.GE.AND P3, PT, R17, RZ, PT ;  /* 0x000000ff1100720c */ /* 0x000fe20003f66270 */
[----:B------:R-:W-:Y:S02]  /*7070*/  IMAD.MOV.U32 R17, RZ, RZ, R27 ;  /* 0x000000ffff117224 */ /* 0x000fe400078e001b */
[----:B------:R-:W-:-:S02]  /*7080*/  IMAD.MOV.U32 R27, RZ, RZ, R26 ;  /* 0x000000ffff1b7224 */ /* 0x000fc400078e001a */
[----:B------:R-:W2:Y:S04]  /*7090*/  LDL.LU R26, [R1+0x240] ;  /* 0x00024000011a7983 */ /* 0x000ea80000300800 */
[----:B------:R-:W-:Y:S04]  /*70a0*/  STL [R1+0x68], R16 ;  /* 0x0000681001007387 */ /* 0x000fe80000100800 */
[----:B------:R1:W-:Y:S01]  /*70b0*/  STL [R1+0x64], R8 ;  /* 0x0000640801007387 */ /* 0x0003e20000100800 */
[----:B---3--:R-:W-:-:S05]  /*70c0*/  IABS R12, R19 ;  /* 0x00000013000c7213 */ /* 0x008fca0000000000 */
[----:B------:R-:W-:-:S04]  /*70d0*/  IMAD.HI.U32 R4, R0, R12, RZ ;  /* 0x0000000c00047227 */ /* 0x000fc800078e00ff */
[----:B------:R-:W-:Y:S01]  /*70e0*/  IMAD.MOV R4, RZ, RZ, -R4 ;  /* 0x000000ffff047224 */ /* 0x000fe200078e0a04 */
[----:B------:R-:W-:-:S05]  /*70f0*/  IABS R7, R20 ;  /* 0x0000001400077213 */ /* 0x000fca0000000000 */
[----:B------:R-:W-:-:S04]  /*7100*/  IMAD.HI.U32 R3, R0, R7, RZ ;  /* 0x0000000700037227 */ /* 0x000fc800078e00ff */
[----:B------:R-:W-:Y:S02]  /*7110*/  IMAD.MOV R3, RZ, RZ, -R3 ;  /* 0x000000ffff037224 */ /* 0x000fe400078e0a03 */
[C---:B------:R-:W-:Y:S02]  /*7120*/  IMAD R12, R2.reuse, R4, R12 ;  /* 0x00000004020c7224 */ /* 0x040fe400078e020c */
[----:B------:R-:W-:-:S03]  /*7130*/  IMAD R7, R2, R3, R7 ;  /* 0x0000000302077224 */ /* 0x000fc600078e0207 */
[C---:B------:R-:W-:Y:S02]  /*7140*/  ISETP.GT.U32.AND P5, PT, R2.reuse, R12, PT ;  /* 0x0000000c0200720c */ /* 0x040fe40003fa4070 */
[----:B------:R-:W-:-:S11]  /*7150*/  ISETP.GT.U32.AND P1, PT, R2, R7, PT ;  /* 0x000000070200720c */ /* 0x000fd60003f24070 */
[--C-:B------:R-:W-:Y:S01]  /*7160*/  @!P5 IMAD.IADD R12, R12, 0x1, -R2.reuse ;  /* 0x000000010c0cd824 */ /* 0x100fe200078e0a02 */
[----:B------:R-:W-:Y:S01]  /*7170*/  ISETP.GE.AND P5, PT, R19, RZ, PT ;  /* 0x000000ff1300720c */ /* 0x000fe20003fa6270 */
[----:B------:R-:W-:Y:S01]  /*7180*/  @!P1 IMAD.IADD R7, R7, 0x1, -R2 ;  /* 0x0000000107079824 */ /* 0x000fe200078e0a02 */
[----:B------:R-:W3:Y:S01]  /*7190*/  LDL.LU R19, [R1+0x244] ;  /* 0x0002440001137983 */ /* 0x000ee20000300800 */
[----:B------:R-:W-:Y:S01]  /*71a0*/  ISETP.GE.AND P1, PT, R20, RZ, PT ;  /* 0x000000ff1400720c */ /* 0x000fe20003f26270 */
[----:B------:R-:W-:Y:S02]  /*71b0*/  IMAD.MOV.U32 R20, RZ, RZ, R17 ;  /* 0x000000ffff147224 */ /* 0x000fe400078e0011 */
[----:B------:R-:W-:Y:S04]  /*71c0*/  STL [R1+0x14], R14 ;  /* 0x0000140e01007387 */ /* 0x000fe80000100800 */
[----:B------:R0:W-:Y:S04]  /*71d0*/  STL [R1+0x10], R13 ;  /* 0x0000100d01007387 */ /* 0x0001e80000100800 */
[----:B------:R-:W3:Y:S01]  /*71e0*/  LDL.LU R17, [R1+0x248] ;  /* 0x0002480001117983 */ /* 0x000ee20000300800 */
[----:B------:R-:W-:-:S04]  /*71f0*/  IMAD.HI.U32 R9, R0, R11, RZ ;  /* 0x0000000b00097227 */ /* 0x000fc800078e00ff */
[----:B------:R-:W-:-:S04]  /*7200*/  IMAD.MOV R9, RZ, RZ, -R9 ;  /* 0x000000ffff097224 */ /* 0x000fc800078e0a09 */
[----:B------:R-:W-:-:S05]  /*7210*/  IMAD R11, R2, R9, R11 ;  /* 0x00000009020b7224 */ /* 0x000fca00078e020b */
[----:B------:R-:W-:-:S13]  /*7220*/  ISETP.GT.U32.AND P0, PT, R2, R11, PT ;  /* 0x0000000b0200720c */ /* 0x000fda0003f04070 */
[----:B------:R-:W-:-:S05]  /*7230*/  @!P0 IMAD.IADD R11, R11, 0x1, -R2 ;  /* 0x000000010b0b8824 */ /* 0x000fca00078e0a02 */
[----:B------:R-:W-:Y:S02]  /*7240*/  ISETP.GT.U32.AND P0, PT, R2, R11, PT ;  /* 0x0000000b0200720c */ /* 0x000fe40003f04070 */
[----:B----4-:R-:W-:-:S05]  /*7250*/  IABS R4, R25 ;  /* 0x0000001900047213 */ /* 0x010fca0000000000 */
[----:B0-----:R-:W-:Y:S01]  /*7260*/  IMAD.HI.U32 R15, R0, R4, RZ ;  /* 0x00000004000f7227 */ /* 0x001fe200078e00ff */
[----:B------:R-:W-:-:S03]  /*7270*/  IABS R3, R18 ;  /* 0x0000001200037213 */ /* 0x000fc60000000000 */
[----:B------:R-:W-:-:S04]  /*7280*/  IMAD.MOV R15, RZ, RZ, -R15 ;  /* 0x000000ffff0f7224 */ /* 0x000fc800078e0a0f */
[----:B------:R-:W-:Y:S02]  /*7290*/  IMAD R4, R2, R15, R4 ;  /* 0x0000000f02047224 */ /* 0x000fe400078e0204 */
[----:B------:R-:W-:-:S04]  /*72a0*/  IMAD.HI.U32 R6, R0, R3, RZ ;  /* 0x0000000300067227 */ /* 0x000fc800078e00ff */
[----:B------:R-:W-:Y:S01]  /*72b0*/  @!P0 IMAD.IADD R11, R11, 0x1, -R2 ;  /* 0x000000010b0b8824 */ /* 0x000fe200078e0a02 */
[----:B------:R-:W-:Y:S01]  /*72c0*/  ISETP.GT.U32.AND P0, PT, R2, R4, PT ;  /* 0x000000040200720c */ /* 0x000fe20003f04070 */
[----:B------:R-:W-:Y:S01]  /*72d0*/  IMAD.MOV R6, RZ, RZ, -R6 ;  /* 0x000000ffff067224 */ /* 0x000fe200078e0a06 */
[----:B------:R-:W-:-:S03]  /*72e0*/  IABS R10, R24 ;  /* 0x00000018000a7213 */ /* 0x000fc60000000000 */
[----:B------:R-:W-:Y:S01]  /*72f0*/  IMAD R3, R2, R6, R3 ;  /* 0x0000000602037224 */ /* 0x000fe200078e0203 */
[----:B-----5:R-:W-:Y:S01]  /*7300*/  IABS R9, R23 ;  /* 0x0000001700097213 */ /* 0x020fe20000000000 */
[----:B------:R-:W-:-:S04]  /*7310*/  IMAD.HI.U32 R6, R0, R10, RZ ;  /* 0x0000000a00067227 */ /* 0x000fc800078e00ff */
[----:B-1----:R-:W-:Y:S01]  /*7320*/  IMAD.HI.U32 R8, R0, R9, RZ ;  /* 0x0000000900087227 */ /* 0x002fe200078e00ff */
[----:B------:R-:W-:-:S03]  /*7330*/  ISETP.GT.U32.AND P2, PT, R2, R3, PT ;  /* 0x000000030200720c */ /* 0x000fc60003f44070 */
[----:B------:R-:W-:Y:S02]  /*7340*/  IMAD.MOV R8, RZ, RZ, -R8 ;  /* 0x000000ffff087224 */ /* 0x000fe400078e0a08 */
[----:B------:R-:W-:Y:S01]  /*7350*/  @!P0 IMAD.IADD R4, R4, 0x1, -R2 ;  /* 0x0000000104048824 */ /* 0x000fe200078e0a02 */
[C---:B------:R-:W-:Y:S01]  /*7360*/  ISETP.GT.U32.AND P0, PT, R2.reuse, R7, PT ;  /* 0x000000070200720c */ /* 0x040fe20003f04070 */
[----:B------:R-:W-:Y:S02]  /*7370*/  IMAD.MOV R6, RZ, RZ, -R6 ;  /* 0x000000ffff067224 */ /* 0x000fe400078e0a06 */
[C---:B------:R-:W-:Y:S02]  /*7380*/  IMAD R9, R2.reuse, R8, R9 ;  /* 0x0000000802097224 */ /* 0x040fe400078e0209 */
[C---:B------:R-:W-:Y:S02]  /*7390*/  IMAD R10, R2.reuse, R6, R10 ;  /* 0x00000006020a7224 */ /* 0x040fe400078e020a */
[----:B------:R-:W-:Y:S01]  /*73a0*/  @!P3 IMAD.MOV R11, RZ, RZ, -R11 ;  /* 0x000000ffff0bb224 */ /* 0x000fe200078e0a0b */
[----:B------:R-:W-:Y:S01]  /*73b0*/  IABS R8, R22 ;  /* 0x0000001600087213 */ /* 0x000fe20000000000 */
[----:B------:R-:W-:Y:S01]  /*73c0*/  @!P2 IMAD.IADD R3, R3, 0x1, -R2 ;  /* 0x000000010303a824 */ /* 0x000fe200078e0a02 */
[----:B------:R-:W-:-:S03]  /*73d0*/  ISETP.GT.U32.AND P3, PT, R2, R10, PT ;  /* 0x0000000a0200720c */ /* 0x000fc60003f64070 */
[----:B------:R-:W-:Y:S01]  /*73e0*/  IMAD.HI.U32 R13, R0, R8, RZ ;  /* 0x00000008000d7227 */ /* 0x000fe200078e00ff */
[----:B------:R-:W-:-:S03]  /*73f0*/  ISETP.GT.U32.AND P2, PT, R2, R12, PT ;  /* 0x0000000c0200720c */ /* 0x000fc60003f44070 */
[----:B------:R-:W-:Y:S02]  /*7400*/  IMAD.MOV R13, RZ, RZ, -R13 ;  /* 0x000000ffff0d7224 */ /* 0x000fe400078e0a0d */
[----:B------:R-:W-:Y:S01]  /*7410*/  @!P0 IMAD.IADD R7, R7, 0x1, -R2 ;  /* 0x0000000107078824 */ /* 0x000fe200078e0a02 */
[C---:B------:R-:W-:Y:S01]  /*7420*/  ISETP.GT.U32.AND P0, PT, R2.reuse, R9, PT ;  /* 0x000000090200720c */ /* 0x040fe20003f04070 */
[C---:B------:R-:W-:Y:S01]  /*7430*/  IMAD R8, R2.reuse, R13, R8 ;  /* 0x0000000d02087224 */ /* 0x040fe200078e0208 */
[C---:B------:R-:W-:Y:S01]  /*7440*/  ISETP.GT.U32.AND P6, PT, R2.reuse, R3, PT ;  /* 0x000000030200720c */ /* 0x040fe20003fc4070 */
[----:B------:R-:W-:Y:S01]  /*7450*/  @!P1 IMAD.MOV R7, RZ, RZ, -R7 ;  /* 0x000000ffff079224 */ /* 0x000fe200078e0a07 */
[C---:B------:R-:W-:Y:S02]  /*7460*/  ISETP.GT.U32.AND P4, PT, R2.reuse, R4, PT ;  /* 0x000000040200720c */ /* 0x040fe40003f84070 */
[----:B------:R-:W-:Y:S01]  /*7470*/  ISETP.GT.U32.AND P1, PT, R2, R8, PT ;  /* 0x000000080200720c */ /* 0x000fe20003f24070 */
[--C-:B------:R-:W-:Y:S01]  /*7480*/  @!P3 IMAD.IADD R10, R10, 0x1, -R2.reuse ;  /* 0x000000010a0ab824 */ /* 0x100fe200078e0a02 */
[----:B------:R-:W-:Y:S01]  /*7490*/  STL [R1+0x60], R11 ;  /* 0x0000600b01007387 */ /* 0x000fe20000100800 */
[----:B------:R-:W-:Y:S01]  /*74a0*/  @!P2 IMAD.IADD R12, R12, 0x1, -R2 ;  /* 0x000000010c0ca824 */ /* 0x000fe200078e0a02 */
[----:B------:R-:W-:-:S03]  /*74b0*/  ISETP.GE.AND P2, PT, R18, RZ, PT ;  /* 0x000000ff1200720c */ /* 0x000fc60003f46270 */
[--C-:B------:R-:W-:Y:S01]  /*74c0*/  @!P0 IMAD.IADD R9, R9, 0x1, -R2.reuse ;  /* 0x0000000109098824 */ /* 0x100fe200078e0a02 */
[----:B------:R-:W-:Y:S01]  /*74d0*/  ISETP.GT.U32.AND P0, PT, R2, R10, PT ;  /* 0x0000000a0200720c */ /* 0x000fe20003f04070 */
[--C-:B------:R-:W-:Y:S01]  /*74e0*/  @!P6 IMAD.IADD R3, R3, 0x1, -R2.reuse ;  /* 0x000000010303e824 */ /* 0x100fe200078e0a02 */
[----:B------:R-:W-:Y:S01]  /*74f0*/  ISETP.GE.AND P6, PT, R25, RZ, PT ;  /* 0x000000ff1900720c */ /* 0x000fe20003fc6270 */
[--C-:B------:R-:W-:Y:S02]  /*7500*/  @!P4 IMAD.IADD R4, R4, 0x1, -R2.reuse ;  /* 0x000000010404c824 */ /* 0x100fe400078e0a02 */
[----:B------:R-:W-:Y:S01]  /*7510*/  @!P1 IMAD.IADD R8, R8, 0x1, -R2 ;  /* 0x0000000108089824 */ /* 0x000fe200078e0a02 */
[----:B------:R-:W-:Y:S01]  /*7520*/  ISETP.GE.AND P4, PT, R24, RZ, PT ;  /* 0x000000ff1800720c */ /* 0x000fe20003f86270 */
[----:B------:R-:W-:-:S03]  /*7530*/  @!P5 IMAD.MOV R12, RZ, RZ, -R12 ;  /* 0x000000ffff0cd224 */ /* 0x000fc600078e0a0c */
[C---:B------:R-:W-:Y:S02]  /*7540*/  ISETP.GT.U32.AND P1, PT, R2.reuse, R8, PT ;  /* 0x000000080200720c */ /* 0x040fe40003f24070 */
[----:B------:R-:W-:Y:S01]  /*7550*/  STL [R1+0xc], R12 ;  /* 0x00000c0c01007387 */ /* 0x000fe20000100800 */
[----:B------:R-:W-:Y:S01]  /*7560*/  ISETP.GT.U32.AND P5, PT, R2, R9, PT ;  /* 0x000000090200720c */ /* 0x000fe20003fa4070 */
[----:B------:R-:W-:Y:S02]  /*7570*/  @!P0 IMAD.IADD R10, R10, 0x1, -R2 ;  /* 0x000000010a0a8824 */ /* 0x000fe400078e0a02 */
[----:B------:R0:W-:Y:S01]  /*7580*/  STL [R1+0x4c], R7 ;  /* 0x00004c0701007387 */ /* 0x0001e20000100800 */
[----:B------:R-:W-:Y:S01]  /*7590*/  ISETP.GE.AND P3, PT, R23, RZ, PT ;  /* 0x000000ff1700720c */ /* 0x000fe20003f66270 */
[----:B0-----:R-:W-:-:S04]  /*75a0*/  IMAD.MOV.U32 R7, RZ, RZ, R4 ;  /* 0x000000ffff077224 */ /* 0x001fc800078e0004 */
[----:B------:R-:W-:Y:S02]  /*75b0*/  @!P6 IMAD.MOV R7, RZ, RZ, -R7 ;  /* 0x000000ffff07e224 */ /* 0x000fe400078e0a07 */
[--C-:B------:R-:W-:Y:S02]  /*75c0*/  @!P1 IMAD.IADD R8, R8, 0x1, -R2.reuse ;  /* 0x0000000108089824 */ /* 0x100fe400078e0a02 */
[----:B------:R-:W-:-:S04]  /*75d0*/  @!P5 IMAD.IADD R9, R9, 0x1, -R2 ;  /* 0x000000010909d824 */ /* 0x000fc800078e0a02 */
[----:B------:R-:W-:Y:S01]  /*75e0*/  @!P3 IMAD.MOV R9, RZ, RZ, -R9 ;  /* 0x000000ffff09b224 */ /* 0x000fe200078e0a09 */
[----:B--2---:R-:W-:-:S05]  /*75f0*/  IABS R6, R26 ;  /* 0x0000001a00067213 */ /* 0x004fca0000000000 */
[----:B------:R-:W-:-:S04]  /*7600*/  IMAD.HI.U32 R11, R0, R6, RZ ;  /* 0x00000006000b7227 */ /* 0x000fc800078e00ff */
[----:B------:R-:W-:-:S04]  /*7610*/  IMAD.MOV R11, RZ, RZ, -R11 ;  /* 0x000000ffff0b7224 */ /* 0x000fc800078e0a0b */
[----:B------:R-:W-:Y:S02]  /*7620*/  IMAD R6, R2, R11, R6 ;  /* 0x0000000b02067224 */ /* 0x000fe400078e0206 */
[----:B------:R-:W-:-:S04]  /*7630*/  IMAD.MOV.U32 R11, RZ, RZ, R3 ;  /* 0x000000ffff0b7224 */ /* 0x000fc800078e0003 */
[----:B------:R-:W-:Y:S01]  /*7640*/  @!P2 IMAD.MOV R11, RZ, RZ, -R11 ;  /* 0x000000ffff0ba224 */ /* 0x000fe200078e0a0b */
[----:B------:R-:W-:-:S04]  /*7650*/  ISETP.GE.AND P2, PT, R22, RZ, PT ;  /* 0x000000ff1600720c */ /* 0x000fc80003f46270 */
[----:B------:R0:W-:Y:S02]  /*7660*/  STL [R1+0x58], R11 ;  /* 0x0000580b01007387 */ /* 0x0001e40000100800 */
[----:B0-----:R-:W-:Y:S02]  /*7670*/  IMAD.MOV.U32 R11, RZ, RZ, R10 ;  /* 0x000000ffff0b7224 */ /* 0x001fe400078e000a */
[----:B------:R-:W-:Y:S02]  /*7680*/  STL [R1+0x5c], R7 ;  /* 0x00005c0701007387 */ /* 0x000fe40000100800 */
[----:B------:R-:W-:Y:S02]  /*7690*/  @!P4 IMAD.MOV R11, RZ, RZ, -R11 ;  /* 0x000000ffff0bc224 */ /* 0x000fe400078e0a0b */
[----:B------:R-:W2:Y:S01]  /*76a0*/  LDL.LU R14, [R1+0x258] ;  /* 0x00025800010e7983 */ /* 0x000ea20000300800 */
[----:B------:R-:W-:-:S03]  /*76b0*/  ISETP.GT.U32.AND P6, PT, R2, R6, PT ;  /* 0x000000060200720c */ /* 0x000fc60003fc4070 */
[----:B------:R0:W-:Y:S02]  /*76c0*/  STL [R1+0x54], R11 ;  /* 0x0000540b01007387 */ /* 0x0001e40000100800 */
[----:B0-----:R-:W-:-:S04]  /*76d0*/  IMAD.MOV.U32 R11, RZ, RZ, R8 ;  /* 0x000000ffff0b7224 */ /* 0x001fc800078e0008 */
[----:B------:R-:W-:Y:S01]  /*76e0*/  @!P2 IMAD.MOV R11, RZ, RZ, -R11 ;  /* 0x000000ffff0ba224 */ /* 0x000fe200078e0a0b */
[----:B------:R0:W-:Y:S04]  /*76f0*/  STL [R1+0x50], R9 ;  /* 0x0000500901007387 */ /* 0x0001e80000100800 */
[----:B------:R-:W-:Y:S04]  /*7700*/  STL [R1+0x80], R11 ;  /* 0x0000800b01007387 */ /* 0x000fe80000100800 */
[----:B------:R-:W4:Y:S01]  /*7710*/  LDL.LU R22, [R1+0x260] ;  /* 0x0002600001167983 */ /* 0x000f220000300800 */
[----:B------:R-:W-:Y:S01]  /*7720*/  @!P6 IMAD.IADD R6, R6, 0x1, -R2 ;  /* 0x000000010606e824 */ /* 0x000fe200078e0a02 */
[----:B------:R-:W-:Y:S01]  /*7730*/  ISETP.GE.AND P0, PT, R26, RZ, PT ;  /* 0x000000ff1a00720c */ /* 0x000fe20003f06270 */
[----:B------:R-:W-:-:S03]  /*7740*/  IMAD.MOV.U32 R26, RZ, RZ, R21 ;  /* 0x000000ffff1a7224 */ /* 0x000fc600078e0015 */
[----:B------:R-:W-:Y:S02]  /*7750*/  ISETP.GT.U32.AND P6, PT, R2, R6, PT ;  /* 0x000000060200720c */ /* 0x000fe40003fc4070 */
[----:B------:R-:W-:Y:S02]  /*7760*/  IABS R21, R27 ;  /* 0x0000001b00157213 */ /* 0x000fe40000000000 */
[----:B---3--:R-:W-:-:S05]  /*7770*/  IABS R4, R17 ;  /* 0x0000001100047213 */ /* 0x008fca0000000000 */
[----:B------:R-:W-:-:S04]  /*7780*/  IMAD.HI.U32 R10, R0, R4, RZ ;  /* 0x00000004000a7227 */ /* 0x000fc800078e00ff */
[----:B------:R-:W-:Y:S01]  /*7790*/  IMAD.MOV R10, RZ, RZ, -R10 ;  /* 0x000000ffff0a7224 */ /* 0x000fe200078e0a0a */
[----:B------:R-:W-:Y:S02]  /*77a0*/  IABS R3, R19 ;  /* 0x0000001300037213 */ /* 0x000fe40000000000 */
[----:B------:R-:W-:Y:S01]  /*77b0*/  ISETP.GE.AND P5, PT, R19, RZ, PT ;  /* 0x000000ff1300720c */ /* 0x000fe20003fa6270 */
[C---:B------:R-:W-:Y:S01]  /*77c0*/  IMAD R4, R2.reuse, R10, R4 ;  /* 0x0000000a02047224 */ /* 0x040fe200078e0204 */
[----:B------:R-:W3:Y:S04]  /*77d0*/  LDL.LU R19, [R1+0x264] ;  /* 0x0002640001137983 */ /* 0x000ee80000300800 */
[----:B------:R-:W-:Y:S01]  /*77e0*/  ISETP.GT.U32.AND P2, PT, R2, R4, PT ;  /* 0x000000040200720c */ /* 0x000fe20003f44070 */
[----:B------:R-:W-:Y:S01]  /*77f0*/  IMAD.HI.U32 R7, R0, R3, RZ ;  /* 0x0000000300077227 */ /* 0x000fe200078e00ff */
[----:B------:R-:W-:Y:S01]  /*7800*/  IABS R23, R26 ;  /* 0x0000001a00177213 */ /* 0x000fe20000000000 */
[----:B------:R-:W5:Y:S02]  /*7810*/  LDL.LU R15, [R1+0x268] ;  /* 0x00026800010f7983 */ /* 0x000f640000300800 */
[----:B------:R-:W-:-:S02]  /*7820*/  IMAD.MOV R7, RZ, RZ, -R7 ;  /* 0x000000ffff077224 */ /* 0x000fc400078e0a07 */
[----:B------:R-:W-:Y:S01]  /*7830*/  @!P6 IMAD.IADD R6, R6, 0x1, -R2 ;  /* 0x000000010606e824 */ /* 0x000fe200078e0a02 */
[----:B------:R-:W5:Y:S01]  /*7840*/  LDL.LU R16, [R1+0x26c] ;  /* 0x00026c0001107983 */ /* 0x000f620000300800 */
[----:B------:R-:W-:Y:S02]  /*7850*/  IMAD R3, R2, R7, R3 ;  /* 0x0000000702037224 */ /* 0x000fe400078e0203 */
[----:B------:R-:W-:-:S04]  /*7860*/  IMAD.HI.U32 R7, R0, R21, RZ ;  /* 0x0000001500077227 */ /* 0x000fc800078e00ff */
[----:B------:R-:W-:Y:S02]  /*7870*/  @!P2 IMAD.IADD R4, R4, 0x1, -R2 ;  /* 0x000000010404a824 */ /* 0x000fe400078e0a02 */
[----:B------:R-:W-:Y:S02]  /*7880*/  IMAD.MOV R7, RZ, RZ, -R7 ;  /* 0x000000ffff077224 */ /* 0x000fe400078e0a07 */
[----:B0-----:R-:W-:Y:S01]  /*7890*/  IMAD.HI.U32 R9, R0, R23, RZ ;  /* 0x0000001700097227 */ /* 0x001fe200078e00ff */
[----:B------:R-:W-:-:S03]  /*78a0*/  ISETP.GT.U32.AND P2, PT, R2, R4, PT ;  /* 0x000000040200720c */ /* 0x000fc60003f44070 */
[C---:B------:R-:W-:Y:S02]  /*78b0*/  IMAD R21, R2.reuse, R7, R21 ;  /* 0x0000000702157224 */ /* 0x040fe400078e0215 */
[----:B------:R-:W-:Y:S02]  /*78c0*/  IMAD.MOV.U32 R10, RZ, RZ, R6 ;  /* 0x000000ffff0a7224 */ /* 0x000fe400078e0006 */
[----:B------:R-:W-:Y:S02]  /*78d0*/  IMAD.MOV R9, RZ, RZ, -R9 ;  /* 0x000000ffff097224 */ /* 0x000fe400078e0a09 */
[----:B------:R-:W-:Y:S01]  /*78e0*/  @!P0 IMAD.MOV R10, RZ, RZ, -R10 ;  /* 0x000000ffff0a8224 */ /* 0x000fe200078e0a0a */
[C---:B------:R-:W-:Y:S01]  /*78f0*/  ISETP.GT.U32.AND P0, PT, R2.reuse, R21, PT ;  /* 0x000000150200720c */ /* 0x040fe20003f04070 */
[C---:B------:R-:W-:Y:S01]  /*7900*/  IMAD R23, R2.reuse, R9, R23 ;  /* 0x0000000902177224 */ /* 0x040fe200078e0217 */
[----:B------:R-:W-:Y:S01]  /*7910*/  ISETP.GT.U32.AND P1, PT, R2, R3, PT ;  /* 0x000000030200720c */ /* 0x000fe20003f24070 */
[----:B------:R-:W-:-:S03]  /*7920*/  @!P2 IMAD.IADD R4, R4, 0x1, -R2 ;  /* 0x000000010404a824 */ /* 0x000fc600078e0a02 */
[----:B------:R-:W-:Y:S02]  /*7930*/  ISETP.GT.U32.AND P2, PT, R2, R23, PT ;  /* 0x000000170200720c */ /* 0x000fe40003f44070 */
[----:B------:R-:W-:Y:S02]  /*7940*/  ISETP.GE.AND P6, PT, R26, RZ, PT ;  /* 0x000000ff1a00720c */ /* 0x000fe40003fc6270 */
[----:B------:R-:W-:-:S03]  /*7950*/  IABS R26, R20 ;  /* 0x00000014001a7213 */ /* 0x000fc60000000000 */
[--C-:B------:R-:W-:Y:S02]  /*7960*/  @!P0 IMAD.IADD R21, R21, 0x1, -R2.reuse ;  /* 0x0000000115158824 */ /* 0x100fe400078e0a02 */
[----:B------:R-:W-:Y:S02]  /*7970*/  @!P1 IMAD.IADD R3, R3, 0x1, -R2 ;  /* 0x0000000103039824 */ /* 0x000fe400078e0a02 */
[----:B------:R-:W-:-:S04]  /*7980*/  IMAD.HI.U32 R6, R0, R26, RZ ;  /* 0x0000001a00067227 */ /* 0x000fc800078e00ff */
[----:B------:R-:W-:Y:S01]  /*7990*/  @!P2 IMAD.IADD R23, R23, 0x1, -R2 ;  /* 0x000000011717a824 */ /* 0x000fe200078e0a02 */
[C---:B------:R-:W-:Y:S02]  /*79a0*/  ISETP.GT.U32.AND P2, PT, R2.reuse, R21, PT ;  /* 0x000000150200720c */ /* 0x040fe40003f44070 */
[----:B------:R-:W-:Y:S01]  /*79b0*/  ISETP.GT.U32.AND P1, PT, R2, R3, PT ;  /* 0x000000030200720c */ /* 0x000fe20003f24070 */
[----:B------:R-:W-:Y:S01]  /*79c0*/  IMAD.MOV R6, RZ, RZ, -R6 ;  /* 0x000000ffff067224 */ /* 0x000fe200078e0a06 */
[----:B------:R-:W-:-:S03]  /*79d0*/  ISETP.GE.AND P4, PT, R17, RZ, PT ;  /* 0x000000ff1100720c */ /* 0x000fc60003f86270 */
[C---:B------:R-:W-:Y:S01]  /*79e0*/  IMAD R26, R2.reuse, R6, R26 ;  /* 0x00000006021a7224 */ /* 0x040fe200078e021a */
[----:B------:R0:W-:Y:S04]  /*79f0*/  STL [R1+0x74], R10 ;  /* 0x0000740a01007387 */ /* 0x0001e80000100800 */
[----:B------:R-:W5:Y:S01]  /*7a00*/  LDL.LU R29, [R1+0x270] ;  /* 0x00027000011d7983 */ /* 0x000f620000300800 */
[--C-:B------:R-:W-:Y:S01]  /*7a10*/  @!P2 IMAD.IADD R21, R21, 0x1, -R2.reuse ;  /* 0x000000011515a824 */ /* 0x100fe200078e0a02 */
[----:B------:R-:W-:Y:S01]  /*7a20*/  ISETP.GT.U32.AND P2, PT, R2, R26, PT ;  /* 0x0000001a0200720c */ /* 0x000fe20003f44070 */
[----:B------:R-:W-:Y:S01]  /*7a30*/  @!P1 IMAD.IADD R3, R3, 0x1, -R2 ;  /* 0x0000000103039824 */ /* 0x000fe200078e0a02 */
[----:B------:R-:W5:Y:S03]  /*7a40*/  LDL.LU R18, [R1+0x274] ;  /* 0x0002740001127983 */ /* 0x000f660000300800 */
[----:B0-----:R-:W-:-:S02]  /*7a50*/  IMAD.MOV.U32 R10, RZ, RZ, R3 ;  /* 0x000000ffff0a7224 */ /* 0x001fc400078e0003 */
[----:B------:R-:W-:Y:S02]  /*7a60*/  @!P4 IMAD.MOV R4, RZ, RZ, -R4 ;  /* 0x000000ffff04c224 */ /* 0x000fe400078e0a04 */
[----:B------:R-:W-:-:S04]  /*7a70*/  @!P5 IMAD.MOV R10, RZ, RZ, -R10 ;  /* 0x000000ffff0ad224 */ /* 0x000fc800078e0a0a */
[----:B------:R-:W-:Y:S01]  /*7a80*/  @!P2 IMAD.IADD R26, R26, 0x1, -R2 ;  /* 0x000000011a1aa824 */ /* 0x000fe200078e0a02 */
[----:B------:R-:W-:Y:S01]  /*7a90*/  STL [R1+0x8], R10 ;  /* 0x0000080a01007387 */ /* 0x000fe20000100800 */
[----:B------:R-:W-:-:S03]  /*7aa0*/  ISETP.GE.AND P2, PT, R20, RZ, PT ;  /* 0x000000ff1400720c */ /* 0x000fc60003f46270 */
[----:B------:R0:W-:Y:S04]  /*7ab0*/  STL [R1+0x4], R4 ;  /* 0x0000040401007387 */ /* 0x0001e80000100800 */
[----:B------:R-:W5:Y:S01]  /*7ac0*/  LDL.LU R20, [R1+0x278] ;  /* 0x0002780001147983 */ /* 0x000f620000300800 */
[----:B------:R-:W-:-:S05]  /*7ad0*/  IABS R24, R28 ;  /* 0x0000001c00187213 */ /* 0x000fca0000000000 */
[----:B------:R-:W-:-:S04]  /*7ae0*/  IMAD.HI.U32 R8, R0, R24, RZ ;  /* 0x0000001800087227 */ /* 0x000fc800078e00ff */
[----:B------:R-:W-:-:S04]  /*7af0*/  IMAD.MOV R8, RZ, RZ, -R8 ;  /* 0x000000ffff087224 */ /* 0x000fc800078e0a08 */
[----:B------:R-:W-:-:S05]  /*7b00*/  IMAD R24, R2, R8, R24 ;  /* 0x0000000802187224 */ /* 0x000fca00078e0218 */
[----:B------:R-:W-:Y:S02]  /*7b10*/  ISETP.GT.U32.AND P0, PT, R2, R24, PT ;  /* 0x000000180200720c */ /* 0x000fe40003f04070 */
[----:B------:R-:W-:Y:S02]  /*7b20*/  ISETP.GE.AND P1, PT, R28, RZ, PT ;  /* 0x000000ff1c00720c */ /* 0x000fe40003f26270 */
[----:B------:R-:W-:-:S09]  /*7b30*/  ISETP.GE.AND P3, PT, R27, RZ, PT ;  /* 0x000000ff1b00720c */ /* 0x000fd20003f66270 */
[----:B------:R-:W-:Y:S01]  /*7b40*/  @!P0 IMAD.IADD R24, R24, 0x1, -R2 ;  /* 0x0000000118188824 */ /* 0x000fe200078e0a02 */
[----:B------:R-:W-:-:S04]  /*7b50*/  ISETP.GT.U32.AND P5, PT, R2, R23, PT ;  /* 0x000000170200720c */ /* 0x000fc80003fa4070 */
[----:B------:R-:W-:-:S09]  /*7b60*/  ISETP.GT.U32.AND P0, PT, R2, R24, PT ;  /* 0x000000180200720c */ /* 0x000fd20003f04070 */
[----:B------:R-:W-:-:S04]  /*7b70*/  @!P5 IMAD.IADD R23, R23, 0x1, -R2 ;  /* 0x000000011717d824 */ /* 0x000fc800078e0a02 */
[----:B------:R-:W-:Y:S02]  /*7b80*/  @!P0 IMAD.IADD R24, R24, 0x1, -R2 ;  /* 0x0000000118188824 */ /* 0x000fe400078e0a02 */
[----:B------:R-:W-:Y:S02]  /*7b90*/  @!P3 IMAD.MOV R21, RZ, RZ, -R21 ;  /* 0x000000ffff15b224 */ /* 0x000fe400078e0a15 */
[----:B------:R-:W-:Y:S02]  /*7ba0*/  @!P6 IMAD.MOV R23, RZ, RZ, -R23 ;  /* 0x000000ffff17e224 */ /* 0x000fe400078e0a17 */
[----:B------:R-:W-:Y:S01]  /*7bb0*/  @!P1 IMAD.MOV R24, RZ, RZ, -R24 ;  /* 0x000000ffff189224 */ /* 0x000fe200078e0a18 */
[----:B------:R-:W-:Y:S04]  /*7bc0*/  STL [R1+0x1274], R21 ;  /* 0x0012741501007387 */ /* 0x000fe80000100800 */
[----:B------:R-:W-:Y:S04]  /*7bd0*/  STL [R1+0x1278], R23 ;  /* 0x0012781701007387 */ /* 0x000fe80000100800 */
[----:B------:R-:W-:Y:S01]  /*7be0*/  STL [R1+0x127c], R24 ;  /* 0x00127c1801007387 */ /* 0x000fe20000100800 */
[----:B--2---:R-:W-:-:S05]  /*7bf0*/  IABS R25, R14 ;  /* 0x0000000e00197213 */ /* 0x004fca0000000000 */
[----:B------:R-:W-:-:S04]  /*7c00*/  IMAD.HI.U32 R7, R0, R25, RZ ;  /* 0x0000001900077227 */ /* 0x000fc800078e00ff */
[----:B------:R-:W-:-:S04]  /*7c10*/  IMAD.MOV R7, RZ, RZ, -R7 ;  /* 0x000000ffff077224 */ /* 0x000fc800078e0a07 */
[----:B------:R-:W-:Y:S01]  /*7c20*/  IMAD R25, R2, R7, R25 ;  /* 0x0000000702197224 */ /* 0x000fe200078e0219 */
[----:B----4-:R-:W-:-:S05]  /*7c30*/  IABS R27, R22 ;  /* 0x00000016001b7213 */ /* 0x010fca0000000000 */
[----:B------:R-:W-:-:S04]  /*7c40*/  IMAD.HI.U32 R3, R0, R27, RZ ;  /* 0x0000001b00037227 */ /* 0x000fc800078e00ff */
[----:B------:R-:W-:Y:S01]  /*7c50*/  IMAD.MOV R3, RZ, RZ, -R3 ;  /* 0x000000ffff037224 */ /* 0x000fe200078e0a03 */
[----:B------:R-:W-:-:S03]  /*7c60*/  ISETP.GT.U32.AND P4, PT, R2, R25, PT ;  /* 0x000000190200720c */ /* 0x000fc60003f84070 */
[----:B------:R-:W-:-:S05]  /*7c70*/  IMAD R27, R2, R3, R27 ;  /* 0x00000003021b7224 */ /* 0x000fca00078e021b */
[----:B------:R-:W-:Y:S02]  /*7c80*/  ISETP.GT.U32.AND P5, PT, R2, R27, PT ;  /* 0x0000001b0200720c */ /* 0x000fe40003fa4070 */
[----:B---3--:R-:W-:-:S05]  /*7c90*/  IABS R28, R19 ;  /* 0x00000013001c7213 */ /* 0x008fca0000000000 */
[----:B------:R-:W-:-:S04]  /*7ca0*/  IMAD.HI.U32 R6, R0, R28, RZ ;  /* 0x0000001c00067227 */ /* 0x000fc800078e00ff */
[----:B------:R-:W-:-:S04]  /*7cb0*/  IMAD.MOV R6, RZ, RZ, -R6 ;  /* 0x000000ffff067224 */ /* 0x000fc800078e0a06 */
[----:B------:R-:W-:-:S05]  /*7cc0*/  IMAD R28, R2, R6, R28 ;  /* 0x00000006021c7224 */ /* 0x000fca00078e021c */
[----:B------:R-:W-:Y:S02]  /*7cd0*/  ISETP.GT.U32.AND P0, PT, R2, R28, PT ;  /* 0x0000001c0200720c */ /* 0x000fe40003f04070 */
[----:B-----5:R-:W-:Y:S01]  /*7ce0*/  IABS R9, R16 ;  /* 0x0000001000097213 */ /* 0x020fe20000000000 */
[--C-:B------:R-:W-:Y:S01]  /*7cf0*/  @!P4 IMAD.IADD R25, R25, 0x1, -R2.reuse ;  /* 0x000000011919c824 */ /* 0x100fe200078e0a02 */
[----:B------:R-:W-:Y:S01]  /*7d00*/  IABS R17, R15 ;  /* 0x0000000f00117213 */ /* 0x000fe20000000000 */
[----:B------:R-:W-:Y:S02]  /*7d10*/  @!P5 IMAD.IADD R27, R27, 0x1, -R2 ;  /* 0x000000011b1bd824 */ /* 0x000fe400078e0a02 */
[----:B0-----:R-:W-:Y:S01]  /*7d20*/  IMAD.HI.U32 R4, R0, R9, RZ ;  /* 0x0000000900047227 */ /* 0x001fe200078e00ff */
[----:B------:R-:W-:-:S05]  /*7d30*/  ISETP.GT.U32.AND P5, PT, R2, R25, PT ;  /* 0x000000190200720c */ /* 0x000fca0003fa4070 */
[----:B------:R-:W-:Y:S01]  /*7d40*/  @!P0 IMAD.IADD R28, R28, 0x1, -R2 ;  /* 0x000000011c1c8824 */ /* 0x000fe200078e0a02 */
[----:B------:R-:W-:Y:S01]  /*7d50*/  ISETP.GT.U32.AND P0, PT, R2, R26, PT ;  /* 0x0000001a0200720c */ /* 0x000fe20003f04070 */
[----:B------:R-:W-:Y:S02]  /*7d60*/  IMAD.MOV R4, RZ, RZ, -R4 ;  /* 0x000000ffff047224 */ /* 0x000fe400078e0a04 */
[----:B------:R-:W-:-:S04]  /*7d70*/  IMAD.HI.U32 R3, R0, R17, RZ ;  /* 0x0000001100037227 */ /* 0x000fc800078e00ff */
[C---:B------:R-:W-:Y:S02]  /*7d80*/  IMAD R9, R2.reuse, R4, R9 ;  /* 0x0000000402097224 */ /* 0x040fe400078e0209 */
[----:B------:R-:W-:Y:S01]  /*7d90*/  IMAD.MOV R3, RZ, RZ, -R3 ;  /* 0x000000ffff037224 */ /* 0x000fe200078e0a03 */
[----:B------:R-:W-:-:S03]  /*7da0*/  ISETP.GT.U32.AND P6, PT, R2, R27, PT ;  /* 0x0000001b0200720c */ /* 0x000fc60003fc4070 */
[--C-:B------:R-:W-:Y:S01]  /*7db0*/  @!P0 IMAD.IADD R26, R26, 0x1, -R2.reuse ;  /* 0x000000011a1a8824 */ /* 0x100fe200078e0a02 */
[C---:B------:R-:W-:Y:S01]  /*7dc0*/  ISETP.GT.U32.AND P0, PT, R2.reuse, R9, PT ;  /* 0x000000090200720c */ /* 0x040fe20003f04070 */
[----:B------:R-:W-:Y:S01]  /*7dd0*/  IMAD R17, R2, R3, R17 ;  /* 0x0000000302117224 */ /* 0x000fe200078e0211 */
[----:B------:R-:W-:Y:S01]  /*7de0*/  ISETP.GE.AND P4, PT, R14, RZ, PT ;  /* 0x000000ff0e00720c */ /* 0x000fe20003f86270 */
[--C-:B------:R-:W-:Y:S01]  /*7df0*/  @!P5 IMAD.IADD R25, R25, 0x1, -R2.reuse ;  /* 0x000000011919d824 */ /* 0x100fe200078e0a02 */
[----:B------:R-:W-:Y:S02]  /*7e00*/  ISETP.GE.AND P5, PT, R22, RZ, PT ;  /* 0x000000ff1600720c */ /* 0x000fe40003fa6270 */
[----:B------:R-:W2:Y:S01]  /*7e10*/  LDL.LU R22, [R1+0x27c] ;  /* 0x00027c0001167983 */ /* 0x000ea20000300800 */
[C---:B------:R-:W-:Y:S02]  /*7e20*/  ISETP.GT.U32.AND P1, PT, R2.reuse, R17, PT ;  /* 0x000000110200720c */ /* 0x040fe40003f24070 */
[----:B------:R-:W-:Y:S01]  /*7e30*/  ISETP.GT.U32.AND P3, PT, R2, R28, PT ;  /* 0x0000001c0200720c */ /* 0x000fe20003f64070 */
[----:B------:R-:W-:Y:S01]  /*7e40*/  @!P6 IMAD.IADD R27, R27, 0x1, -R2 ;  /* 0x000000011b1be824 */ /* 0x000fe200078e0a02 */
[----:B------:R-:W-:-:S02]  /*7e50*/  ISETP.GE.AND P6, PT, R19, RZ, PT ;  /* 0x000000ff1300720c */ /* 0x000fc40003fc6270 */
[----:B------:R-:W-:Y:S01]  /*7e60*/  @!P0 IMAD.IADD R9, R9, 0x1, -R2 ;  /* 0x0000000109098824 */ /* 0x000fe200078e0a02 */
[----:B------:R-:W3:Y:S01]  /*7e70*/  LDL.LU R19, [R1+0x280] ;  /* 0x0002800001137983 */ /* 0x000ee20000300800 */
[----:B------:R-:W-:-:S03]  /*7e80*/  @!P4 IMAD.MOV R25, RZ, RZ, -R25 ;  /* 0x000000ffff19c224 */ /* 0x000fc600078e0a19 */
[----:B------:R-:W-:Y:S02]  /*7e90*/  ISETP.GT.U32.AND P4, PT, R2, R9, PT ;  /* 0x000000090200720c */ /* 0x000fe40003f84070 */
[--C-:B------:R-:W-:Y:S01]  /*7ea0*/  @!P1 IMAD.IADD R17, R17, 0x1, -R2.reuse ;  /* 0x0000000111119824 */ /* 0x100fe200078e0a02 */
[----:B------:R-:W-:Y:S01]  /*7eb0*/  IABS R4, R29 ;  /* 0x0000001d00047213 */ /* 0x000fe20000000000 */
[----:B------:R-:W-:-:S03]  /*7ec0*/  @!P3 IMAD.IADD R28, R28, 0x1, -R2 ;  /* 0x000000011c1cb824 */ /* 0x000fc600078e0a02 */
[----:B------:R-:W-:Y:S01]  /*7ed0*/  ISETP.GT.U32.AND P0, PT, R2, R17, PT ;  /* 0x000000110200720c */ /* 0x000fe20003f04070 */
[----:B------:R-:W-:-:S04]  /*7ee0*/  IMAD.HI.U32 R7, R0, R4, RZ ;  /* 0x0000000400077227 */ /* 0x000fc800078e00ff */
[----:B------:R-:W-:Y:S02]  /*7ef0*/  @!P2 IMAD.MOV R26, RZ, RZ, -R26 ;  /* 0x000000ffff1aa224 */ /* 0x000fe400078e0a1a */
[----:B------:R-:W-:Y:S02]  /*7f00*/  @!P5 IMAD.MOV R27, RZ, RZ, -R27 ;  /* 0x000000ffff1bd224 */ /* 0x000fe400078e0a1b */
[----:B------:R-:W-:Y:S02]  /*7f10*/  IMAD.MOV R7, RZ, RZ, -R7 ;  /* 0x000000ffff077224 */ /* 0x000fe400078e0a07 */
[----:B------:R-:W-:Y:S01]  /*7f20*/  @!P6 IMAD.MOV R28, RZ, RZ, -R28 ;  /* 0x000000ffff1ce224 */ /* 0x000fe200078e0a1c */
[----:B------:R-:W-:Y:S01]  /*7f30*/  ISETP.GE.AND P3, PT, R15, RZ, PT ;  /* 0x000000ff0f00720c */ /* 0x000fe20003f66270 */
[----:B------:R-:W-:Y:S01]  /*7f40*/  STL [R1+0x1280], R25 ;  /* 0x0012801901007387 */ /* 0x000fe20000100800 */
[----:B------:R-:W-:Y:S01]  /*7f50*/  IMAD R4, R2, R7, R4 ;  /* 0x0000000702047224 */ /* 0x000fe200078e0204 */
[----:B------:R-:W-:Y:S01]  /*7f60*/  ISETP.GE.AND P1, PT, R16, RZ, PT ;  /* 0x000000ff1000720c */ /* 0x000fe20003f26270 */
[----:B------:R-:W-:Y:S01]  /*7f70*/  @!P4 IMAD.IADD R9, R9, 0x1, -R2 ;  /* 0x000000010909c824 */ /* 0x000fe200078e0a02 */
[----:B------:R-:W-:Y:S01]  /*7f80*/  STL [R1+0x1284], R26 ;  /* 0x0012841a01007387 */ /* 0x000fe20000100800 */
[----:B------:R-:W-:-:S03]  /*7f90*/  IABS R7, R20 ;  /* 0x0000001400077213 */ /* 0x000fc60000000000 */
[----:B------:R-:W-:Y:S01]  /*7fa0*/  STL [R1+0x1288], R27 ;  /* 0x0012881b01007387 */ /* 0x000fe20000100800 */
[----:B------:R-:W-:-:S03]  /*7fb0*/  ISETP.GE.AND P4, PT, R20, RZ, PT ;  /* 0x000000ff1400720c */ /* 0x000fc60003f86270 */
[----:B------:R-:W-:Y:S04]  /*7fc0*/  STL [R1+0x128c], R28 ;  /* 0x00128c1c01007387 */ /* 0x000fe80000100800 */
[----:B------:R-:W4:Y:S01]  /*7fd0*/  LDL.LU R20, [R1+0x284] ;  /* 0x0002840001147983 */ /* 0x000f220000300800 */
[----:B------:R-:W-:Y:S01]  /*7fe0*/  ISETP.GT.U32.AND P2, PT, R2, R4, PT ;  /* 0x000000040200720c */ /* 0x000fe20003f44070 */
[----:B------:R-:W-:-:S04]  /*7ff0*/  @!P0 IMAD.IADD R17, R17, 0x1, -R2 ;  /* 0x0000000111118824 */ /* 0x000fc800078e0a02 */
[----:B------:R-:W-:Y:S02]  /*8000*/  @!P3 IMAD.MOV R17, RZ, RZ, -R17 ;  /* 0x000000ffff11b224 */ /* 0x000fe400078e0a11 */
[----:B------:R-:W-:-:S03]  /*8010*/  @!P1 IMAD.MOV R9, RZ, RZ, -R9 ;  /* 0x000000ffff099224 */ /* 0x000fc600078e0a09 */
[----:B------:R0:W-:Y:S03]  /*8020*/  STL [R1+0x1290], R17 ;  /* 0x0012901101007387 */ /* 0x0001e60000100800 */
[----:B------:R-:W-:Y:S01]  /*8030*/  @!P2 IMAD.IADD R4, R4, 0x1, -R2 ;  /* 0x000000010404a824 */ /* 0x000fe200078e0a02 */
[----:B0-----:R-:W5:Y:S04]  /*8040*/  LDL.LU R17, [R1+0x290] ;  /* 0x0002900001117983 */ /* 0x001f680000300800 */
[----:B------:R-:W5:Y:S04]  /*8050*/  LDL.LU R28, [R1+0x294] ;  /* 0x00029400011c7983 */ /* 0x000f680000300800 */
[----:B------:R0:W-:Y:S01]  /*8060*/  STL [R1+0x1294], R9 ;  /* 0x0012940901007387 */ /* 0x0001e20000100800 */
[----:B------:R-:W-:-:S03]  /*8070*/  ISETP.GT.U32.AND P2, PT, R2, R4, PT ;  /* 0x000000040200720c */ /* 0x000fc60003f44070 */
[----:B0-----:R-:W5:Y:S01]  /*8080*/  LDL.LU R9, [R1+0x28c] ;  /* 0x00028c0001097983 */ /* 0x001f620000300800 */
[----:B------:R-:W-:-:S09]  /*8090*/  ISETP.GE.AND P5, PT, R29, RZ, PT ;  /* 0x000000ff1d00720c */ /* 0x000fd20003fa6270 */
[----:B------:R-:W-:-:S04]  /*80a0*/  @!P2 IMAD.IADD R4, R4, 0x1, -R2 ;  /* 0x000000010404a824 */ /* 0x000fc800078e0a02 */
[----:B------:R-:W-:-:S05]  /*80b0*/  @!P5 IMAD.MOV R4, RZ, RZ, -R4 ;  /* 0x000000ffff04d224 */ /* 0x000fca00078e0a04 */
[----:B------:R0:W-:Y:S04]  /*80c0*/  STL [R1+0x1298], R4 ;  /* 0x0012980401007387 */ /* 0x0001e80000100800 */
[----:B0-----:R-:W5:Y:S04]  /*80d0*/  LDL.LU R4, [R1+0x288] ;  /* 0x0002880001047983 */ /* 0x001f680000300800 */
[----:B------:R-:W5:Y:S04]  /*80e0*/  LDL.LU R27, [R1+0x298] ;  /* 0x00029800011b7983 */ /* 0x000f680000300800 */
[----:B------:R-:W5:Y:S04]  /*80f0*/  LDL.LU R21, [R1+0x29c] ;  /* 0x00029c0001157983 */ /* 0x000f680000300800 */
[----:B------:R-:W5:Y:S04]  /*8100*/  LDL.LU R26, [R1+0x2a0] ;  /* 0x0002a000011a7983 */ /* 0x000f680000300800 */
[----:B------:R-:W5:Y:S04]  /*8110*/  LDL.LU R25, [R1+0x2a4] ;  /* 0x0002a40001197983 */ /* 0x000f680000300800 */
[----:B------:R-:W5:Y:S04]  /*8120*/  LDL.LU R24, [R1+0x2a8] ;  /* 0x0002a80001187983 */ /* 0x000f680000300800 */
[----:B------:R-:W5:Y:S01]  /*8130*/  LDL.LU R23, [R1+0x2ac] ;  /* 0x0002ac0001177983 */ /* 0x000f620000300800 */
[----:B------:R-:W-:-:S05]  /*8140*/  IABS R6, R18 ;  /* 0x0000001200067213 */ /* 0x000fca0000000000 */
[----:B------:R-:W-:-:S04]  /*8150*/  IMAD.HI.U32 R3, R0, R6, RZ ;  /* 0x0000000600037227 */ /* 0x000fc800078e00ff */
[----:B------:R-:W-:-:S04]  /*8160*/  IMAD.MOV R3, RZ, RZ, -R3 ;  /* 0x000000ffff037224 */ /* 0x000fc800078e0a03 */
[----:B------:R-:W-:Y:S02]  /*8170*/  IMAD R6, R2, R3, R6 ;  /* 0x0000000302067224 */ /* 0x000fe400078e0206 */
[----:B------:R-:W-:-:S04]  /*8180*/  IMAD.HI.U32 R3, R0, R7, RZ ;  /* 0x0000000700037227 */ /* 0x000fc800078e00ff */
[----:B------:R-:W-:-:S04]  /*8190*/  IMAD.MOV R3, RZ, RZ, -R3 ;  /* 0x000000ffff037224 */ /* 0x000fc800078e0a03 */
[----:B------:R-:W-:-:S05]  /*81a0*/  IMAD R7, R2, R3, R7 ;  /* 0x0000000302077224 */ /* 0x000fca00078e0207 */
[C---:B------:R-:W-:Y:S02]  /*81b0*/  ISETP.GT.U32.AND P2, PT, R2.reuse, R7, PT ;  /* 0x000000070200720c */ /* 0x040fe40003f44070 */
[----:B------:R-:W-:-:S11]  /*81c0*/  ISETP.GT.U32.AND P6, PT, R2, R6, PT ;  /* 0x000000060200720c */ /* 0x000fd60003fc4070 */
[----:B------:R-:W-:-:S05]  /*81d0*/  @!P2 IMAD.IADD R7, R7, 0x1, -R2 ;  /* 0x000000010707a824 */ /* 0x000fca00078e0a02 */
[----:B------:R-:W-:Y:S01]  /*81e0*/  ISETP.GT.U32.AND P2, PT, R2, R7, PT ;  /* 0x000000070200720c */ /* 0x000fe20003f44070 */
[----:B------:R-:W-:Y:S01]  /*81f0*/  @!P6 IMAD.IADD R6, R6, 0x1, -R2 ;  /* 0x000000010606e824 */ /* 0x000fe200078e0a02 */
[----:B------:R-:W-:-:S04]  /*8200*/  ISETP.GE.AND P0, PT, R18, RZ, PT ;  /* 0x000000ff1200720c */ /* 0x000fc80003f06270 */
[----:B------:R-:W-:-:S07]  /*8210*/  ISETP.GT.U32.AND P6, PT, R2, R6, PT ;  /* 0x000000060200720c */ /* 0x000fce0003fc4070 */
[----:B------:R-:W-:-:S06]  /*8220*/  @!P2 IMAD.IADD R7, R7, 0x1, -R2 ;  /* 0x000000010707a824 */ /* 0x000fcc00078e0a02 */
[----:B------:R-:W-:Y:S01]  /*8230*/  @!P6 IMAD.IADD R6, R6, 0x1, -R2 ;  /* 0x000000010606e824 */ /* 0x000fe200078e0a02 */
[----:B--2---:R-:W-:-:S05]  /*8240*/  IABS R8, R22 ;  /* 0x0000001600087213 */ /* 0x004fca0000000000 */
[----:B------:R-:W-:-:S04]  /*8250*/  IMAD.HI.U32 R11, R0, R8, RZ ;  /* 0x00000008000b7227 */ /* 0x000fc800078e00ff */
[----:B------:R-:W-:Y:S01]  /*8260*/  IMAD.MOV R11, RZ, RZ, -R11 ;  /* 0x000000ffff0b7224 */ /* 0x000fe200078e0a0b */
[----:B---3--:R-:W-:-:S03]  /*8270*/  IABS R10, R19 ;  /* 0x00000013000a7213 */ /* 0x008fc60000000000 */
[----:B------:R-:W-:Y:S02]  /*8280*/  IMAD R8, R2, R11, R8 ;  /* 0x0000000b02087224 */ /* 0x000fe400078e0208 */
[----:B------:R-:W-:-:S03]  /*8290*/  IMAD.HI.U32 R3, R0, R10, RZ ;  /* 0x0000000a00037227 */ /* 0x000fc600078e00ff */
[----:B------:R-:W-:Y:S01]  /*82a0*/  ISETP.GT.U32.AND P5, PT, R2, R8, PT ;  /* 0x000000080200720c */ /* 0x000fe20003fa4070 */
[----:B------:R-:W-:-:S04]  /*82b0*/  IMAD.MOV R3, RZ, RZ, -R3 ;  /* 0x000000ffff037224 */ /* 0x000fc800078e0a03 */
[----:B------:R-:W-:Y:S01]  /*82c0*/  IMAD R10, R2, R3, R10 ;  /* 0x00000003020a7224 */ /* 0x000fe200078e020a */
[----:B------:R-:W-:-:S07]  /*82d0*/  ISETP.GE.AND P1, PT, R19, RZ, PT ;  /* 0x000000ff1300720c */ /* 0x000fce0003f26270 */
[----:B------:R-:W-:-:S05]  /*82e0*/  @!P5 IMAD.IADD R8, R8, 0x1, -R2 ;  /* 0x000000010808d824 */ /* 0x000fca00078e0a02 */
[----:B------:R-:W-:Y:S02]  /*82f0*/  ISETP.GT.U32.AND P5, PT, R2, R8, PT ;  /* 0x000000080200720c */ /* 0x000fe40003fa4070 */
[----:B----4-:R-:W-:-:S05]  /*8300*/  IABS R3, R20 ;  /* 0x0000001400037213 */ /* 0x010fca0000000000 */
[----:B------:R-:W-:-:S04]  /*8310*/  IMAD.MOV.U32 R19, RZ, RZ, R3 ;  /* 0x000000ffff137224 */ /* 0x000fc800078e0003 */
[----:B------:R-:W-:-:S04]  /*8320*/  IMAD.HI.U32 R11, R0, R19, RZ ;  /* 0x00000013000b7227 */ /* 0x000fc800078e00ff */
[----:B------:R-:W-:-:S04]  /*8330*/  IMAD.MOV R11, RZ, RZ, -R11 ;  /* 0x000000ffff0b7224 */ /* 0x000fc800078e0a0b */
[----:B------:R-:W-:Y:S02]  /*8340*/  IMAD R11, R2, R11, R19 ;  /* 0x0000000b020b7224 */ /* 0x000fe400078e0213 */
[----:B------:R-:W-:-:S03]  /*8350*/  @!P5 IMAD.IADD R8, R8, 0x1, -R2 ;  /* 0x000000010808d824 */ /* 0x000fc600078e0a02 */
[----:B------:R-:W-:Y:S02]  /*8360*/  ISETP.GT.U32.AND P5, PT, R2, R11, PT ;  /* 0x0000000b0200720c */ /* 0x000fe40003fa4070 */
[----:B-----5:R-:W-:-:S05]  /*8370*/  IABS R13, R9 ;  /* 0x00000009000d7213 */ /* 0x020fca0000000000 */
[----:B------:R-:W-:-:S04]  /*8380*/  IMAD.HI.U32 R14, R0, R13, RZ ;  /* 0x0000000d000e7227 */ /* 0x000fc800078e00ff */
[----:B------:R-:W-:-:S04]  /*8390*/  IMAD.MOV R14, RZ, RZ, -R14 ;  /* 0x000000ffff0e7224 */ /* 0x000fc800078e0a0e */
[----:B------:R-:W-:Y:S02]  /*83a0*/  IMAD R13, R2, R14, R13 ;  /* 0x0000000e020d7224 */ /* 0x000fe400078e020d */
[----:B------:R-:W-:-:S03]  /*83b0*/  @!P5 IMAD.IADD R11, R11, 0x1, -R2 ;  /* 0x000000010b0bd824 */ /* 0x000fc600078e0a02 */
[C---:B------:R-:W-:Y:S02]  /*83c0*/  ISETP.GT.U32.AND P5, PT, R2.reuse, R13, PT ;  /* 0x0000000d0200720c */ /* 0x040fe40003fa4070 */
[----:B------:R-:W-:Y:S02]  /*83d0*/  ISETP.GT.U32.AND P2, PT, R2, R10, PT ;  /* 0x0000000a0200720c */ /* 0x000fe40003f44070 */
[----:B------:R-:W-:Y:S02]  /*83e0*/  ISETP.GE.AND P3, PT, R22, RZ, PT ;  /* 0x000000ff1600720c */ /* 0x000fe40003f66270 */
[----:B------:R-:W-:-:S07]  /*83f0*/  IABS R14, R27 ;  /* 0x0000001b000e7213 */ /* 0x000fce0000000000 */
[----:B------:R-:W-:Y:S01]  /*8400*/  @!P5 IMAD.IADD R13, R13, 0x1, -R2 ;  /* 0x000000010d0dd824 */ /* 0x000fe200078e0a02 */
[----:B------:R-:W-:Y:S01]  /*8410*/  ISETP.GT.U32.AND P5, PT, R2, R11, PT ;  /* 0x0000000b0200720c */ /* 0x000fe20003fa4070 */
[----:B------:R-:W-:Y:S01]  /*8420*/  IMAD.HI.U32 R22, R0, R14, RZ ;  /* 0x0000000e00167227 */ /* 0x000fe200078e00ff */
[----:B------:R-:W-:-:S03]  /*8430*/  IABS R12, R4 ;  /* 0x00000004000c7213 */ /* 0x000fc60000000000 */
[----:B------:R-:W-:Y:S02]  /*8440*/  IMAD.MOV R22, RZ, RZ, -R22 ;  /* 0x000000ffff167224 */ /* 0x000fe400078e0a16 */
[----:B------:R-:W-:Y:S02]  /*8450*/  @!P2 IMAD.IADD R10, R10, 0x1, -R2 ;  /* 0x000000010a0aa824 */ /* 0x000fe400078e0a02 */
[----:B------:R-:W-:Y:S02]  /*8460*/  IMAD R14, R2, R22, R14 ;  /* 0x00000016020e7224 */ /* 0x000fe400078e020e */
[----:B------:R-:W-:-:S04]  /*8470*/  IMAD.HI.U32 R3, R0, R12, RZ ;  /* 0x0000000c00037227 */ /* 0x000fc800078e00ff */
[----:B------:R-:W-:Y:S01]  /*8480*/  @!P0 IMAD.MOV R6, RZ, RZ, -R6 ;  /* 0x000000ffff068224 */ /* 0x000fe200078e0a06 */
[C---:B------:R-:W-:Y:S01]  /*8490*/  ISETP.GT.U32.AND P0, PT, R2.reuse, R10, PT ;  /* 0x0000000a0200720c */ /* 0x040fe20003f04070 */
[----:B------:R-:W-:Y:S01]  /*84a0*/  @!P5 IMAD.IADD R11, R11, 0x1, -R2 ;  /* 0x000000010b0bd824 */ /* 0x000fe200078e0a02 */
[----:B------:R-:W-:Y:S01]  /*84b0*/  ISETP.GT.U32.AND P5, PT, R2, R14, PT ;  /* 0x0000000e0200720c */ /* 0x000fe20003fa4070 */
[----:B------:R-:W-:Y:S01]  /*84c0*/  IMAD.MOV R3, RZ, RZ, -R3 ;  /* 0x000000ffff037224 */ /* 0x000fe200078e0a03 */
[----:B------:R-:W-:-:S03]  /*84d0*/  IABS R15, R17 ;  /* 0x00000011000f7213 */ /* 0x000fc60000000000 */
[----:B------:R-:W-:Y:S02]  /*84e0*/  IMAD R12, R2, R3, R12 ;  /* 0x00000003020c7224 */ /* 0x000fe400078e020c */
[----:B------:R-:W-:-:S03]  /*84f0*/  IMAD.HI.U32 R18, R0, R15, RZ ;  /* 0x0000000f00127227 */ /* 0x000fc600078e00ff */
[----:B------:R-:W-:Y:S01]  /*8500*/  ISETP.GT.U32.AND P2, PT, R2, R12, PT ;  /* 0x0000000c0200720c */ /* 0x000fe20003f44070 */
[--C-:B------:R-:W-:Y:S02]  /*8510*/  @!P0 IMAD.IADD R10, R10, 0x1, -R2.reuse ;  /* 0x000000010a0a8824 */ /* 0x100fe400078e0a02 */
[----:B------:R-:W-:Y:S02]  /*8520*/  @!P5 IMAD.IADD R14, R14, 0x1, -R2 ;  /* 0x000000010e0ed824 */ /* 0x000fe400078e0a02 */
[----:B------:R-:W-:Y:S01]  /*8530*/  IMAD.MOV R18, RZ, RZ, -R18 ;  /* 0x000000ffff127224 */ /* 0x000fe200078e0a12 */
[----:B------:R-:W-:Y:S01]  /*8540*/  IABS R16, R28 ;  /* 0x0000001c00107213 */ /* 0x000fe20000000000 */
[----:B------:R-:W-:Y:S01]  /*8550*/  @!P1 IMAD.MOV R10, RZ, RZ, -R10 ;  /* 0x000000ffff0a9224 */ /* 0x000fe200078e0a0a */
[C---:B------:R-:W-:Y:S01]  /*8560*/  ISETP.GT.U32.AND P1, PT, R2.reuse, R14, PT ;  /* 0x0000000e0200720c */ /* 0x040fe20003f24070 */
[----:B------:R-:W-:Y:S02]  /*8570*/  IMAD R15, R2, R18, R15 ;  /* 0x00000012020f7224 */ /* 0x000fe400078e020f */
[----:B------:R-:W-:Y:S01]  /*8580*/  IMAD.HI.U32 R3, R0, R16, RZ ;  /* 0x0000001000037227 */ /* 0x000fe200078e00ff */
[----:B------:R-:W-:-:S03]  /*8590*/  ISETP.GE.AND P6, PT, R20, RZ, PT ;  /* 0x000000ff1400720c */ /* 0x000fc60003fc6270 */
[----:B------:R-:W-:Y:S01]  /*85a0*/  @!P2 IMAD.IADD R12, R12, 0x1, -R2 ;  /* 0x000000010c0ca824 */ /* 0x000fe200078e0a02 */
[C---:B------:R-:W-:Y:S01]  /*85b0*/  ISETP.GT.U32.AND P2, PT, R2.reuse, R15, PT ;  /* 0x0000000f0200720c */ /* 0x040fe20003f44070 */
[----:B------:R-:W-:Y:S01]  /*85c0*/  IMAD.MOV R3, RZ, RZ, -R3 ;  /* 0x000000ffff037224 */ /* 0x000fe200078e0a03 */
[----:B------:R-:W-:Y:S02]  /*85d0*/  IABS R20, R21 ;  /* 0x0000001500147213 */ /* 0x000fe40000000000 */
[----:B------:R-:W-:Y:S01]  /*85e0*/  IABS R19, R25 ;  /* 0x0000001900137213 */ /* 0x000fe20000000000 */
[----:B------:R-:W-:Y:S02]  /*85f0*/  IMAD R16, R2, R3, R16 ;  /* 0x0000000302107224 */ /* 0x000fe400078e0210 */
[----:B------:R-:W-:Y:S01]  /*8600*/  @!P1 IMAD.IADD R14, R14, 0x1, -R2 ;  /* 0x000000010e0e9824 */ /* 0x000fe200078e0a02 */
[----:B------:R-:W-:Y:S01]  /*8610*/  ISETP.GE.AND P1, PT, R21, RZ, PT ;  /* 0x000000ff1500720c */ /* 0x000fe20003f26270 */
[----:B------:R-:W-:Y:S01]  /*8620*/  IMAD.HI.U32 R3, R0, R20, RZ ;  /* 0x0000001400037227 */ /* 0x000fe200078e00ff */
[----:B------:R-:W0:Y:S01]  /*8630*/  S2R R21, SR_TID.X ;  /* 0x0000000000157919 */ /* 0x000e220000002100 */
[----:B------:R-:W-:-:S02]  /*8640*/  IABS R18, R26 ;  /* 0x0000001a00127213 */ /* 0x000fc40000000000 */
[----:B------:R-:W-:Y:S01]  /*8650*/  IMAD.MOV R3, RZ, RZ, -R3 ;  /* 0x000000ffff037224 */ /* 0x000fe200078e0a03 */
[----:B------:R-:W-:Y:S01]  /*8660*/  ISETP.GT.U32.AND P0, PT, R2, R16, PT ;  /* 0x000000100200720c */ /* 0x000fe20003f04070 */
[----:B------:R-:W-:-:S04]  /*8670*/  IMAD.HI.U32 R29, R0, R19, RZ ;  /* 0x00000013001d7227 */ /* 0x000fc800078e00ff */
[----:B------:R-:W-:Y:S01]  /*8680*/  @!P2 IMAD.IADD R15, R15, 0x1, -R2 ;  /* 0x000000010f0fa824 */ /* 0x000fe200078e0a02 */
[C---:B------:R-:W-:Y:S01]  /*8690*/  ISETP.GT.U32.AND P2, PT, R2.reuse, R12, PT ;  /* 0x0000000c0200720c */ /* 0x040fe20003f44070 */
[----:B------:R-:W-:Y:S01]  /*86a0*/  @!P3 IMAD.MOV R8, RZ, RZ, -R8 ;  /* 0x000000ffff08b224 */ /* 0x000fe200078e0a08 */
[C---:B------:R-:W-:Y:S01]  /*86b0*/  ISETP.GT.U32.AND P3, PT, R2.reuse, R13, PT ;  /* 0x0000000d0200720c */ /* 0x040fe20003f64070 */
[----:B------:R-:W-:Y:S02]  /*86c0*/  IMAD R20, R2, R3, R20 ;  /* 0x0000000302147224 */ /* 0x000fe400078e0214 */
[----:B------:R-:W-:-:S04]  /*86d0*/  IMAD.HI.U32 R22, R0, R18, RZ ;  /* 0x0000001200167227 */ /* 0x000fc800078e00ff */
[----:B------:R-:W-:Y:S02]  /*86e0*/  IMAD.MOV R3, RZ, RZ, -R29 ;  /* 0x000000ffff037224 */ /* 0x000fe400078e0a1d */
[----:B------:R-:W-:Y:S02]  /*86f0*/  IMAD.MOV R22, RZ, RZ, -R22 ;  /* 0x000000ffff167224 */ /* 0x000fe400078e0a16 */
[C---:B------:R-:W-:Y:S02]  /*8700*/  IMAD R19, R2.reuse, R3, R19 ;  /* 0x0000000302137224 */ /* 0x040fe400078e0213 */
[----:B------:R-:W-:Y:S02]  /*8710*/  IMAD R18, R2, R22, R18 ;  /* 0x0000001602127224 */ /* 0x000fe400078e0212 */
[--C-:B------:R-:W-:Y:S01]  /*8720*/  @!P0 IMAD.IADD R16, R16, 0x1, -R2.reuse ;  /* 0x0000000110108824 */ /* 0x100fe200078e0a02 */
[C---:B------:R-:W-:Y:S01]  /*8730*/  ISETP.GT.U32.AND P0, PT, R2.reuse, R19, PT ;  /* 0x000000130200720c */ /* 0x040fe20003f04070 */
[----:B------:R-:W-:Y:S01]  /*8740*/  @!P4 IMAD.MOV R7, RZ, RZ, -R7 ;  /* 0x000000ffff07c224 */ /* 0x000fe200078e0a07 */
[----:B------:R-:W-:Y:S01]  /*8750*/  ISETP.GT.U32.AND P4, PT, R2, R15, PT ;  /* 0x0000000f0200720c */ /* 0x000fe20003f84070 */
[--C-:B------:R-:W-:Y:S01]  /*8760*/  @!P2 IMAD.IADD R12, R12, 0x1, -R2.reuse ;  /* 0x000000010c0ca824 */ /* 0x100fe200078e0a02 */
[----:B------:R-:W-:Y:S01]  /*8770*/  IABS R3, R24 ;  /* 0x0000001800037213 */ /* 0x000fe20000000000 */
[----:B------:R-:W-:Y:S01]  /*8780*/  @!P3 IMAD.IADD R13, R13, 0x1, -R2 ;  /* 0x000000010d0db824 */ /* 0x000fe200078e0a02 */
[----:B------:R-:W-:-:S02]  /*8790*/  ISETP.GT.U32.AND P2, PT, R2, R20, PT ;  /* 0x000000140200720c */ /* 0x000fc40003f44070 */
[----:B------:R-:W-:Y:S01]  /*87a0*/  ISETP.GT.U32.AND P3, PT, R2, R18, PT ;  /* 0x000000120200720c */ /* 0x000fe20003f64070 */
[----:B------:R-:W-:Y:S01]  /*87b0*/  IMAD.HI.U32 R29, R0, R3, RZ ;  /* 0x00000003001d7227 */ /* 0x000fe200078e00ff */
[----:B------:R-:W-:-:S03]  /*87c0*/  IABS R22, R23 ;  /* 0x0000001700167213 */ /* 0x000fc60000000000 */
[----:B------:R-:W-:Y:S02]  /*87d0*/  IMAD.MOV R29, RZ, RZ, -R29 ;  /* 0x000000ffff1d7224 */ /* 0x000fe400078e0a1d */
[----:B------:R-:W-:Y:S01]  /*87e0*/  IMAD.HI.U32 R0, R0, R22, RZ ;  /* 0x0000001600007227 */ /* 0x000fe200078e00ff */
[----:B------:R-:W-:-:S03]  /*87f0*/  ISETP.GE.AND P5, PT, R9, RZ, PT ;  /* 0x000000ff0900720c */ /* 0x000fc60003fa6270 */
[--C-:B------:R-:W-:Y:S01]  /*8800*/  @!P0 IMAD.IADD R19, R19, 0x1, -R2.reuse ;  /* 0x0000000113138824 */ /* 0x100fe200078e0a02 */
[----:B------:R-:W-:Y:S01]  /*8810*/  ISETP.GT.U32.AND P0, PT, R2, R16, PT ;  /* 0x000000100200720c */ /* 0x000fe20003f04070 */
[----:B------:R-:W-:Y:S01]  /*8820*/  @!P4 IMAD.IADD R15, R15, 0x1, -R2 ;  /* 0x000000010f0fc824 */ /* 0x000fe200078e0a02 */
[----:B------:R-:W-:Y:S01]  /*8830*/  ISETP.GE.AND P4, PT, R4, RZ, PT ;  /* 0x000000ff0400720c */ /* 0x000fe20003f86270 */
[----:B------:R-:W-:Y:S02]  /*8840*/  IMAD.MOV R0, RZ, RZ, -R0 ;  /* 0x000000ffff007224 */ /* 0x000fe400078e0a00 */
[----:B------:R-:W-:Y:S02]  /*8850*/  IMAD R3, R2, R29, R3 ;  /* 0x0000001d02037224 */ /* 0x000fe400078e0203 */
[----:B0-----:R-:W-:Y:S02]  /*8860*/  IMAD.SHL.U32 R29, R21, 0x40, RZ ;  /* 0x00000040151d7824 */ /* 0x001fe400078e00ff */
[--C-:B------:R-:W-:Y:S01]  /*8870*/  @!P2 IMAD.IADD R20, R20, 0x1, -R2.reuse ;  /* 0x000000011414a824 */ /* 0x100fe200078e0a02 */
[----:B------:R-:W-:Y:S01]  /*8880*/  ISETP.GE.AND P2, PT, R17, RZ, PT ;  /* 0x000000ff1100720c */ /* 0x000fe20003f46270 */
[----:B------:R-:W-:Y:S01]  /*8890*/  @!P3 IMAD.IADD R18, R18, 0x1, -R2 ;  /* 0x000000011212b824 */ /* 0x000fe200078e0a02 */
[----:B------:R-:W-:Y:S01]  /*88a0*/  ISETP.GE.AND P3, PT, R28, RZ, PT ;  /* 0x000000ff1c00720c */ /* 0x000fe20003f66270 */
[----:B------:R-:W-:Y:S01]  /*88b0*/  IMAD R22, R2, R0, R22 ;  /* 0x0000000002167224 */ /* 0x000fe200078e0216 */
[----:B------:R-:W-:Y:S01]  /*88c0*/  LOP3.LUT R29, R29, 0x1c0, RZ, 0xc0, !PT ;  /* 0x000001c01d1d7812 */ /* 0x000fe200078ec0ff */
[----:B------:R-:W-:Y:S01]  /*88d0*/  IMAD.SHL.U32 R0, R21, 0x8, RZ ;  /* 0x0000000815007824 */ /* 0x000fe200078e00ff */
[----:B------:R0:W-:Y:S01]  /*88e0*/  STL [R1+0x129c], R6 ;  /* 0x00129c0601007387 */ /* 0x0001e20000100800 */
[----:B------:R-:W-:-:S03]  /*88f0*/  @!P6 IMAD.MOV R11, RZ, RZ, -R11 ;  /* 0x000000ffff0be224 */ /* 0x000fc600078e0a0b */
[----:B------:R-:W-:Y:S01]  /*8900*/  LOP3.LUT R29, R29, 0x30, R0, 0xf8, !PT ;  /* 0x000000301d1d7812 */ /* 0x000fe200078ef800 */
[----:B------:R1:W-:Y:S01]  /*8910*/  STL [R1+0x12a0], R7 ;  /* 0x0012a00701007387 */ /* 0x0003e20000100800 */
[C---:B------:R-:W-:Y:S02]  /*8920*/  IMAD.SHL.U32 R0, R21.reuse, 0x2, RZ ;  /* 0x0000000215007824 */ /* 0x040fe400078e00ff */
[----:B------:R-:W-:Y:S02]  /*8930*/  @!P0 IMAD.IADD R16, R16, 0x1, -R2 ;  /* 0x0000000110108824 */ /* 0x000fe400078e0a02 */
[----:B------:R-:W-:Y:S01]  /*8940*/  @!P4 IMAD.MOV R12, RZ, RZ, -R12 ;  /* 0x000000ffff0cc224 */ /* 0x000fe200078e0a0c */
[----:B0-----:R-:W-:Y:S01]  /*8950*/  SHF.R.U32.HI R6, RZ, 0x2, R21 ;  /* 0x00000002ff067819 */ /* 0x001fe20000011615 */
[----:B------:R-:W-:Y:S01]  /*8960*/  @!P5 IMAD.MOV R13, RZ, RZ, -R13 ;  /* 0x000000ffff0dd224 */ /* 0x000fe200078e0a0d */
[----:B-1----:R-:W-:Y:S01]  /*8970*/  LOP3.LUT R7, R21, 0x3, RZ, 0xc0, !PT ;  /* 0x0000000315077812 */ /* 0x002fe200078ec0ff */
[----:B------:R-:W-:Y:S01]  /*8980*/  STL [R1+0x12a4], R8 ;  /* 0x0012a40801007387 */ /* 0x000fe20000100800 */
[----:B------:R-:W-:Y:S01]  /*8990*/  @!P2 IMAD.MOV R15, RZ, RZ, -R15 ;  /* 0x000000ffff0fa224 */ /* 0x000fe200078e0a0f */
[----:B------:R-:W-:Y:S01]  /*89a0*/  LOP3.LUT R29, R29, 0x30, R0, 0x78, !PT ;  /* 0x000000301d1d7812 */ /* 0x000fe200078e7800 */
[----:B------:R-:W-:Y:S01]  /*89b0*/  @!P3 IMAD.MOV R16, RZ, RZ, -R16 ;  /* 0x000000ffff10b224 */ /* 0x000fe200078e0a10 */
[----:B------:R-:W-:Y:S01]  /*89c0*/  STL [R1+0x12a8], R10 ;  /* 0x0012a80a01007387 */ /* 0x000fe20000100800 */
[----:B------:R-:W-:Y:S01]  /*89d0*/  IMAD R0, R7, 0x220, RZ ;  /* 0x0000022007007824 */ /* 0x000fe200078e02ff */
[----:B------:R-:W-:Y:S01]  /*89e0*/  SGXT.U32 R6, R6, 0x3 ;  /* 0x000000030606781a */ /* 0x000fe20000000000 */
[----:B------:R-:W-:Y:S01]  /*89f0*/  IMAD.SHL.U32 R4, R21, 0x10, RZ ;  /* 0x0000001015047824 */ /* 0x000fe200078e00ff */
[----:B------:R-:W-:Y:S04]  /*8a00*/  STL [R1+0x12ac], R11 ;  /* 0x0012ac0b01007387 */ /* 0x000fe80000100800 */
[----:B------:R-:W-:Y:S01]  /*8a10*/  STL [R1+0x12b0], R12 ;  /* 0x0012b00c01007387 */ /* 0x000fe20000100800 */
[----:B------:R-:W-:-:S03]  /*8a20*/  LOP3.LUT R0, R0, R6, RZ, 0xfc, !PT ;  /* 0x0000000600007212 */ /* 0x000fc600078efcff */
[----:B------:R-:W-:Y:S04]  /*8a30*/  STL [R1+0x12b4], R13 ;  /* 0x0012b40d01007387 */ /* 0x000fe80000100800 */
[----:B------:R-:W-:Y:S04]  /*8a40*/  STL [R1+0x12b8], R15 ;  /* 0x0012b80f01007387 */ /* 0x000fe80000100800 */
[----:B------:R-:W-:Y:S04]  /*8a50*/  STL [R1+0x12bc], R16 ;  /* 0x0012bc1001007387 */ /* 0x000fe80000100800 */
[----:B------:R0:W-:Y:S01]  /*8a60*/  STL [R1+0x11d0], R4 ;  /* 0x0011d00401007387 */ /* 0x0001e20000100800 */
[----:B------:R-:W-:-:S03]  /*8a70*/  ISETP.GT.U32.AND P6, PT, R2, R18, PT ;  /* 0x000000120200720c */ /* 0x000fc60003fc4070 */
[----:B------:R1:W-:Y:S01]  /*8a80*/  STL [R1+0x11d4], R0 ;  /* 0x0011d40001007387 */ /* 0x0003e20000100800 */
[----:B0-----:R-:W-:-:S04]  /*8a90*/  LOP3.LUT R4, R4, 0x200, RZ, 0xc0, !PT ;  /* 0x0000020004047812 */ /* 0x001fc800078ec0ff */
[----:B-1----:R-:W-:Y:S02]  /*8aa0*/  IADD3 R0, PT, PT, R29, UR5, R4 ;  /* 0x000000051d007c10 */ /* 0x002fe4000fffe004 */
[C---:B------:R-:W-:Y:S02]  /*8ab0*/  ISETP.GT.U32.AND P5, PT, R2.reuse, R19, PT ;  /* 0x000000130200720c */ /* 0x040fe40003fa4070 */
[----:B------:R-:W-:Y:S01]  /*8ac0*/  ISETP.GT.U32.AND P0, PT, R2, R3, PT ;  /* 0x000000030200720c */ /* 0x000fe20003f04070 */
[----:B------:R0:W-:Y:S04]  /*8ad0*/  STL [R1+0x5f4], R0 ;  /* 0x0005f40001007387 */ /* 0x0001e80000100800 */
[----:B------:R-:W2:Y:S04]  /*8ae0*/  LDL.LU R4, [R1+0x2c] ;  /* 0x00002c0001047983 */ /* 0x000ea80000300800 */
[----:B------:R-:W3:Y:S01]  /*8af0*/  LDL.LU R9, [R1+0x1f4] ;  /* 0x0001f40001097983 */ /* 0x000ee20000300800 */
[----:B------:R-:W-:-:S03]  /*8b00*/  ISETP.GE.AND P2, PT, R27, RZ, PT ;  /* 0x000000ff1b00720c */ /* 0x000fc60003f46270 */
[----:B------:R-:W4:Y:S01]  /*8b10*/  LDL.LU R17, [R1+0x1ec] ;  /* 0x0001ec0001117983 */ /* 0x000f220000300800 */
[----:B------:R-:W-:-:S03]  /*8b20*/  @!P6 IMAD.IADD R18, R18, 0x1, -R2 ;  /* 0x000000011212e824 */ /* 0x000fc600078e0a02 */
[----:B------:R-:W5:Y:S01]  /*8b30*/  LDL.LU R28, [R1+0x1e8] ;  /* 0x0001e800011c7983 */ /* 0x000f620000300800 */
[----:B------:R-:W-:-:S03]  /*8b40*/  ISETP.GE.AND P6, PT, R26, RZ, PT ;  /* 0x000000ff1a00720c */ /* 0x000fc60003fc6270 */
[----:B------:R-:W5:Y:S01]  /*8b50*/  LDL.LU R27, [R1+0x1e4] ;  /* 0x0001e400011b7983 */ /* 0x000f620000300800 */
[--C-:B------:R-:W-:Y:S01]  /*8b60*/  @!P5 IMAD.IADD R19, R19, 0x1, -R2.reuse ;  /* 0x000000011313d824 */ /* 0x100fe200078e0a02 */
[----:B------:R-:W-:Y:S01]  /*8b70*/  ISETP.GE.AND P5, PT, R25, RZ, PT ;  /* 0x000000ff1900720c */ /* 0x000fe20003fa6270 */
[----:B------:R-:W-:Y:S01]  /*8b80*/  @!P0 IMAD.IADD R3, R3, 0x1, -R2 ;  /* 0x0000000103038824 */ /* 0x000fe200078e0a02 */
[----:B------:R-:W5:Y:S01]  /*8b90*/  LDL.LU R26, [R1+0x1e0] ;  /* 0x0001e000011a7983 */ /* 0x000f620000300800 */
[----:B------:R-:W-:-:S03]  /*8ba0*/  ISETP.GE.AND P0, PT, R24, RZ, PT ;  /* 0x000000ff1800720c */ /* 0x000fc60003f06270 */
[----:B------:R-:W5:Y:S04]  /*8bb0*/  LDL.LU R25, [R1+0x1d8] ;  /* 0x0001d80001197983 */ /* 0x000f680000300800 */
[----:B------:R-:W5:Y:S01]  /*8bc0*/  LDL.LU R24, [R1+0x1d4] ;  /* 0x0001d40001187983 */ /* 0x000f620000300800 */
[----:B------:R-:W-:-:S13]  /*8bd0*/  ISETP.GT.U32.AND P4, PT, R2, R20, PT ;  /* 0x000000140200720c */ /* 0x000fda0003f84070 */
[----:B------:R-:W-:Y:S01]  /*8be0*/  @!P4 IMAD.IADD R20, R20, 0x1, -R2 ;  /* 0x000000011414c824 */ /* 0x000fe200078e0a02 */
[C---:B------:R-:W-:Y:S02]  /*8bf0*/  ISETP.GT.U32.AND P4, PT, R2.reuse, R22, PT ;  /* 0x000000160200720c */ /* 0x040fe40003f84070 */
[----:B------:R-:W-:Y:S02]  /*8c00*/  ISETP.GT.U32.AND P3, PT, R2, R3, PT ;  /* 0x000000030200720c */ /* 0x000fe40003f64070 */
[----:B------:R-:W-:-:S09]  /*8c10*/  LOP3.LUT R21, R21, 0x3f, RZ, 0xc0, !PT ;  /* 0x0000003f15157812 */ /* 0x000fd200078ec0ff */
[----:B------:R-:W-:-:S05]  /*8c20*/  @!P4 IMAD.IADD R22, R22, 0x1, -R2 ;  /* 0x000000011616c824 */ /* 0x000fca00078e0a02 */
[----:B------:R-:W-:Y:S01]  /*8c30*/  ISETP.GT.U32.AND P4, PT, R2, R22, PT ;  /* 0x000000160200720c */ /* 0x000fe20003f84070 */
[----:B------:R-:W-:Y:S01]  /*8c40*/  @!P3 IMAD.IADD R3, R3, 0x1, -R2 ;  /* 0x000000010303b824 */ /* 0x000fe200078e0a02 */
[----:B------:R-:W-:Y:S01]  /*8c50*/  ISETP.GE.AND P3, PT, R23, RZ, PT ;  /* 0x000000ff1700720c */ /* 0x000fe20003f66270 */
[----:B0-----:R-:W-:Y:S01]  /*8c60*/  IMAD R0, R21, UR4, RZ ;  /* 0x0000000415007c24 */ /* 0x001fe2000f8e02ff */
[----:B------:R-:W5:Y:S01]  /*8c70*/  LDL.LU R23, [R1+0x1d0] ;  /* 0x0001d00001177983 */ /* 0x000f620000300800 */
[----:B------:R-:W-:Y:S02]  /*8c80*/  @!P2 IMAD.MOV R14, RZ, RZ, -R14 ;  /* 0x000000ffff0ea224 */ /* 0x000fe400078e0a0e */
[----:B------:R-:W-:Y:S01]  /*8c90*/  @!P1 IMAD.MOV R20, RZ, RZ, -R20 ;  /* 0x000000ffff149224 */ /* 0x000fe200078e0a14 */
[----:B------:R-:W5:Y:S01]  /*8ca0*/  LDL.LU R21, [R1+0x1cc] ;  /* 0x0001cc0001157983 */ /* 0x000f620000300800 */
[----:B------:R-:W-:-:S04]  /*8cb0*/  @!P6 IMAD.MOV R18, RZ, RZ, -R18 ;  /* 0x000000ffff12e224 */ /* 0x000fc800078e0a12 */
[----:B------:R-:W-:Y:S01]  /*8cc0*/  @!P4 IMAD.IADD R22, R22, 0x1, -R2 ;  /* 0x000000011616c824 */ /* 0x000fe200078e0a02 */
[----:B------:R-:W-:Y:S01]  /*8cd0*/  IADD3 R2, P4, PT, R0, UR14, RZ ;  /* 0x0000000e00027c10 */ /* 0x000fe2000ff9e0ff */
[----:B------:R-:W-:Y:S01]  /*8ce0*/  @!P5 IMAD.MOV R19, RZ, RZ, -R19 ;  /* 0x000000ffff13d224 */ /* 0x000fe200078e0a13 */
[----:B------:R-:W-:Y:S01]  /*8cf0*/  STL [R1+0x12c0], R14 ;  /* 0x0012c00e01007387 */ /* 0x000fe20000100800 */
[----:B------:R-:W-:Y:S01]  /*8d00*/  ISETP.NE.AND P2, PT, R5, RZ, PT ;  /* 0x000000ff0500720c */ /* 0x000fe20003f45270 */
[----:B------:R-:W-:Y:S01]  /*8d10*/  @!P0 IMAD.MOV R3, RZ, RZ, -R3 ;  /* 0x000000ffff038224 */ /* 0x000fe200078e0a03 */
[----:B------:R-:W-:Y:S01]  /*8d20*/  LOP3.LUT R5, RZ, R5, RZ, 0x33, !PT ;  /* 0x00000005ff057212 */ /* 0x000fe200078e33ff */
[----:B------:R-:W-:Y:S01]  /*8d30*/  STL [R1+0x11e4], R2 ;  /* 0x0011e40201007387 */ /* 0x000fe20000100800 */
[----:B------:R-:W-:-:S03]  /*8d40*/  @!P3 IMAD.MOV R22, RZ, RZ, -R22 ;  /* 0x000000ffff16b224 */ /* 0x000fc600078e0a16 */
[----:B------:R-:W-:Y:S04]  /*8d50*/  STL [R1+0x12c4], R20 ;  /* 0x0012c41401007387 */ /* 0x000fe80000100800 */
[----:B------:R-:W-:Y:S04]  /*8d60*/  STL [R1+0x12c8], R18 ;  /* 0x0012c81201007387 */ /* 0x000fe80000100800 */
[----:B------:R-:W-:Y:S04]  /*8d70*/  STL [R1+0x12cc], R19 ;  /* 0x0012cc1301007387 */ /* 0x000fe80000100800 */
[----:B------:R3:W-:Y:S04]  /*8d80*/  STL [R1+0x12d0], R3 ;  /* 0x0012d00301007387 */ /* 0x0007e80000100800 */
[----:B------:R-:W-:Y:S01]  /*8d90*/  STL [R1+0x12d4], R22 ;  /* 0x0012d41601007387 */ /* 0x000fe20000100800 */
[----:B--2---:R-:W-:-:S02]  /*8da0*/  SEL R0, R5, R4, !P2 ;  /* 0x0000000405007207 */ /* 0x004fc40005000000 */
[----:B---3--:R-:W-:-:S03]  /*8db0*/  SEL R3, R5, R9, !P2 ;  /* 0x0000000905037207 */ /* 0x008fc60005000000 */
[----:B------:R5:W-:Y:S01]  /*8dc0*/  STL [R1+0x1dc], R0 ;  /* 0x0001dc0001007387 */ /* 0x000be20000100800 */
[----:B----4-:R-:W-:-:S03]  /*8dd0*/  SEL R2, R5, R17, !P2 ;  /* 0x0000001105027207 */ /* 0x010fc60005000000 */
[----:B------:R0:W-:Y:S01]  /*8de0*/  STL [R1+0x2c], R3 ;  /* 0x00002c0301007387 */ /* 0x0001e20000100800 */
[----:B-----5:R-:W-:-:S03]  /*8df0*/  SEL R0, R5, R28, !P2 ;  /* 0x0000001c05007207 */ /* 0x020fc60005000000 */
[----:B------:R1:W-:Y:S01]  /*8e00*/  STL [R1+0x34], R2 ;  /* 0x0000340201007387 */ /* 0x0003e20000100800 */
[----:B0-----:R-:W-:-:S03]  /*8e10*/  SEL R3, R5, R27, !P2 ;  /* 0x0000001b05037207 */ /* 0x001fc60005000000 */
[----:B------:R0:W-:Y:S04]  /*8e20*/  STL [R1+0x6c], R0 ;  /* 0x00006c0001007387 */ /* 0x0001e80000100800 */
[----:B------:R2:W-:Y:S01]  /*8e30*/  STL [R1+0x7c], R3 ;  /* 0x00007c0301007387 */ /* 0x0005e20000100800 */
[C---:B-1----:R-:W-:Y:S02]  /*8e40*/  SEL R2, R5.reuse, R26, !P2 ;  /* 0x0000001a05027207 */ /* 0x042fe40005000000 */
[----:B0-----:R-:W-:-:S03]  /*8e50*/  SEL R0, R5, R25, !P2 ;  /* 0x0000001905007207 */ /* 0x001fc60005000000 */
[----:B------:R0:W-:Y:S01]  /*8e60*/  STL [R1+0x88], R2 ;  /* 0x0000880201007387 */ /* 0x0001e20000100800 */
[----:B--2---:R-:W-:-:S03]  /*8e70*/  SEL R3, R5, R24, !P2 ;  /* 0x0000001805037207 */ /* 0x004fc60005000000 */
[----:B------:R1:W-:Y:S04]  /*8e80*/  STL [R1+0xbc], R0 ;  /* 0x0000bc0001007387 */ /* 0x0003e80000100800 */
[----:B------:R-:W-:Y:S04]  /*8e90*/  STL [R1+0xc0], R3 ;  /* 0x0000c00301007387 */ /* 0x000fe80000100800 */
[----:B------:R-:W2:Y:S01]  /*8ea0*/  LDL.LU R22, [R1+0x1b4] ;  /* 0x0001b40001167983 */ /* 0x000ea20000300800 */
[C---:B0-----:R-:W-:Y:S02]  /*8eb0*/  SEL R2, R5.reuse, R23, !P2 ;  /* 0x0000001705027207 */ /* 0x041fe40005000000 */
[----:B-1----:R-:W-:-:S03]  /*8ec0*/  SEL R0, R5, R21, !P2 ;  /* 0x0000001505007207 */ /* 0x002fc60005000000 */
[----:B------:R-:W-:Y:S04]  /*8ed0*/  STL [R1+0xc4], R2 ;  /* 0x0000c40201007387 */ /* 0x000fe80000100800 */
[----:B--2---:R0:W-:Y:S04]  /*8ee0*/  STL [R1+0x12f0], R22 ;  /* 0x0012f01601007387 */ /* 0x0041e80000100800 */
[----:B------:R-:W-:Y:S04]  /*8ef0*/  STL [R1+0xc8], R0 ;  /* 0x0000c80001007387 */ /* 0x000fe80000100800 */
[----:B0-----:R-:W2:Y:S04]  /*8f00*/  LDL.LU R22, [R1+0x1b8] ;  /* 0x0001b80001167983 */ /* 0x001ea80000300800 */
[----:B--2---:R0:W-:Y:S04]  /*8f10*/  STL [R1+0x12f4], R22 ;  /* 0x0012f41601007387 */ /* 0x0041e80000100800 */
[----:B0-----:R-:W2:Y:S04]  /*8f20*/  LDL.LU R22, [R1+0x1bc] ;  /* 0x0001bc0001167983 */ /* 0x001ea80000300800 */
[----:B--2---:R0:W-:Y:S04]  /*8f30*/  STL [R1+0x12f8], R22 ;  /* 0x0012f81601007387 */ /* 0x0041e80000100800 */
[----:B0-----:R-:W2:Y:S04]  /*8f40*/  LDL.LU R22, [R1+0x1c0] ;  /* 0x0001c00001167983 */ /* 0x001ea80000300800 */
[----:B------:R-:W3:Y:S04]  /*8f50*/  LDL.LU R3, [R1+0x1b0] ;  /* 0x0001b00001037983 */ /* 0x000ee80000300800 */
[----:B------:R-:W4:Y:S04]  /*8f60*/  LDL.LU R19, [R1+0x1a8] ;  /* 0x0001a80001137983 */ /* 0x000f280000300800 */
[----:B------:R-:W5:Y:S04]  /*8f70*/  LDL.LU R18, [R1+0x1a4] ;  /* 0x0001a40001127983 */ /* 0x000f680000300800 */
[----:B------:R-:W3:Y:S04]  /*8f80*/  LDL.LU R20, [R1+0x1a0] ;  /* 0x0001a00001147983 */ /* 0x000ee80000300800 */
        /* <DEDUP_REMOVED lines=22> */
[----:B------:R-:W3:Y:S01]  /*90f0*/  LDL.LU R21, [R1+0x184] ;  /* 0x0001840001157983 */ /* 0x000ee20000300800 */
[----:B--2---:R-:W-:-:S05]  /*9100*/  SEL R22, R5, R22, !P2 ;  /* 0x0000001605167207 */ /* 0x004fca0005000000 */
[----:B------:R0:W-:Y:S04]  /*9110*/  STL [R1+0xcc], R22 ;  /* 0x0000cc1601007387 */ /* 0x0001e80000100800 */
[----:B0-----:R-:W2:Y:S02]  /*9120*/  LDL.LU R22, [R1+0x12f8] ;  /* 0x0012f80001167983 */ /* 0x001ea40000300800 */
[----:B--2---:R-:W-:-:S05]  /*9130*/  SEL R22, R5, R22, !P2 ;  /* 0x0000001605167207 */ /* 0x004fca0005000000 */
[----:B------:R0:W-:Y:S04]  /*9140*/  STL [R1+0xd0], R22 ;  /* 0x0000d01601007387 */ /* 0x0001e80000100800 */
[----:B0-----:R-:W2:Y:S02]  /*9150*/  LDL.LU R22, [R1+0x12f4] ;  /* 0x0012f40001167983 */ /* 0x001ea40000300800 */
[----:B--2---:R-:W-:-:S05]  /*9160*/  SEL R22, R5, R22, !P2 ;  /* 0x0000001605167207 */ /* 0x004fca0005000000 */
[----:B------:R0:W-:Y:S04]  /*9170*/  STL [R1+0xd4], R22 ;  /* 0x0000d41601007387 */ /* 0x0001e80000100800 */
[----:B0-----:R-:W2:Y:S01]  /*9180*/  LDL.LU R22, [R1+0x12f0] ;  /* 0x0012f00001167983 */ /* 0x001ea20000300800 */
[C---:B---3--:R-:W-:Y:S02]  /*9190*/  SEL R3, R5.reuse, R3, !P2 ;  /* 0x0000000305037207 */ /* 0x048fe40005000000 */
[C---:B----4-:R-:W-:Y:S02]  /*91a0*/  SEL R19, R5.reuse, R19, !P2 ;  /* 0x0000001305137207 */ /* 0x050fe40005000000 */
[C---:B-----5:R-:W-:Y:S02]  /*91b0*/  SEL R18, R5.reuse, R18, !P2 ;  /* 0x0000001205127207 */ /* 0x060fe40005000000 */
[----:B------:R-:W-:-:S02]  /*91c0*/  SEL R2, R5, R2, !P2 ;  /* 0x0000000205027207 */ /* 0x000fc40005000000 */
[C---:B------:R-:W-:Y:S02]  /*91d0*/  SEL R14, R5.reuse, R14, !P2 ;  /* 0x0000000e050e7207 */ /* 0x040fe40005000000 */
[----:B--2---:R-:W-:-:S05]  /*91e0*/  SEL R22, R5, R22, !P2 ;  /* 0x0000001605167207 */ /* 0x004fca0005000000 */
[----:B------:R-:W-:Y:S04]  /*91f0*/  STL [R1+0xd8], R22 ;  /* 0x0000d81601007387 */ /* 0x000fe80000100800 */
[----:B------:R0:W-:Y:S04]  /*9200*/  STL [R1+0xdc], R3 ;  /* 0x0000dc0301007387 */ /* 0x0001e80000100800 */
[----:B------:R-:W-:Y:S01]  /*9210*/  STL [R1+0xe0], R19 ;  /* 0x0000e01301007387 */ /* 0x000fe20000100800 */
[----:B0-----:R-:W-:-:S03]  /*9220*/  SEL R3, R5, R20, !P2 ;  /* 0x0000001405037207 */ /* 0x001fc60005000000 */
[----:B------:R-:W-:Y:S04]  /*9230*/  STL [R1+0xe8], R18 ;  /* 0x0000e81201007387 */ /* 0x000fe80000100800 */
[----:B------:R0:W-:Y:S04]  /*9240*/  STL [R1+0xec], R3 ;  /* 0x0000ec0301007387 */ /* 0x0001e80000100800 */
[----:B------:R1:W-:Y:S01]  /*9250*/  STL [R1+0xf0], R2 ;  /* 0x0000f00201007387 */ /* 0x0003e20000100800 */
[----:B0-----:R-:W-:-:S03]  /*9260*/  SEL R3, R5, R29, !P2 ;  /* 0x0000001d05037207 */ /* 0x001fc60005000000 */
[----:B------:R-:W-:Y:S01]  /*9270*/  STL [R1+0x124], R14 ;  /* 0x0001240e01007387 */ /* 0x000fe20000100800 */
[----:B-1----:R-:W-:-:S03]  /*9280*/  SEL R2, R5, R0, !P2 ;  /* 0x0000000005027207 */ /* 0x002fc60005000000 */
[----:B------:R0:W-:Y:S01]  /*9290*/  STL [R1+0x128], R3 ;  /* 0x0001280301007387 */ /* 0x0001e20000100800 */
[----:B------:R-:W-:-:S03]  /*92a0*/  SEL R0, R5, R16, !P2 ;  /* 0x0000001005007207 */ /* 0x000fc60005000000 */
[----:B------:R1:W-:Y:S01]  /*92b0*/  STL [R1+0x12c], R2 ;  /* 0x00012c0201007387 */ /* 0x0003e20000100800 */
[----:B0-----:R-:W-:-:S03]  /*92c0*/  SEL R3, R5, R15, !P2 ;  /* 0x0000000f05037207 */ /* 0x001fc60005000000 */
[----:B------:R0:W-:Y:S01]  /*92d0*/  STL [R1+0x130], R0 ;  /* 0x0001300001007387 */ /* 0x0001e20000100800 */
[----:B-1----:R-:W-:-:S03]  /*92e0*/  SEL R2, R5, R13, !P2 ;  /* 0x0000000d05027207 */ /* 0x002fc60005000000 */
[----:B------:R1:W-:Y:S01]  /*92f0*/  STL [R1+0x134], R3 ;  /* 0x0001340301007387 */ /* 0x0003e20000100800 */
[----:B0-----:R-:W-:-:S03]  /*9300*/  SEL R0, R5, R12, !P2 ;  /* 0x0000000c05007207 */ /* 0x001fc60005000000 */
[----:B------:R0:W-:Y:S01]  /*9310*/  STL [R1+0x138], R2 ;  /* 0x0001380201007387 */ /* 0x0001e20000100800 */
[----:B-1----:R-:W-:-:S03]  /*9320*/  SEL R3, R5, R11, !P2 ;  /* 0x0000000b05037207 */ /* 0x002fc60005000000 */
[----:B------:R1:W-:Y:S04]  /*9330*/  STL [R1+0x13c], R0 ;  /* 0x00013c0001007387 */ /* 0x0003e80000100800 */
[----:B------:R2:W-:Y:S01]  /*9340*/  STL [R1+0x140], R3 ;  /* 0x0001400301007387 */ /* 0x0005e20000100800 */
[C---:B0-----:R-:W-:Y:S02]  /*9350*/  SEL R2, R5.reuse, R10, !P2 ;  /* 0x0000000a05027207 */ /* 0x041fe40005000000 */
[----:B-1----:R-:W-:-:S03]  /*9360*/  SEL R0, R5, R8, !P2 ;  /* 0x0000000805007207 */ /* 0x002fc60005000000 */
[----:B------:R0:W-:Y:S01]  /*9370*/  STL [R1+0x148], R2 ;  /* 0x0001480201007387 */ /* 0x0001e20000100800 */
[----:B--2---:R-:W-:-:S03]  /*9380*/  SEL R3, R5, R7, !P2 ;  /* 0x0000000705037207 */ /* 0x004fc60005000000 */
        /* <DEDUP_REMOVED lines=171> */
[C---:B------:R-:W-:Y:S02]  /*9e40*/  SEL R16, R5.reuse, R16, !P2 ;  /* 0x0000001005107207 */ /* 0x040fe40005000000 */
[C---:B------:R-:W-:Y:S02]  /*9e50*/  SEL R15, R5.reuse, R15, !P2 ;  /* 0x0000000f050f7207 */ /* 0x040fe40005000000 */
[C---:B------:R-:W-:Y:S02]  /*9e60*/  SEL R13, R5.reuse, R13, !P2 ;  /* 0x0000000d050d7207 */ /* 0x040fe40005000000 */
[C---:B------:R-:W-:Y:S02]  /*9e70*/  SEL R12, R5.reuse, R12, !P2 ;  /* 0x0000000c050c7207 */ /* 0x040fe40005000000 */
        /* <DEDUP_REMOVED lines=15> */
[----:B--2---:R-:W-:-:S05]  /*9f70*/  SEL R22, R5, R22, !P2 ;  /* 0x0000001605167207 */ /* 0x004fca0005000000 */
[----:B------:R0:W-:Y:S04]  /*9f80*/  STL [R1+0xf8], R22 ;  /* 0x0000f81601007387 */ /* 0x0001e80000100800 */
[----:B0-----:R-:W2:Y:S04]  /*9f90*/  LDL.LU R22, [R1+0x12d4] ;  /* 0x0012d40001167983 */ /* 0x001ea80000300800 */
[----:B------:R0:W-:Y:S04]  /*9fa0*/  STL [R1+0xf4], R3 ;  /* 0x0000f40301007387 */ /* 0x0001e80000100800 */
[----:B0-----:R-:W3:Y:S04]  /*9fb0*/  LDL.LU R3, [R1+0x12d0] ;  /* 0x0012d00001037983 */ /* 0x001ee80000300800 */
[----:B------:R0:W-:Y:S04]  /*9fc0*/  STL [R1+0xe4], R19 ;  /* 0x0000e41301007387 */ /* 0x0001e80000100800 */
[----:B0-----:R-:W4:Y:S04]  /*9fd0*/  LDL.LU R19, [R1+0x12cc] ;  /* 0x0012cc0001137983 */ /* 0x001f280000300800 */
[----:B------:R0:W-:Y:S04]  /*9fe0*/  STL [R1+0xb8], R18 ;  /* 0x0000b81201007387 */ /* 0x0001e80000100800 */
[----:B0-----:R-:W5:Y:S04]  /*9ff0*/  LDL.LU R18, [R1+0x12c8] ;  /* 0x0012c80001127983 */ /* 0x001f680000300800 */
[----:B------:R0:W-:Y:S04]  /*a000*/  STL [R1+0xb4], R20 ;  /* 0x0000b41401007387 */ /* 0x0001e80000100800 */
[----:B0-----:R-:W2:Y:S04]  /*a010*/  LDL.LU R20, [R1+0x12c4] ;  /* 0x0012c40001147983 */ /* 0x001ea80000300800 */
        /* <DEDUP_REMOVED lines=25> */
[----:B0-----:R-:W3:Y:S04]  /*a1b0*/  LDL.LU R17, [R1+0x1290] ;  /* 0x0012900001117983 */ /* 0x001ee80000300800 */
        /* <DEDUP_REMOVED lines=13> */
[----:B0-----:R-:W4:Y:S01]  /*a290*/  LDL.LU R21, [R1+0x1274] ;  /* 0x0012740001157983 */ /* 0x001f220000300800 */
[----:B------:R-:W-:-:S05]  /*a2a0*/  SEL R2, R5, R2, !P2 ;  /* 0x0000000205027207 */ /* 0x000fca0005000000 */
[----:B------:R0:W-:Y:S02]  /*a2b0*/  STL [R1+0x4c], R2 ;  /* 0x00004c0201007387 */ /* 0x0001e40000100800 */
[C---:B0-----:R-:W-:Y:S02]  /*a2c0*/  SEL R2, R5.reuse, R29, !P2 ;  /* 0x0000001d05027207 */ /* 0x041fe40005000000 */
[----:B------:R-:W-:-:S03]  /*a2d0*/  SEL R29, R5, R0, !P2 ;  /* 0x00000000051d7207 */ /* 0x000fc60005000000 */
[----:B------:R3:W-:Y:S04]  /*a2e0*/  STL [R1+0x48], R2 ;  /* 0x0000480201007387 */ /* 0x0007e80000100800 */
[----:B------:R-:W-:Y:S01]  /*a2f0*/  STL [R1+0x44], R29 ;  /* 0x0000441d01007387 */ /* 0x000fe20000100800 */
[C---:B--2---:R-:W-:Y:S02]  /*a300*/  SEL R9, R5.reuse, R9, !P2 ;  /* 0x0000000905097207 */ /* 0x044fe40005000000 */
[C---:B---3--:R-:W-:Y:S02]  /*a310*/  SEL R2, R5.reuse, R23, !P2 ;  /* 0x0000001705027207 */ /* 0x048fe40005000000 */
[C---:B----4-:R-:W-:Y:S02]  /*a320*/  SEL R0, R5.reuse, R21, !P2 ;  /* 0x0000001505007207 */ /* 0x050fe40005000000 */
[----:B------:R-:W-:-:S03]  /*a330*/  SEL R21, R5, R24, !P2 ;  /* 0x0000001805157207 */ /* 0x000fc60005000000 */
[----:B------:R0:W-:Y:S04]  /*a340*/  STL [R1+0x40], R0 ;  /* 0x0000400001007387 */ /* 0x0001e80000100800 */
        /* <DEDUP_REMOVED lines=8> */
[----:B------:R-:W-:Y:S01]  /*a3d0*/  STL [R1+0x24], R21 ;  /* 0x0000241501007387 */ /* 0x000fe20000100800 */
[----:B--2---:R-:W-:-:S03]  /*a3e0*/  SEL R2, R5, R17, !P2 ;  /* 0x0000001105027207 */ /* 0x004fc60005000000 */
[----:B------:R0:W-:Y:S04]  /*a3f0*/  STL [R1+0x20], R0 ;  /* 0x0000200001007387 */ /* 0x0001e80000100800 */
[----:B------:R1:W-:Y:S01]  /*a400*/  STL [R1+0x1c], R2 ;  /* 0x00001c0201007387 */ /* 0x0003e20000100800 */
[----:B0-----:R-:W-:-:S03]  /*a410*/  SEL R0, R5, R4, !P2 ;  /* 0x0000000405007207 */ /* 0x001fc60005000000 */
[----:B------:R-:W-:Y:S01]  /*a420*/  STL [R1+0x18], R9 ;  /* 0x0000180901007387 */ /* 0x000fe20000100800 */
[C---:B------:R-:W-:Y:S02]  /*a430*/  SEL R4, R5.reuse, R7, !P2 ;  /* 0x0000000705047207 */ /* 0x040fe40005000000 */
[C---:B-1----:R-:W-:Y:S01]  /*a440*/  SEL R2, R5.reuse, R6, !P2 ;  /* 0x0000000605027207 */ /* 0x042fe20005000000 */
[----:B------:R0:W-:Y:S04]  /*a450*/  STL [R1+0x14], R0 ;  /* 0x0000140001007387 */ /* 0x0001e80000100800 */
[----:B------:R1:W-:Y:S04]  /*a460*/  STL [R1+0x10], R2 ;  /* 0x0000100201007387 */ /* 0x0003e80000100800 */
[----:B------:R-:W-:Y:S01]  /*a470*/  STL [R1+0xc], R4 ;  /* 0x00000c0401007387 */ /* 0x000fe20000100800 */
[----:B0-----:R-:W-:-:S03]  /*a480*/  SEL R0, R5, R8, !P2 ;  /* 0x0000000805007207 */ /* 0x001fc60005000000 */
[----:B------:R-:W2:Y:S01]  /*a490*/  LDL.LU R24, [R1+0x2b4] ;  /* 0x0002b40001187983 */ /* 0x000ea20000300800 */
[----:B-1----:R-:W-:-:S03]  /*a4a0*/  SEL R2, R5, R10, !P2 ;  /* 0x0000000a05027207 */ /* 0x002fc60005000000 */
[----:B------:R0:W-:Y:S04]  /*a4b0*/  STL [R1+0x8], R0 ;  /* 0x0000080001007387 */ /* 0x0001e80000100800 */
[----:B0-----:R-:W3:Y:S04]  /*a4c0*/  LDL.LU R0, [R1+0x2b0] ;  /* 0x0002b00001007983 */ /* 0x001ee80000300800 */
[----:B------:R0:W-:Y:S04]  /*a4d0*/  STL [R1+0x4], R2 ;  /* 0x0000040201007387 */ /* 0x0001e80000100800 */
[----:B------:R-:W4:Y:S04]  /*a4e0*/  LDL.LU R21, [R1+0x2c] ;  /* 0x00002c0001157983 */ /* 0x000f280000300800 */
[----:B------:R-:W4:Y:S04]  /*a4f0*/  LDL.LU R23, [R1+0x34] ;  /* 0x0000340001177983 */ /* 0x000f280000300800 */
[----:B------:R-:W4:Y:S04]  /*a500*/  LDL.LU R25, [R1+0x6c] ;  /* 0x00006c0001197983 */ /* 0x000f280000300800 */
[----:B------:R-:W4:Y:S01]  /*a510*/  LDL.LU R27, [R1+0x7c] ;  /* 0x00007c00011b7983 */ /* 0x000f220000300800 */
[----:B------:R-:W1:Y:S01]  /*a520*/  S2R R26, SR_TID.X ;  /* 0x00000000001a7919 */ /* 0x000e620000002100 */
[----:B0-----:R-:W-:-:S02]  /*a530*/  SEL R2, R5, R11, !P2 ;  /* 0x0000000b05027207 */ /* 0x001fc40005000000 */
[C---:B------:R-:W-:Y:S02]  /*a540*/  SEL R29, R5.reuse, R12, !P2 ;  /* 0x0000000c051d7207 */ /* 0x040fe40005000000 */
[C---:B------:R-:W-:Y:S02]  /*a550*/  SEL R28, R5.reuse, R13, !P2 ;  /* 0x0000000d051c7207 */ /* 0x040fe40005000000 */
[C---:B------:R-:W-:Y:S01]  /*a560*/  SEL R15, R5.reuse, R15, !P2 ;  /* 0x0000000f050f7207 */ /* 0x040fe20005000000 */
[----:B------:R2:W-:Y:S01]  /*a570*/  STL [R1+0x11e8], R2 ;  /* 0x0011e80201007387 */ /* 0x0005e20000100800 */
[C---:B------:R-:W-:Y:S02]  /*a580*/  SEL R16, R5.reuse, R16, !P2 ;  /* 0x0000001005107207 */ /* 0x040fe40005000000 */
[C---:B------:R-:W-:Y:S01]  /*a590*/  SEL R14, R5.reuse, R14, !P2 ;  /* 0x0000000e050e7207 */ /* 0x040fe20005000000 */
[----:B------:R-:W-:Y:S01]  /*a5a0*/  STL [R1+0x11ec], R29 ;  /* 0x0011ec1d01007387 */ /* 0x000fe20000100800 */
[----:B------:R-:W-:-:S02]  /*a5b0*/  SEL R20, R5, R20, !P2 ;  /* 0x0000001405147207 */ /* 0x000fc40005000000 */
[C---:B-----5:R-:W-:Y:S01]  /*a5c0*/  SEL R18, R5.reuse, R18, !P2 ;  /* 0x0000001205127207 */ /* 0x060fe20005000000 */
[----:B------:R-:W-:Y:S01]  /*a5d0*/  STL [R1+0x11f0], R28 ;  /* 0x0011f01c01007387 */ /* 0x000fe20000100800 */
[C---:B------:R-:W-:Y:S02]  /*a5e0*/  SEL R19, R5.reuse, R19, !P2 ;  /* 0x0000001305137207 */ /* 0x040fe40005000000 */
[C---:B------:R-:W-:Y:S01]  /*a5f0*/  SEL R3, R5.reuse, R3, !P2 ;  /* 0x0000000305037207 */ /* 0x040fe20005000000 */
[----:B------:R-:W-:Y:S01]  /*a600*/  STL [R1+0x11f4], R15 ;  /* 0x0011f40f01007387 */ /* 0x000fe20000100800 */
[----:B------:R-:W-:-:S03]  /*a610*/  SEL R5, R5, R22, !P2 ;  /* 0x0000001605057207 */ /* 0x000fc60005000000 */
[----:B------:R-:W-:Y:S01]  /*a620*/  STL [R1+0x11f8], R16 ;  /* 0x0011f81001007387 */ /* 0x000fe20000100800 */
[----:B-1----:R-:W-:-:S03]  /*a630*/  LOP3.LUT R26, R26, 0x3f, RZ, 0xc0, !PT ;  /* 0x0000003f1a1a7812 */ /* 0x002fc600078ec0ff */
[----:B------:R-:W-:Y:S02]  /*a640*/  STL [R1+0x11fc], R14 ;  /* 0x0011fc0e01007387 */ /* 0x000fe40000100800 */
[----:B------:R-:W-:Y:S02]  /*a650*/  IMAD R26, R26, UR4, RZ ;  /* 0x000000041a1a7c24 */ /* 0x000fe4000f8e02ff */
[----:B------:R-:W-:Y:S04]  /*a660*/  STL [R1+0x1200], R20 ;  /* 0x0012001401007387 */ /* 0x000fe80000100800 */
[----:B------:R0:W-:Y:S01]  /*a670*/  STL [R1+0x1204], R18 ;  /* 0x0012041201007387 */ /* 0x0001e20000100800 */
[----:B------:R-:W-:-:S03]  /*a680*/  LEA.HI.X.SX32 R4, R26, UR15, 0x1, P4 ;  /* 0x0000000f1a047c11 */ /* 0x000fc6000a0f0eff */
[----:B------:R-:W-:Y:S04]  /*a690*/  STL [R1+0x1208], R19 ;  /* 0x0012081301007387 */ /* 0x000fe80000100800 */
[----:B------:R-:W-:Y:S04]  /*a6a0*/  STL [R1+0x120c], R3 ;  /* 0x00120c0301007387 */ /* 0x000fe80000100800 */
[----:B------:R-:W-:Y:S04]  /*a6b0*/  STL [R1+0x1210], R5 ;  /* 0x0012100501007387 */ /* 0x000fe80000100800 */
[----:B------:R-:W5:Y:S04]  /*a6c0*/  LDL.LU R10, [R1+0x88] ;  /* 0x00008800010a7983 */ /* 0x000f680000300800 */
[----:B------:R-:W5:Y:S04]  /*a6d0*/  LDL.LU R11, [R1+0xbc] ;  /* 0x0000bc00010b7983 */ /* 0x000f680000300800 */
[----:B------:R-:W-:Y:S04]  /*a6e0*/  STL [R1+0x1214], R4 ;  /* 0x0012140401007387 */ /* 0x000fe80000100800 */
[----:B------:R-:W5:Y:S01]  /*a6f0*/  LDL.LU R12, [R1+0xc0] ;  /* 0x0000c000010c7983 */ /* 0x000f620000300800 */
[----:B--2---:R-:W-:-:S05]  /*a700*/  IMAD R2, R24, UR7, RZ ;  /* 0x0000000718027c24 */ /* 0x004fca000f8e02ff */
[----:B------:R1:W-:Y:S04]  /*a710*/  STL [R1+0x1e0], R2 ;  /* 0x0001e00201007387 */ /* 0x0003e80000100800 */
[----:B------:R-:W2:Y:S04]  /*a720*/  LDL.LU R13, [R1+0xc4] ;  /* 0x0000c400010d7983 */ /* 0x000ea80000300800 */
[----:B------:R-:W2:Y:S01]  /*a730*/  LDL.LU R17, [R1+0xc8] ;  /* 0x0000c80001117983 */ /* 0x000ea20000300800 */
[----:B---3--:R-:W-:-:S05]  /*a740*/  IMAD R0, R0, UR7, RZ ;  /* 0x0000000700007c24 */ /* 0x008fca000f8e02ff */
[----:B------:R3:W-:Y:S01]  /*a750*/  STL [R1+0x1218], R0 ;  /* 0x0012180001007387 */ /* 0x0007e20000100800 */
[----:B----4-:R-:W-:-:S03]  /*a760*/  IMAD R6, R21, UR10, RZ ;  /* 0x0000000a15067c24 */ /* 0x010fc6000f8e02ff */
[----:B------:R-:W4:Y:S01]  /*a770*/  LDL.LU R21, [R1+0xcc] ;  /* 0x0000cc0001157983 */ /* 0x000f220000300800 */
[----:B------:R-:W-:-:S03]  /*a780*/  IMAD R7, R23, UR10, RZ ;  /* 0x0000000a17077c24 */ /* 0x000fc6000f8e02ff */
[----:B0-----:R-:W3:Y:S01]  /*a790*/  LDL.LU R18, [R1+0xd0] ;  /* 0x0000d00001127983 */ /* 0x001ee20000300800 */
[----:B------:R-:W-:-:S03]  /*a7a0*/  IMAD R8, R25, UR10, RZ ;  /* 0x0000000a19087c24 */ /* 0x000fc6000f8e02ff */
[----:B------:R-:W-:Y:S04]  /*a7b0*/  STL [R1+0x121c], R6 ;  /* 0x00121c0601007387 */ /* 0x000fe80000100800 */
[----:B------:R-:W3:Y:S04]  /*a7c0*/  LDL.LU R23, [R1+0xd4] ;  /* 0x0000d40001177983 */ /* 0x000ee80000300800 */
[----:B------:R-:W3:Y:S01]  /*a7d0*/  LDL.LU R24, [R1+0xd8] ;  /* 0x0000d80001187983 */ /* 0x000ee20000300800 */
[----:B------:R-:W-:-:S03]  /*a7e0*/  IMAD R9, R27, UR10, RZ ;  /* 0x0000000a1b097c24 */ /* 0x000fc6000f8e02ff */
[----:B------:R-:W-:Y:S04]  /*a7f0*/  STL [R1+0x1220], R7 ;  /* 0x0012200701007387 */ /* 0x000fe80000100800 */
[----:B------:R-:W3:Y:S04]  /*a800*/  LDL.LU R25, [R1+0xdc] ;  /* 0x0000dc0001197983 */ /* 0x000ee80000300800 */
[----:B------:R-:W3:Y:S04]  /*a810*/  LDL.LU R26, [R1+0xe0] ;  /* 0x0000e000011a7983 */ /* 0x000ee80000300800 */
[----:B------:R-:W-:Y:S04]  /*a820*/  STL [R1+0x1224], R8 ;  /* 0x0012240801007387 */ /* 0x000fe80000100800 */
[----:B------:R-:W3:Y:S04]  /*a830*/  LDL.LU R27, [R1+0xe8] ;  /* 0x0000e800011b7983 */ /* 0x000ee80000300800 */
[----:B------:R-:W3:Y:S04]  /*a840*/  LDL.LU R20, [R1+0xec] ;  /* 0x0000ec0001147983 */ /* 0x000ee80000300800 */
[----:B------:R-:W3:Y:S04]  /*a850*/  LDL.LU R14, [R1+0xf0] ;  /* 0x0000f000010e7983 */ /* 0x000ee80000300800 */
[----:B------:R-:W3:Y:S04]  /*a860*/  LDL.LU R16, [R1+0x124] ;  /* 0x0001240001107983 */ /* 0x000ee80000300800 */
[----:B------:R-:W3:Y:S04]  /*a870*/  LDL.LU R15, [R1+0x128] ;  /* 0x00012800010f7983 */ /* 0x000ee80000300800 */
[----:B------:R-:W3:Y:S04]  /*a880*/  LDL.LU R28, [R1+0x12c] ;  /* 0x00012c00011c7983 */ /* 0x000ee80000300800 */
[----:B------:R-:W3:Y:S04]  /*a890*/  LDL.LU R29, [R1+0x130] ;  /* 0x00013000011d7983 */ /* 0x000ee80000300800 */
[----:B-1----:R-:W3:Y:S04]  /*a8a0*/  LDL.LU R2, [R1+0x134] ;  /* 0x0001340001027983 */ /* 0x002ee80000300800 */
[----:B------:R-:W-:Y:S01]  /*a8b0*/  STL [R1+0x1228], R9 ;  /* 0x0012280901007387 */ /* 0x000fe20000100800 */
[----:B-----5:R-:W-:-:S02]  /*a8c0*/  IMAD R10, R10, UR10, RZ ;  /* 0x0000000a0a0a7c24 */ /* 0x020fc4000f8e02ff */
[----:B------:R-:W-:-:S03]  /*a8d0*/  IMAD R11, R11, UR10, RZ ;  /* 0x0000000a0b0b7c24 */ /* 0x000fc6000f8e02ff */
[----:B------:R-:W-:Y:S01]  /*a8e0*/  STL [R1+0x122c], R10 ;  /* 0x00122c0a01007387 */ /* 0x000fe20000100800 */
[----:B------:R-:W-:-:S03]  /*a8f0*/  IMAD R12, R12, UR10, RZ ;  /* 0x0000000a0c0c7c24 */ /* 0x000fc6000f8e02ff */
[----:B------:R-:W-:Y:S04]  /*a900*/  STL [R1+0x1230], R11 ;  /* 0x0012300b01007387 */ /* 0x000fe80000100800 */
[----:B------:R-:W-:Y:S01]  /*a910*/  STL [R1+0x1234], R12 ;  /* 0x0012340c01007387 */ /* 0x000fe20000100800 */
[----:B--2---:R-:W-:Y:S02]  /*a920*/  IMAD R13, R13, UR10, RZ ;  /* 0x0000000a0d0d7c24 */ /* 0x004fe4000f8e02ff */
[----:B------:R-:W-:-:S03]  /*a930*/  IMAD R17, R17, UR10, RZ ;  /* 0x0000000a11117c24 */ /* 0x000fc6000f8e02ff */
[----:B------:R-:W-:Y:S04]  /*a940*/  STL [R1+0x1238], R13 ;  /* 0x0012380d01007387 */ /* 0x000fe80000100800 */
[----:B------:R-:W-:Y:S01]  /*a950*/  STL [R1+0x123c], R17 ;  /* 0x00123c1101007387 */ /* 0x000fe20000100800 */
[----:B----4-:R-:W-:Y:S02]  /*a960*/  IMAD R21, R21, UR10, RZ ;  /* 0x0000000a15157c24 */ /* 0x010fe4000f8e02ff */
[----:B---3--:R-:W-:-:S03]  /*a970*/  IMAD R22, R18, UR10, RZ ;  /* 0x0000000a12167c24 */ /* 0x008fc6000f8e02ff */
[----:B------:R-:W-:Y:S01]  /*a980*/  STL [R1+0x1240], R21 ;  /* 0x0012401501007387 */ /* 0x000fe20000100800 */
[----:B------:R-:W-:-:S03]  /*a990*/  IMAD R23, R23, UR10, RZ ;  /* 0x0000000a17177c24 */ /* 0x000fc6000f8e02ff */
        /* <DEDUP_REMOVED lines=12> */
[----:B------:R0:W-:Y:S01]  /*aa60*/  STL [R1+0x2c], R0 ;  /* 0x00002c0001007387 */ /* 0x0001e20000100800 */
[----:B------:R-:W-:-:S03]  /*aa70*/  IMAD R3, R16, UR10, RZ ;  /* 0x0000000a10037c24 */ /* 0x000fc6000f8e02ff */
[----:B------:R1:W-:Y:S01]  /*aa80*/  STL [R1+0x34], R4 ;  /* 0x0000340401007387 */ /* 0x0003e20000100800 */
[----:B0-----:R-:W-:-:S03]  /*aa90*/  IMAD R0, R15, UR10, RZ ;  /* 0x0000000a0f007c24 */ /* 0x001fc6000f8e02ff */
[----:B------:R0:W-:Y:S01]  /*aaa0*/  STL [R1+0x6c], R3 ;  /* 0x00006c0301007387 */ /* 0x0001e20000100800 */
[----:B-1----:R-:W-:-:S03]  /*aab0*/  IMAD R4, R28, UR10, RZ ;  /* 0x0000000a1c047c24 */ /* 0x002fc6000f8e02ff */
[----:B------:R1:W-:Y:S04]  /*aac0*/  STL [R1+0x74], R0 ;  /* 0x0000740001007387 */ /* 0x0003e80000100800 */
[----:B------:R-:W-:Y:S04]  /*aad0*/  STL [R1+0x7c], R4 ;  /* 0x00007c0401007387 */ /* 0x000fe80000100800 */
[----:B------:R-:W2:Y:S01]  /*aae0*/  LDL.LU R27, [R1+0x140] ;  /* 0x00014000011b7983 */ /* 0x000ea20000300800 */
[----:B0-----:R-:W-:Y:S02]  /*aaf0*/  IMAD R3, R29, UR10, RZ ;  /* 0x0000000a1d037c24 */ /* 0x001fe4000f8e02ff */
[----:B-1----:R-:W-:-:S03]  /*ab00*/  IMAD R0, R2, UR10, RZ ;  /* 0x0000000a02007c24 */ /* 0x002fc6000f8e02ff */
[----:B------:R-:W-:Y:S04]  /*ab10*/  STL [R1+0x80], R3 ;  /* 0x0000800301007387 */ /* 0x000fe80000100800 */
[----:B--2---:R0:W-:Y:S04]  /*ab20*/  STL [R1+0x126c], R27 ;  /* 0x00126c1b01007387 */ /* 0x0041e80000100800 */
[----:B------:R-:W-:Y:S04]  /*ab30*/  STL [R1+0x88], R0 ;  /* 0x0000880001007387 */ /* 0x000fe80000100800 */
        /* <DEDUP_REMOVED lines=31> */
[----:B--2---:R-:W-:-:S05]  /*ad30*/  IMAD R27, R27, UR10, RZ ;  /* 0x0000000a1b1b7c24 */ /* 0x004fca000f8e02ff */
[----:B------:R0:W-:Y:S04]  /*ad40*/  STL [R1+0xbc], R27 ;  /* 0x0000bc1b01007387 */ /* 0x0001e80000100800 */
[----:B0-----:R-:W2:Y:S02]  /*ad50*/  LDL.LU R27, [R1+0x1270] ;  /* 0x00127000011b7983 */ /* 0x001ea40000300800 */
[----:B--2---:R-:W-:-:S05]  /*ad60*/  IMAD R27, R27, UR10, RZ ;  /* 0x0000000a1b1b7c24 */ /* 0x004fca000f8e02ff */
[----:B------:R0:W-:Y:S04]  /*ad70*/  STL [R1+0xc0], R27 ;  /* 0x0000c01b01007387 */ /* 0x0001e80000100800 */
[----:B0-----:R-:W2:Y:S01]  /*ad80*/  LDL.LU R27, [R1+0x126c] ;  /* 0x00126c00011b7983 */ /* 0x001ea20000300800 */
[----:B---3--:R-:W-:Y:S02]  /*ad90*/  IMAD R26, R26, UR10, RZ ;  /* 0x0000000a1a1a7c24 */ /* 0x008fe4000f8e02ff */
[----:B----4-:R-:W-:Y:S02]  /*ada0*/  IMAD R25, R25, UR10, RZ ;  /* 0x0000000a19197c24 */ /* 0x010fe4000f8e02ff */
[----:B-----5:R-:W-:Y:S02]  /*adb0*/  IMAD R24, R24, UR10, RZ ;  /* 0x0000000a18187c24 */ /* 0x020fe4000f8e02ff */
[----:B------:R-:W-:-:S02]  /*adc0*/  IMAD R23, R23, UR10, RZ ;  /* 0x0000000a17177c24 */ /* 0x000fc4000f8e02ff */
[----:B------:R-:W-:Y:S02]  /*add0*/  IMAD R22, R22, UR10, RZ ;  /* 0x0000000a16167c24 */ /* 0x000fe4000f8e02ff */
[----:B------:R-:W-:Y:S02]  /*ade0*/  IMAD R21, R21, UR10, RZ ;  /* 0x0000000a15157c24 */ /* 0x000fe4000f8e02ff */
[----:B------:R-:W-:Y:S02]  /*adf0*/  IMAD R17, R17, UR10, RZ ;  /* 0x0000000a11117c24 */ /* 0x000fe4000f8e02ff */
[----:B------:R-:W-:Y:S02]  /*ae00*/  IMAD R13, R13, UR10, RZ ;  /* 0x0000000a0d0d7c24 */ /* 0x000fe4000f8e02ff */
[----:B------:R-:W-:Y:S02]  /*ae10*/  IMAD R12, R12, UR10, RZ ;  /* 0x0000000a0c0c7c24 */ /* 0x000fe4000f8e02ff */
        /* <DEDUP_REMOVED lines=9> */
[----:B--2---:R-:W-:-:S05]  /*aeb0*/  IMAD R27, R27, UR10, RZ ;  /* 0x0000000a1b1b7c24 */ /* 0x004fca000f8e02ff */
[----:B------:R-:W-:Y:S04]  /*aec0*/  STL [R1+0xc4], R27 ;  /* 0x0000c41b01007387 */ /* 0x000fe80000100800 */
        /* <DEDUP_REMOVED lines=15> */
[----:B------:R0:W-:Y:S04]  /*afc0*/  STL [R1+0x138], R0 ;  /* 0x0001380001007387 */ /* 0x0001e80000100800 */
[----:B------:R1:W-:Y:S01]  /*afd0*/  STL [R1+0x13c], R4 ;  /* 0x00013c0401007387 */ /* 0x0003e20000100800 */
[----:B0-----:R-:W-:-:S03]  /*afe0*/  IMAD R0, R3, UR10, RZ ;  /* 0x0000000a03007c24 */ /* 0x001fc6000f8e02ff */
[----:B------:R-:W-:Y:S01]  /*aff0*/  STL [R1+0x140], R5 ;  /* 0x0001400501007387 */ /* 0x000fe20000100800 */
[----:B-1----:R-:W-:-:S03]  /*b000*/  IMAD R4, R19, UR10, RZ ;  /* 0x0000000a13047c24 */ /* 0x002fc6000f8e02ff */
[----:B------:R0:W-:Y:S01]  /*b010*/  STL [R1+0x148], R0 ;  /* 0x0001480001007387 */ /* 0x0001e20000100800 */
[----:B------:R-:W-:-:S03]  /*b020*/  IMAD R3, R18, UR10, RZ ;  /* 0x0000000a12037c24 */ /* 0x000fc6000f8e02ff */
[----:B------:R1:W-:Y:S01]  /*b030*/  STL [R1+0x14c], R4 ;  /* 0x00014c0401007387 */ /* 0x0003e20000100800 */
[----:B0-----:R-:W-:-:S03]  /*b040*/  IMAD R0, R20, UR10, RZ ;  /* 0x0000000a14007c24 */ /* 0x001fc6000f8e02ff */
[----:B------:R0:W-:Y:S01]  /*b050*/  STL [R1+0x158], R3 ;  /* 0x0001580301007387 */ /* 0x0001e20000100800 */
[----:B-1----:R-:W-:-:S03]  /*b060*/  IMAD R4, R14, UR10, RZ ;  /* 0x0000000a0e047c24 */ /* 0x002fc6000f8e02ff */
[----:B------:R1:W-:Y:S04]  /*b070*/  STL [R1+0x160], R0 ;  /* 0x0001600001007387 */ /* 0x0003e80000100800 */
[----:B------:R2:W-:Y:S01]  /*b080*/  STL [R1+0x164], R4 ;  /* 0x0001640401007387 */ /* 0x0005e20000100800 */
[----:B0-----:R-:W-:Y:S02]  /*b090*/  IMAD R3, R16, UR10, RZ ;  /* 0x0000000a10037c24 */ /* 0x001fe4000f8e02ff */
[----:B-1----:R-:W-:-:S03]  /*b0a0*/  IMAD R0, R15, UR10, RZ ;  /* 0x0000000a0f007c24 */ /* 0x002fc6000f8e02ff */
[----:B------:R0:W-:Y:S01]  /*b0b0*/  STL [R1+0x168], R3 ;  /* 0x0001680301007387 */ /* 0x0001e20000100800 */
[----:B--2---:R-:W-:-:S03]  /*b0c0*/  IMAD R4, R28, UR10, RZ ;  /* 0x0000000a1c047c24 */ /* 0x004fc6000f8e02ff */
        /* <DEDUP_REMOVED lines=170> */
[----:B--2---:R-:W-:-:S05]  /*bb70*/  IMAD R27, R27, UR10, RZ ;  /* 0x0000000a1b1b7c24 */ /* 0x004fca000f8e02ff */
        /* <DEDUP_REMOVED lines=57> */
[----:B0-----:R-:W4:Y:S01]  /*bf10*/  LDL.LU R2, [R1+0x11e8] ;  /* 0x0011e80001027983 */ /* 0x001f220000300800 */
[----:B--2---:R-:W-:-:S02]  /*bf20*/  IMAD R28, R28, UR10, RZ ;  /* 0x0000000a1c1c7c24 */ /* 0x004fc4000f8e02ff */
[----:B---3--:R-:W-:Y:S02]  /*bf30*/  IMAD R29, R29, UR10, RZ ;  /* 0x0000000a1d1d7c24 */ /* 0x008fe4000f8e02ff */
[----:B----4-:R-:W-:-:S05]  /*bf40*/  IMAD R2, R2, UR10, RZ ;  /* 0x0000000a02027c24 */ /* 0x010fca000f8e02ff */
[----:B------:R0:W-:Y:S04]  /*bf50*/  STL [R1], R2 ;  /* 0x0000000201007387 */ /* 0x0001e80000100800 */
[----:B0-----:R-:W2:Y:S04]  /*bf60*/  LDL.LU R2, [R1+0x11e4] ;  /* 0x0011e40001027983 */ /* 0x001ea80000300800 */
[----:B------:R0:W-:Y:S04]  /*bf70*/  STL [R1+0x11d8], R29 ;  /* 0x0011d81d01007387 */ /* 0x0001e80000100800 */
[----:B0-----:R-:W3:Y:S04]  /*bf80*/  LDL R29, [R1+0x1e0] ;  /* 0x0001e000011d7983 */ /* 0x001ee80000100800 */
[----:B------:R0:W-:Y:S04]  /*bf90*/  STL [R1+0x11dc], R28 ;  /* 0x0011dc1c01007387 */ /* 0x0001e80000100800 */
[----:B0-----:R-:W4:Y:S01]  /*bfa0*/  LDL.LU R28, [R1+0x1dc] ;  /* 0x0001dc00011c7983 */ /* 0x001f220000300800 */
[----:B------:R-:W-:-:S02]  /*bfb0*/  IMAD R15, R15, UR10, RZ ;  /* 0x0000000a0f0f7c24 */ /* 0x000fc4000f8e02ff */
[----:B------:R-:W-:-:S03]  /*bfc0*/  IMAD R14, R14, UR10, RZ ;  /* 0x0000000a0e0e7c24 */ /* 0x000fc6000f8e02ff */
[----:B------:R3:W-:Y:S04]  /*bfd0*/  STL [R1+0x11e0], R15 ;  /* 0x0011e00f01007387 */ /* 0x0007e80000100800 */
[----:B------:R4:W-:Y:S01]  /*bfe0*/  STL [R1+0x194], R14 ;  /* 0x0001940e01007387 */ /* 0x0009e20000100800 */
[----:B---3--:R-:W-:-:S05]  /*bff0*/  IADD3 R15, P1, PT, R29, UR12, RZ ;  /* 0x0000000c1d0f7c10 */ /* 0x008fca000ff3e0ff */
[----:B------:R2:W-:Y:S01]  /*c000*/  STL [R1+0x628], R15 ;  /* 0x0006280f01007387 */ /* 0x0005e20000100800 */
[----:B----4-:R-:W-:Y:S01]  /*c010*/  IMAD R14, R28, UR10, RZ ;  /* 0x0000000a1c0e7c24 */ /* 0x010fe2000f8e02ff */
[----:B------:R-:W-:Y:S02]  /*c020*/  IADD3 R28, P0, PT, R0, UR12, RZ ;  /* 0x0000000c001c7c10 */ /* 0x000fe4000ff1e0ff */
[-C--:B--2---:R-:W-:Y:S02]  /*c030*/  IADD3 R15, P6, PT, R6, R2.reuse, RZ ;  /* 0x00000002060f7210 */ /* 0x084fe40007fde0ff */
[-C--:B------:R-:W-:Y:S01]  /*c040*/  IADD3 R29, P5, PT, R14, R2.reuse, RZ ;  /* 0x000000020e1d7210 */ /* 0x080fe20007fbe0ff */
[----:B------:R0:W-:Y:S04]  /*c050*/  STL [R1+0x62c], R28 ;  /* 0x00062c1c01007387 */ /* 0x0001e80000100800 */
[----:B------:R1:W-:Y:S04]  /*c060*/  STL [R1+0xff8], R29 ;  /* 0x000ff81d01007387 */ /* 0x0003e80000100800 */
[----:B------:R2:W-:Y:S01]  /*c070*/  STL [R1+0xfe0], R15 ;  /* 0x000fe00f01007387 */ /* 0x0005e20000100800 */
[----:B0-----:R-:W-:-:S02]  /*c080*/  IADD3 R28, P2, PT, R7, R2, RZ ;  /* 0x00000002071c7210 */ /* 0x001fc40007f5e0ff */
[----:B-1----:R-:W-:-:S03]  /*c090*/  IADD3 R29, P3, PT, R8, R2, RZ ;  /* 0x00000002081d7210 */ /* 0x002fc60007f7e0ff */
[----:B------:R0:W-:Y:S01]  /*c0a0*/  STL [R1+0xfec], R28 ;  /* 0x000fec1c01007387 */ /* 0x0001e20000100800 */
[----:B--2---:R-:W-:-:S03]  /*c0b0*/  IADD3 R15, P4, PT, R9, R2, RZ ;  /* 0x00000002090f7210 */ /* 0x004fc60007f9e0ff */
[----:B------:R-:W-:Y:S04]  /*c0c0*/  STL [R1+0xff0], R29 ;  /* 0x000ff01d01007387 */ /* 0x000fe80000100800 */
[----:B------:R1:W-:Y:S01]  /*c0d0*/  STL [R1+0xff4], R15 ;  /* 0x000ff40f01007387 */ /* 0x0003e20000100800 */
[----:B0-----:R-:W-:Y:S02]  /*c0e0*/  LEA.HI.X.SX32 R28, R14, R4, 0x1, P5 ;  /* 0x000000040e1c7211 */ /* 0x001fe400028f0eff */
[----:B------:R-:W-:-:S03]  /*c0f0*/  IADD3 R14, P5, PT, R10, R2, RZ ;  /* 0x000000020a0e7210 */ /* 0x000fc60007fbe0ff */
[----:B------:R-:W-:Y:S01]  /*c100*/  STL [R1+0xfe8], R28 ;  /* 0x000fe81c01007387 */ /* 0x000fe20000100800 */
[----:B-1----:R-:W-:Y:S02]  /*c110*/  LEA.HI.X.SX32 R15, R6, R4, 0x1, P6 ;  /* 0x00000004060f7211 */ /* 0x002fe400030f0eff */
[----:B------:R-:W-:Y:S01]  /*c120*/  IADD3 R6, P6, PT, R11, R2, RZ ;  /* 0x000000020b067210 */ /* 0x000fe20007fde0ff */
[----:B------:R0:W-:Y:S04]  /*c130*/  STL [R1+0xfe4], R14 ;  /* 0x000fe40e01007387 */ /* 0x0001e80000100800 */
[----:B------:R-:W-:Y:S04]  /*c140*/  STL [R1+0xfd8], R15 ;  /* 0x000fd80f01007387 */ /* 0x000fe80000100800 */
[----:B------:R1:W-:Y:S01]  /*c150*/  STL [R1+0xfdc], R6 ;  /* 0x000fdc0601007387 */ /* 0x0003e20000100800 */
[----:B0-----:R-:W-:-:S02]  /*c160*/  LEA.HI.X.SX32 R14, R7, R4, 0x1, P2 ;  /* 0x00000004070e7211 */ /* 0x001fc400010f0eff */
[----:B------:R-:W-:-:S03]  /*c170*/  IADD3 R7, P2, PT, R12, R2, RZ ;  /* 0x000000020c077210 */ /* 0x000fc60007f5e0ff */
[----:B------:R0:W-:Y:S01]  /*c180*/  STL [R1+0xfd0], R14 ;  /* 0x000fd00e01007387 */ /* 0x0001e20000100800 */
[----:B-1----:R-:W-:-:S03]  /*c190*/  LEA.HI.X.SX32 R6, R8, R4, 0x1, P3 ;  /* 0x0000000408067211 */ /* 0x002fc600018f0eff */
[----:B0-----:R-:W2:Y:S04]  /*c1a0*/  LDL.LU R14, [R1+0x34] ;  /* 0x00003400010e7983 */ /* 0x001ea80000300800 */
[----:B------:R0:W-:Y:S04]  /*c1b0*/  STL [R1+0xfd4], R7 ;  /* 0x000fd40701007387 */ /* 0x0001e80000100800 */
[----:B------:R1:W-:Y:S01]  /*c1c0*/  STL [R1+0xfc8], R6 ;  /* 0x000fc80601007387 */ /* 0x0003e20000100800 */
[----:B0-----:R-:W-:Y:S02]  /*c1d0*/  IADD3 R7, P3, PT, R13, R2, RZ ;  /* 0x000000020d077210 */ /* 0x001fe40007f7e0ff */
[----:B-1----:R-:W-:-:S02]  /*c1e0*/  LEA.HI.X.SX32 R6, R9, R4, 0x1, P4 ;  /* 0x0000000409067211 */ /* 0x002fc400020f0eff */
[----:B------:R-:W3:Y:S04]  /*c1f0*/  LDL.LU R9, [R1+0x6c] ;  /* 0x00006c0001097983 */ /* 0x000ee80000300800 */
[----:B------:R-:W-:Y:S04]  /*c200*/  STL [R1+0xfcc], R7 ;  /* 0x000fcc0701007387 */ /* 0x000fe80000100800 */
[----:B------:R0:W-:Y:S02]  /*c210*/  STL [R1+0xfc0], R6 ;  /* 0x000fc00601007387 */ /* 0x0001e40000100800 */
[----:B0-----:R-:W-:-:S02]  /*c220*/  LEA.HI.X.SX32 R6, R10, R4, 0x1, P5 ;  /* 0x000000040a067211 */ /* 0x001fc400028f0eff */
[----:B------:R-:W4:Y:S01]  /*c230*/  LDL.LU R10, [R1+0x2c] ;  /* 0x00002c00010a7983 */ /* 0x000f220000300800 */
[----:B------:R-:W-:-:S05]  /*c240*/  IADD3 R7, P4, PT, R17, R2, RZ ;  /* 0x0000000211077210 */ /* 0x000fca0007f9e0ff */
[----:B------:R0:W-:Y:S04]  /*c250*/  STL [R1+0xfc4], R7 ;  /* 0x000fc40701007387 */ /* 0x0001e80000100800 */
[----:B------:R-:W2:Y:S04]  /*c260*/  LDL.LU R8, [R1+0x74] ;  /* 0x0000740001087983 */ /* 0x000ea80000300800 */
[----:B------:R1:W-:Y:S01]  /*c270*/  STL [R1+0xfb8], R6 ;  /* 0x000fb80601007387 */ /* 0x0003e20000100800 */
[----:B0-----:R-:W-:Y:S02]  /*c280*/  LEA.HI.X.SX32 R7, R11, R4, 0x1, P6 ;  /* 0x000000040b077211 */ /* 0x001fe400030f0eff */
[----:B------:R-:W-:-:S02]  /*c290*/  IADD3 R11, P6, PT, R22, R2, RZ ;  /* 0x00000002160b7210 */ /* 0x000fc40007fde0ff */
[----:B-1----:R-:W-:-:S05]  /*c2a0*/  IADD3 R6, P5, PT, R21, R2, RZ ;  /* 0x0000000215067210 */ /* 0x002fca0007fbe0ff */
[----:B------:R0:W-:Y:S04]  /*c2b0*/  STL [R1+0xfbc], R6 ;  /* 0x000fbc0601007387 */ /* 0x0001e80000100800 */
[----:B------:R1:W-:Y:S01]  /*c2c0*/  STL [R1+0xfb0], R7 ;  /* 0x000fb00701007387 */ /* 0x0003e20000100800 */
[----:B0-----:R-:W-:-:S03]  /*c2d0*/  LEA.HI.X.SX32 R6, R12, R4, 0x1, P2 ;  /* 0x000000040c067211 */ /* 0x001fc600010f0eff */
[----:B-1----:R-:W3:Y:S04]  /*c2e0*/  LDL.LU R7, [R1+0x80] ;  /* 0x0000800001077983 */ /* 0x002ee80000300800 */
[----:B------:R0:W-:Y:S04]  /*c2f0*/  STL [R1+0xfb4], R11 ;  /* 0x000fb40b01007387 */ /* 0x0001e80000100800 */
[----:B------:R1:W-:Y:S04]  /*c300*/  STL [R1+0xfa8], R6 ;  /* 0x000fa80601007387 */ /* 0x0003e80000100800 */
[----:B------:R-:W3:Y:S01]  /*c310*/  LDL.LU R15, [R1+0x88] ;  /* 0x00008800010f7983 */ /* 0x000ee20000300800 */
[----:B0-----:R-:W-:-:S02]  /*c320*/  IADD3 R11, P2, PT, R23, R2, RZ ;  /* 0x00000002170b7210 */ /* 0x001fc40007f5e0ff */
[----:B-1----:R-:W-:-:S03]  /*c330*/  LEA.HI.X.SX32 R6, R13, R4, 0x1, P3 ;  /* 0x000000040d067211 */ /* 0x002fc600018f0eff */
[----:B------:R5:W-:Y:S04]  /*c340*/  STL [R1+0xfac], R11 ;  /* 0x000fac0b01007387 */ /* 0x000be80000100800 */
[----:B------:R0:W-:Y:S04]  /*c350*/  STL [R1+0xfa0], R6 ;  /* 0x000fa00601007387 */ /* 0x0001e80000100800 */
[----:B------:R-:W3:Y:S01]  /*c360*/  LDL.LU R28, [R1+0xbc] ;  /* 0x0000bc00011c7983 */ /* 0x000ee20000300800 */
[----:B-----5:R-:W-:Y:S02]  /*c370*/  IADD3 R11, P3, PT, R24, R2, RZ ;  /* 0x00000002180b7210 */ /* 0x020fe40007f7e0ff */
[----:B0-----:R-:W-:-:S03]  /*c380*/  LEA.HI.X.SX32 R6, R17, R4, 0x1, P4 ;  /* 0x0000000411067211 */ /* 0x001fc600020f0eff */
[----:B------:R-:W-:Y:S04]  /*c390*/  STL [R1+0xfa4], R11 ;  /* 0x000fa40b01007387 */ /* 0x000fe80000100800 */
[----:B------:R0:W-:Y:S02]  /*c3a0*/  STL [R1+0xf98], R6 ;  /* 0x000f980601007387 */ /* 0x0001e40000100800 */
[----:B0-----:R-:W-:Y:S02]  /*c3b0*/  LEA.HI.X.SX32 R6, R21, R4, 0x1, P5 ;  /* 0x0000000415067211 */ /* 0x001fe400028f0eff */
[----:B------:R-:W5:Y:S01]  /*c3c0*/  LDL.LU R21, [R1+0x7c] ;  /* 0x00007c0001157983 */ /* 0x000f620000300800 */
[----:B------:R-:W-:-:S05]  /*c3d0*/  IADD3 R11, P4, PT, R25, R2, RZ ;  /* 0x00000002190b7210 */ /* 0x000fca0007f9e0ff */
[----:B------:R0:W-:Y:S04]  /*c3e0*/  STL [R1+0xf9c], R11 ;  /* 0x000f9c0b01007387 */ /* 0x0001e80000100800 */
[----:B------:R-:W5:Y:S04]  /*c3f0*/  LDL.LU R29, [R1+0xc0] ;  /* 0x0000c000011d7983 */ /* 0x000f680000300800 */
[----:B------:R1:W-:Y:S01]  /*c400*/  STL [R1+0xf90], R6 ;  /* 0x000f900601007387 */ /* 0x0003e20000100800 */
[----:B0-----:R-:W-:-:S03]  /*c410*/  IADD3 R11, P5, PT, R26, R2, RZ ;  /* 0x000000021a0b7210 */ /* 0x001fc60007fbe0ff */
[----:B------:R-:W5:Y:S01]  /*c420*/  LDL.LU R17, [R1+0xc4] ;  /* 0x0000c40001117983 */ /* 0x000f620000300800 */
[----:B-1----:R-:W-:-:S03]  /*c430*/  LEA.HI.X.SX32 R6, R22, R4, 0x1, P6 ;  /* 0x0000000416067211 */ /* 0x002fc600030f0eff */
[----:B------:R0:W-:Y:S01]  /*c440*/  STL [R1+0xf94], R11 ;  /* 0x000f940b01007387 */ /* 0x0001e20000100800 */
[----:B------:R-:W-:-:S03]  /*c450*/  IADD3 R12, P6, PT, R27, R2, RZ ;  /* 0x000000021b0c7210 */ /* 0x000fc60007fde0ff */
[----:B------:R1:W-:Y:S01]  /*c460*/  STL [R1+0xf88], R6 ;  /* 0x000f880601007387 */ /* 0x0003e20000100800 */
[----:B0-----:R-:W-:-:S03]  /*c470*/  LEA.HI.X.SX32 R11, R23, R4, 0x1, P2 ;  /* 0x00000004170b7211 */ /* 0x001fc600010f0eff */
[----:B-1----:R-:W5:Y:S04]  /*c480*/  LDL.LU R6, [R1+0xc8] ;  /* 0x0000c80001067983 */ /* 0x002f680000300800 */
[----:B------:R-:W-:Y:S04]  /*c490*/  STL [R1+0xf8c], R12 ;  /* 0x000f8c0c01007387 */ /* 0x000fe80000100800 */
[----:B------:R0:W-:Y:S04]  /*c4a0*/  STL [R1+0xf80], R11 ;  /* 0x000f800b01007387 */ /* 0x0001e80000100800 */
[----:B------:R-:W5:Y:S01]  /*c4b0*/  LDL.LU R13, [R1+0xcc] ;  /* 0x0000cc00010d7983 */ /* 0x000f620000300800 */
[----:B0-----:R-:W-:-:S02]  /*c4c0*/  LEA.HI.X.SX32 R11, R24, R4, 0x1, P3 ;  /* 0x00000004180b7211 */ /* 0x001fc400018f0eff */
[----:B----4-:R-:W-:-:S05]  /*c4d0*/  IADD3 R12, P2, PT, R10, R2, RZ ;  /* 0x000000020a0c7210 */ /* 0x010fca0007f5e0ff */
[----:B------:R2:W-:Y:S04]  /*c4e0*/  STL [R1+0xf84], R12 ;  /* 0x000f840c01007387 */ /* 0x0005e80000100800 */
[----:B------:R0:W-:Y:S04]  /*c4f0*/  STL [R1+0xf78], R11 ;  /* 0x000f780b01007387 */ /* 0x0001e80000100800 */
[----:B------:R-:W4:Y:S01]  /*c500*/  LDL.LU R22, [R1+0xd0] ;  /* 0x0000d00001167983 */ /* 0x000f220000300800 */
[----:B--2---:R-:W-:Y:S02]  /*c510*/  IADD3 R12, P3, PT, R14, R2, RZ ;  /* 0x000000020e0c7210 */ /* 0x004fe40007f7e0ff */
[----:B0-----:R-:W-:-:S03]  /*c520*/  LEA.HI.X.SX32 R11, R25, R4, 0x1, P4 ;  /* 0x00000004190b7211 */ /* 0x001fc600020f0eff */
[----:B------:R0:W-:Y:S01]  /*c530*/  STL [R1+0xf7c], R12 ;  /* 0x000f7c0c01007387 */ /* 0x0001e20000100800 */
[----:B---3--:R-:W-:-:S03]  /*c540*/  IADD3 R23, P4, PT, R9, R2, RZ ;  /* 0x0000000209177210 */ /* 0x008fc60007f9e0ff */
[----:B------:R1:W-:Y:S04]  /*c550*/  STL [R1+0xf70], R11 ;  /* 0x000f700b01007387 */ /* 0x0003e80000100800 */
[----:B0-----:R-:W2:Y:S01]  /*c560*/  LDL.LU R12, [R1+0xd4] ;  /* 0x0000d400010c7983 */ /* 0x001ea20000300800 */
[----:B-1----:R-:W-:-:S03]  /*c570*/  LEA.HI.X.SX32 R11, R26, R4, 0x1, P5 ;  /* 0x000000041a0b7211 */ /* 0x002fc600028f0eff */
[----:B------:R0:W-:Y:S01]  /*c580*/  STL [R1+0xf74], R23 ;  /* 0x000f741701007387 */ /* 0x0001e20000100800 */
[----:B------:R-:W-:-:S03]  /*c590*/  IADD3 R24, P5, PT, R8, R2, RZ ;  /* 0x0000000208187210 */ /* 0x000fc60007fbe0ff */
[----:B------:R1:W-:Y:S01]  /*c5a0*/  STL [R1+0xf68], R11 ;  /* 0x000f680b01007387 */ /* 0x0003e20000100800 */
[----:B0-----:R-:W-:-:S03]  /*c5b0*/  LEA.HI.X.SX32 R23, R27, R4, 0x1, P6 ;  /* 0x000000041b177211 */ /* 0x001fc600030f0eff */
[----:B-1----:R-:W3:Y:S04]  /*c5c0*/  LDL.LU R11, [R1+0xd8] ;  /* 0x0000d800010b7983 */ /* 0x002ee80000300800 */
[----:B------:R-:W-:Y:S04]  /*c5d0*/  STL [R1+0xf6c], R24 ;  /* 0x000f6c1801007387 */ /* 0x000fe80000100800 */
[----:B------:R0:W-:Y:S02]  /*c5e0*/  STL [R1+0xc14], R23 ;  /* 0x000c141701007387 */ /* 0x0001e40000100800 */
[----:B0-----:R-:W-:-:S02]  /*c5f0*/  LEA.HI.X.SX32 R23, R10, R4, 0x1, P2 ;  /* 0x000000040a177211 */ /* 0x001fc400010f0eff */
[----:B------:R-:W3:Y:S01]  /*c600*/  LDL.LU R10, [R1+0xdc] ;  /* 0x0000dc00010a7983 */ /* 0x000ee20000300800 */
[----:B-----5:R-:W-:-:S05]  /*c610*/  IADD3 R24, P6, PT, R21, R2, RZ ;  /* 0x0000000215187210 */ /* 0x020fca0007fde0ff */
[----:B------:R0:W-:Y:S04]  /*c620*/  STL [R1+0xc2c], R24 ;  /* 0x000c2c1801007387 */ /* 0x0001e80000100800 */
[----:B------:R1:W-:Y:S01]  /*c630*/  STL [R1+0xc18], R23 ;  /* 0x000c181701007387 */ /* 0x0003e20000100800 */
[----:B0-----:R-:W-:Y:S02]  /*c640*/  IADD3 R24, P2, PT, R7, R2, RZ ;  /* 0x0000000207187210 */ /* 0x001fe40007f5e0ff */
[----:B-1----:R-:W-:Y:S02]  /*c650*/  LEA.HI.X.SX32 R23, R14, R4, 0x1, P3 ;  /* 0x000000040e177211 */ /* 0x002fe400018f0eff */
[----:B------:R-:W5:Y:S04]  /*c660*/  LDL.LU R14, [R1+0xe0] ;  /* 0x0000e000010e7983 */ /* 0x000f680000300800 */
[----:B------:R0:W-:Y:S04]  /*c670*/  STL [R1+0xc34], R24 ;  /* 0x000c341801007387 */ /* 0x0001e80000100800 */
[----:B------:R1:W-:Y:S01]  /*c680*/  STL [R1+0xc1c], R23 ;  /* 0x000c1c1701007387 */ /* 0x0003e20000100800 */
[----:B0-----:R-:W-:-:S02]  /*c690*/  IADD3 R24, P3, PT, R15, R2, RZ ;  /* 0x000000020f187210 */ /* 0x001fc40007f7e0ff */
        /* <DEDUP_REMOVED lines=25> */
[-C--:B-1----:R-:W-:Y:S02]  /*c830*/  LEA.HI.X.SX32 R23, R28, R4.reuse, 0x1, P4 ;  /* 0x000000041c177211 */ /* 0x082fe400020f0eff */
[----:B------:R-:W5:Y:S04]  /*c840*/  LDL.LU R28, [R1+0x12c] ;  /* 0x00012c00011c7983 */ /* 0x000f680000300800 */
[----:B------:R-:W-:Y:S04]  /*c850*/  STL [R1+0xc64], R24 ;  /* 0x000c641801007387 */ /* 0x000fe80000100800 */
[----:B------:R0:W-:Y:S02]  /*c860*/  STL [R1+0xc40], R23 ;  /* 0x000c401701007387 */ /* 0x0001e40000100800 */
[----:B0-----:R-:W-:-:S02]  /*c870*/  LEA.HI.X.SX32 R23, R29, R4, 0x1, P5 ;  /* 0x000000041d177211 */ /* 0x001fc400028f0eff */
[----:B------:R-:W5:Y:S01]  /*c880*/  LDL.LU R29, [R1+0x130] ;  /* 0x00013000011d7983 */ /* 0x000f620000300800 */
[----:B----4-:R-:W-:-:S05]  /*c890*/  IADD3 R24, P4, PT, R22, R2, RZ ;  /* 0x0000000216187210 */ /* 0x010fca0007f9e0ff */
[----:B------:R-:W-:Y:S04]  /*c8a0*/  STL [R1+0xc6c], R24 ;  /* 0x000c6c1801007387 */ /* 0x000fe80000100800 */
[----:B------:R0:W-:Y:S02]  /*c8b0*/  STL [R1+0xc48], R23 ;  /* 0x000c481701007387 */ /* 0x0001e40000100800 */
[----:B0-----:R-:W-:Y:S02]  /*c8c0*/  LEA.HI.X.SX32 R23, R17, R4, 0x1, P6 ;  /* 0x0000000411177211 */ /* 0x001fe400030f0eff */
[----:B------:R-:W4:Y:S01]  /*c8d0*/  LDL.LU R17, [R1+0x134] ;  /* 0x0001340001117983 */ /* 0x000f220000300800 */
[----:B--2---:R-:W-:-:S05]  /*c8e0*/  IADD3 R24, P5, PT, R12, R2, RZ ;  /* 0x000000020c187210 */ /* 0x004fca0007fbe0ff */
[----:B------:R3:W-:Y:S04]  /*c8f0*/  STL [R1+0xc74], R24 ;  /* 0x000c741801007387 */ /* 0x0007e80000100800 */
[----:B------:R0:W-:Y:S01]  /*c900*/  STL [R1+0xc50], R23 ;  /* 0x000c501701007387 */ /* 0x0001e20000100800 */
[----:B---3--:R-:W-:Y:S02]  /*c910*/  IADD3 R24, P6, PT, R11, R2, RZ ;  /* 0x000000020b187210 */ /* 0x008fe40007fde0ff */
[----:B0-----:R-:W-:Y:S02]  /*c920*/  LEA.HI.X.SX32 R23, R6, R4, 0x1, P2 ;  /* 0x0000000406177211 */ /* 0x001fe400010f0eff */
[----:B------:R-:W2:Y:S04]  /*c930*/  LDL.LU R6, [R1+0x138] ;  /* 0x0001380001067983 */ /* 0x000ea80000300800 */
[----:B------:R0:W-:Y:S04]  /*c940*/  STL [R1+0xc7c], R24 ;  /* 0x000c7c1801007387 */ /* 0x0001e80000100800 */
[----:B------:R1:W-:Y:S01]  /*c950*/  STL [R1+0xc58], R23 ;  /* 0x000c581701007387 */ /* 0x0003e20000100800 */
[----:B0-----:R-:W-:-:S02]  /*c960*/  IADD3 R24, P2, PT, R10, R2, RZ ;  /* 0x000000020a187210 */ /* 0x001fc40007f5e0ff */
[-C--:B-1----:R-:W-:Y:S02]  /*c970*/  LEA.HI.X.SX32 R23, R13, R4.reuse, 0x1, P3 ;  /* 0x000000040d177211 */ /* 0x082fe400018f0eff */
[----:B------:R-:W3:Y:S04]  /*c980*/  LDL.LU R13, [R1+0x13c] ;  /* 0x00013c00010d7983 */ /* 0x000ee80000300800 */
[----:B------:R-:W-:Y:S04]  /*c990*/  STL [R1+0xc84], R24 ;  /* 0x000c841801007387 */ /* 0x000fe80000100800 */
[----:B------:R0:W-:Y:S02]  /*c9a0*/  STL [R1+0xc60], R23 ;  /* 0x000c601701007387 */ /* 0x0001e40000100800 */
[----:B0-----:R-:W-:-:S02]  /*c9b0*/  LEA.HI.X.SX32 R23, R22, R4, 0x1, P4 ;  /* 0x0000000416177211 */ /* 0x001fc400020f0eff */
[----:B------:R-:W3:Y:S01]  /*c9c0*/  LDL.LU R22, [R1+0x140] ;  /* 0x0001400001167983 */ /* 0x000ee20000300800 */
[----:B-----5:R-:W-:-:S05]  /*c9d0*/  IADD3 R24, P3, PT, R14, R2, RZ ;  /* 0x000000020e187210 */ /* 0x020fca0007f7e0ff */
[----:B------:R-:W-:Y:S04]  /*c9e0*/  STL [R1+0xc8c], R24 ;  /* 0x000c8c1801007387 */ /* 0x000fe80000100800 */
[----:B------:R0:W-:Y:S02]  /*c9f0*/  STL [R1+0xc68], R23 ;  /* 0x000c681701007387 */ /* 0x0001e40000100800 */
[----:B0-----:R-:W-:Y:S02]  /*ca00*/  LEA.HI.X.SX32 R23, R12, R4, 0x1, P5 ;  /* 0x000000040c177211 */ /* 0x001fe400028f0eff */
[----:B------:R-:W-:Y:S01]  /*ca10*/  IADD3 R24, P4, PT, R9, R2, RZ ;  /* 0x0000000209187210 */ /* 0x000fe20007f9e0ff */
[----:B------:R-:W5:Y:S04]  /*ca20*/  LDL.LU R12, [R1+0x148] ;  /* 0x00014800010c7983 */ /* 0x000f680000300800 */
[----:B------:R-:W-:Y:S04]  /*ca30*/  STL [R1+0xc94], R24 ;  /* 0x000c941801007387 */ /* 0x000fe80000100800 */
[----:B------:R0:W-:Y:S02]  /*ca40*/  STL [R1+0xc70], R23 ;  /* 0x000c701701007387 */ /* 0x0001e40000100800 */
[----:B0-----:R-:W-:-:S02]  /*ca50*/  LEA.HI.X.SX32 R23, R11, R4, 0x1, P6 ;  /* 0x000000040b177211 */ /* 0x001fc400030f0eff */
[----:B------:R-:W5:Y:S01]  /*ca60*/  LDL.LU R11, [R1+0x14c] ;  /* 0x00014c00010b7983 */ /* 0x000f620000300800 */
[----:B------:R-:W-:-:S05]  /*ca70*/  IADD3 R24, P5, PT, R8, R2, RZ ;  /* 0x0000000208187210 */ /* 0x000fca0007fbe0ff */
        /* <DEDUP_REMOVED lines=35> */
[----:B------:R-:W-:Y:S04]  /*ccb0*/  STL [R1+0xcd4], R24 ;  /* 0x000cd41801007387 */ /* 0x000fe80000100800 */
[----:B------:R0:W-:Y:S02]  /*ccc0*/  STL [R1+0xcb0], R23 ;  /* 0x000cb01701007387 */ /* 0x0001e40000100800 */
[----:B0-----:R-:W-:Y:S02]  /*ccd0*/  LEA.HI.X.SX32 R23, R28, R4, 0x1, P4 ;  /* 0x000000041c177211 */ /* 0x001fe400020f0eff */
[----:B---3--:R-:W-:Y:S01]  /*cce0*/  IADD3 R24, P3, PT, R13, R2, RZ ;  /* 0x000000020d187210 */ /* 0x008fe20007f7e0ff */
[----:B------:R-:W2:Y:S04]  /*ccf0*/  LDL.LU R28, [R1+0x18c] ;  /* 0x00018c00011c7983 */ /* 0x000ea80000300800 */
[----:B------:R-:W-:Y:S04]  /*cd00*/  STL [R1+0xcdc], R24 ;  /* 0x000cdc1801007387 */ /* 0x000fe80000100800 */
[----:B------:R0:W-:Y:S02]  /*cd10*/  STL [R1+0xcb8], R23 ;  /* 0x000cb81701007387 */ /* 0x0001e40000100800 */
[----:B0-----:R-:W-:-:S02]  /*cd20*/  LEA.HI.X.SX32 R23, R29, R4, 0x1, P5 ;  /* 0x000000041d177211 */ /* 0x001fc400028f0eff */
[----:B------:R-:W-:Y:S01]  /*cd30*/  IADD3 R24, P4, PT, R22, R2, RZ ;  /* 0x0000000216187210 */ /* 0x000fe20007f9e0ff */
        /* <DEDUP_REMOVED lines=16> */
[----:B------:R-:W-:Y:S04]  /*ce40*/  STL [R1+0xcfc], R24 ;  /* 0x000cfc1801007387 */ /* 0x000fe80000100800 */
[----:B------:R0:W-:Y:S01]  /*ce50*/  STL [R1+0xcd8], R23 ;  /* 0x000cd81701007387 */ /* 0x0001e20000100800 */
[----:B------:R-:W-:-:S03]  /*ce60*/  LEA.HI.X.SX32 R22, R22, R4, 0x1, P4 ;  /* 0x0000000416167211 */ /* 0x000fc600020f0eff */
[----:B0-----:R-:W5:Y:S01]  /*ce70*/  LDL.LU R23, [R1+0x170] ;  /* 0x0001700001177983 */ /* 0x001f620000300800 */
        /* <DEDUP_REMOVED lines=30> */
[----:B--2---:R-:W-:Y:S02]  /*d060*/  IADD3 R24, P4, PT, R28, R2, RZ ;  /* 0x000000021c187210 */ /* 0x004fe40007f9e0ff */
[----:B------:R-:W-:-:S03]  /*d070*/  LEA.HI.X.SX32 R21, R21, R4, 0x1, P6 ;  /* 0x0000000415157211 */ /* 0x000fc600030f0eff */
[----:B------:R-:W-:Y:S04]  /*d080*/  STL [R1+0xd34], R24 ;  /* 0x000d341801007387 */ /* 0x000fe80000100800 */
[----:B------:R0:W-:Y:S04]  /*d090*/  STL [R1+0xd10], R22 ;  /* 0x000d101601007387 */ /* 0x0001e80000100800 */
[----:B0-----:R-:W2:Y:S01]  /*d0a0*/  LDL.LU R22, [R1+0x11c] ;  /* 0x00011c0001167983 */ /* 0x001ea20000300800 */
[----:B---3--:R-:W-:-:S05]  /*d0b0*/  IADD3 R24, P5, PT, R29, R2, RZ ;  /* 0x000000021d187210 */ /* 0x008fca0007fbe0ff */
[----:B------:R-:W-:Y:S04]  /*d0c0*/  STL [R1+0xd3c], R24 ;  /* 0x000d3c1801007387 */ /* 0x000fe80000100800 */
[----:B------:R0:W-:Y:S02]  /*d0d0*/  STL [R1+0xd18], R21 ;  /* 0x000d181501007387 */ /* 0x0001e40000100800 */
[----:B0-----:R-:W-:Y:S02]  /*d0e0*/  LEA.HI.X.SX32 R21, R7, R4, 0x1, P2 ;  /* 0x0000000407157211 */ /* 0x001fe400010f0eff */
        /* <DEDUP_REMOVED lines=13> */
[----:B------:R0:W-:Y:S01]  /*d1c0*/  STL [R1+0xd30], R21 ;  /* 0x000d301501007387 */ /* 0x0001e20000100800 */
[----:B------:R-:W-:-:S03]  /*d1d0*/  LEA.HI.X.SX32 R25, R29, R4, 0x1, P5 ;  /* 0x000000041d197211 */ /* 0x000fc600028f0eff */
[----:B0-----:R-:W5:Y:S01]  /*d1e0*/  LDL.LU R21, [R1+0x10c] ;  /* 0x00010c0001157983 */ /* 0x001f620000300800 */
[----:B------:R-:W-:-:S05]  /*d1f0*/  IADD3 R24, P4, PT, R23, R2, RZ ;  /* 0x0000000217187210 */ /* 0x000fca0007f9e0ff */
[----:B------:R-:W-:Y:S04]  /*d200*/  STL [R1+0xd5c], R24 ;  /* 0x000d5c1801007387 */ /* 0x000fe80000100800 */
[----:B------:R0:W-:Y:S04]  /*d210*/  STL [R1+0xd38], R25 ;  /* 0x000d381901007387 */ /* 0x0001e80000100800 */
[----:B------:R-:W5:Y:S01]  /*d220*/  LDL.LU R29, [R1+0x108] ;  /* 0x00010800011d7983 */ /* 0x000f620000300800 */
[----:B0-----:R-:W-:Y:S02]  /*d230*/  LEA.HI.X.SX32 R25, R17, R4, 0x1, P6 ;  /* 0x0000000411197211 */ /* 0x001fe400030f0eff */
[----:B------:R-:W-:-:S05]  /*d240*/  IADD3 R24, P5, PT, R12, R2, RZ ;  /* 0x000000020c187210 */ /* 0x000fca0007fbe0ff */
[----:B------:R0:W-:Y:S04]  /*d250*/  STL [R1+0xd64], R24 ;  /* 0x000d641801007387 */ /* 0x0001e80000100800 */
[----:B------:R-:W5:Y:S04]  /*d260*/  LDL.LU R17, [R1+0x104] ;  /* 0x0001040001117983 */ /* 0x000f680000300800 */
[----:B------:R1:W-:Y:S01]  /*d270*/  STL [R1+0xd40], R25 ;  /* 0x000d401901007387 */ /* 0x0003e20000100800 */
[----:B0-----:R-:W-:Y:S02]  /*d280*/  IADD3 R24, P6, PT, R11, R2, RZ ;  /* 0x000000020b187210 */ /* 0x001fe40007fde0ff */
[----:B-1----:R-:W-:-:S03]  /*d290*/  LEA.HI.X.SX32 R25, R6, R4, 0x1, P2 ;  /* 0x0000000406197211 */ /* 0x002fc600010f0eff */
        /* <DEDUP_REMOVED lines=11> */
[----:B------:R-:W-:Y:S01]  /*d350*/  STL [R1+0xd58], R25 ;  /* 0x000d581901007387 */ /* 0x000fe20000100800 */
[----:B0-----:R-:W-:-:S03]  /*d360*/  LEA.HI.X.SX32 R24, R12, R4, 0x1, P5 ;  /* 0x000000040c187211 */ /* 0x001fc600028f0eff */
[----:B------:R-:W5:Y:S01]  /*d370*/  LDL.LU R12, [R1+0xf8] ;  /* 0x0000f800010c7983 */ /* 0x000f620000300800 */
[----:B------:R-:W-:-:S05]  /*d380*/  IADD3 R23, P4, PT, R9, R2, RZ ;  /* 0x0000000209177210 */ /* 0x000fca0007f9e0ff */
[----:B------:R-:W-:Y:S04]  /*d390*/  STL [R1+0xd84], R23 ;  /* 0x000d841701007387 */ /* 0x000fe80000100800 */
[----:B------:R0:W-:Y:S02]  /*d3a0*/  STL [R1+0xd60], R24 ;  /* 0x000d601801007387 */ /* 0x0001e40000100800 */
[----:B0-----:R-:W-:Y:S02]  /*d3b0*/  LEA.HI.X.SX32 R24, R11, R4, 0x1, P6 ;  /* 0x000000040b187211 */ /* 0x001fe400030f0eff */
        /* <DEDUP_REMOVED lines=10> */
[----:B------:R-:W2:Y:S01]  /*d460*/  LDL.LU R14, [R1+0xb8] ;  /* 0x0000b800010e7983 */ /* 0x000ea20000300800 */
        /* <DEDUP_REMOVED lines=14> */
[----:B-1----:R-:W-:-:S03]  /*d550*/  LEA.HI.X.SX32 R24, R22, R4, 0x1, P6 ;  /* 0x0000000416187211 */ /* 0x002fc600030f0eff */
[----:B------:R0:W-:Y:S04]  /*d560*/  STL [R1+0xdb4], R23 ;  /* 0x000db41701007387 */ /* 0x0001e80000100800 */
[----:B0-----:R-:W5:Y:S01]  /*d570*/  LDL.LU R23, [R1+0xac] ;  /* 0x0000ac0001177983 */ /* 0x001f620000300800 */
[----:B------:R-:W-:-:S03]  /*d580*/  IADD3 R22, P6, PT, R29, R2, RZ ;  /* 0x000000021d167210 */ /* 0x000fc60007fde0ff */
[----:B------:R0:W-:Y:S04]  /*d590*/  STL [R1+0xd90], R24 ;  /* 0x000d901801007387 */ /* 0x0001e80000100800 */
[----:B------:R1:W-:Y:S01]  /*d5a0*/  STL [R1+0xdbc], R22 ;  /* 0x000dbc1601007387 */ /* 0x0003e20000100800 */
[----:B0-----:R-:W-:-:S03]  /*d5b0*/  LEA.HI.X.SX32 R24, R7, R4, 0x1, P2 ;  /* 0x0000000407187211 */ /* 0x001fc600010f0eff */
[----:B------:R-:W5:Y:S01]  /*d5c0*/  LDL.LU R7, [R1+0xa8] ;  /* 0x0000a80001077983 */ /* 0x000f620000300800 */
[----:B-1----:R-:W-:-:S03]  /*d5d0*/  IADD3 R22, P2, PT, R17, R2, RZ ;  /* 0x0000000211167210 */ /* 0x002fc60007f5e0ff */
        /* <DEDUP_REMOVED lines=9> */
[----:B------:R-:W-:Y:S02]  /*d670*/  LEA.HI.X.SX32 R21, R21, R4, 0x1, P5 ;  /* 0x0000000415157211 */ /* 0x000fe400028f0eff */
[----:B-1----:R-:W-:Y:S01]  /*d680*/  IADD3 R22, P4, PT, R13, R2, RZ ;  /* 0x000000020d167210 */ /* 0x002fe20007f9e0ff */
[----:B------:R-:W-:Y:S04]  /*d690*/  STL [R1+0xda8], R24 ;  /* 0x000da81801007387 */ /* 0x000fe80000100800 */
[----:B------:R0:W-:Y:S01]  /*d6a0*/  STL [R1+0xdd4], R22 ;  /* 0x000dd41601007387 */ /* 0x0001e20000100800 */
[----:B------:R-:W-:-:S03]  /*d6b0*/  LEA.HI.X.SX32 R17, R17, R4, 0x1, P2 ;  /* 0x0000000411117211 */ /* 0x000fc600010f0eff */
[----:B0-----:R-:W5:Y:S04]  /*d6c0*/  LDL.LU R22, [R1+0x9c] ;  /* 0x00009c0001167983 */ /* 0x001f680000300800 */
[----:B------:R0:W-:Y:S01]  /*d6d0*/  STL [R1+0xdb0], R21 ;  /* 0x000db01501007387 */ /* 0x0001e20000100800 */
[----:B------:R-:W-:Y:S02]  /*d6e0*/  IADD3 R24, P5, PT, R12, R2, RZ ;  /* 0x000000020c187210 */ /* 0x000fe40007fbe0ff */
[----:B0-----:R-:W-:Y:S02]  /*d6f0*/  LEA.HI.X.SX32 R21, R29, R4, 0x1, P6 ;  /* 0x000000041d157211 */ /* 0x001fe400030f0eff */
[----:B------:R-:W5:Y:S04]  /*d700*/  LDL.LU R29, [R1+0x98] ;  /* 0x00009800011d7983 */ /* 0x000f680000300800 */
[----:B------:R-:W-:Y:S04]  /*d710*/  STL [R1+0xddc], R24 ;  /* 0x000ddc1801007387 */ /* 0x000fe80000100800 */
[----:B------:R0:W-:Y:S04]  /*d720*/  STL [R1+0xdb8], R21 ;  /* 0x000db81501007387 */ /* 0x0001e80000100800 */
[----:B0-----:R-:W5:Y:S01]  /*d730*/  LDL.LU R21, [R1+0x94] ;  /* 0x0000940001157983 */ /* 0x001f620000300800 */
[----:B------:R-:W-:-:S05]  /*d740*/  IADD3 R24, P6, PT, R11, R2, RZ ;  /* 0x000000020b187210 */ /* 0x000fca0007fde0ff */
[----:B------:R-:W-:Y:S04]  /*d750*/  STL [R1+0xde4], R24 ;  /* 0x000de41801007387 */ /* 0x000fe80000100800 */
[----:B------:R0:W-:Y:S02]  /*d760*/  STL [R1+0xdc0], R17 ;  /* 0x000dc01101007387 */ /* 0x0001e40000100800 */
[----:B0-----:R-:W-:Y:S02]  /*d770*/  LEA.HI.X.SX32 R17, R6, R4, 0x1, P3 ;  /* 0x0000000406117211 */ /* 0x001fe400018f0eff */
[----:B------:R-:W5:Y:S01]  /*d780*/  LDL.LU R6, [R1+0x90] ;  /* 0x0000900001067983 */ /* 0x000f620000300800 */
[----:B----4-:R-:W-:-:S05]  /*d790*/  IADD3 R24, P2, PT, R10, R2, RZ ;  /* 0x000000020a187210 */ /* 0x010fca0007f5e0ff */
[----:B------:R-:W-:Y:S04]  /*d7a0*/  STL [R1+0xdec], R24 ;  /* 0x000dec1801007387 */ /* 0x000fe80000100800 */
[----:B------:R0:W-:Y:S04]  /*d7b0*/  STL [R1+0xdc8], R17 ;  /* 0x000dc81101007387 */ /* 0x0001e80000100800 */
[----:B0-----:R-:W4:Y:S01]  /*d7c0*/  LDL.LU R17, [R1+0x8c] ;  /* 0x00008c0001117983 */ /* 0x001f220000300800 */
[----:B--2---:R-:W-:Y:S02]  /*d7d0*/  IADD3 R25, P3, PT, R14, R2, RZ ;  /* 0x000000020e197210 */ /* 0x004fe40007f7e0ff */
[----:B------:R-:W-:-:S03]  /*d7e0*/  LEA.HI.X.SX32 R24, R13, R4, 0x1, P4 ;  /* 0x000000040d187211 */ /* 0x000fc600020f0eff */
[----:B------:R3:W-:Y:S04]  /*d7f0*/  STL [R1+0xdf4], R25 ;  /* 0x000df41901007387 */ /* 0x0007e80000100800 */
[----:B------:R-:W2:Y:S04]  /*d800*/  LDL.LU R13, [R1+0x84] ;  /* 0x00008400010d7983 */ /* 0x000ea80000300800 */
[----:B------:R0:W-:Y:S01]  /*d810*/  STL [R1+0xdd0], R24 ;  /* 0x000dd01801007387 */ /* 0x0001e20000100800 */
[----:B---3--:R-:W-:Y:S02]  /*d820*/  IADD3 R25, P4, PT, R9, R2, RZ ;  /* 0x0000000209197210 */ /* 0x008fe40007f9e0ff */
[----:B0-----:R-:W-:-:S03]  /*d830*/  LEA.HI.X.SX32 R24, R12, R4, 0x1, P5 ;  /* 0x000000040c187211 */ /* 0x001fc600028f0eff */
[----:B------:R0:W-:Y:S04]  /*d840*/  STL [R1+0xdfc], R25 ;  /* 0x000dfc1901007387 */ /* 0x0001e80000100800 */
[----:B------:R-:W3:Y:S04]  /*d850*/  LDL.LU R12, [R1+0x78] ;  /* 0x00007800010c7983 */ /* 0x000ee80000300800 */
[----:B------:R1:W-:Y:S01]  /*d860*/  STL [R1+0xdd8], R24 ;  /* 0x000dd81801007387 */ /* 0x0003e20000100800 */
[----:B0-----:R-:W-:Y:S02]  /*d870*/  IADD3 R25, P5, PT, R8, R2, RZ ;  /* 0x0000000208197210 */ /* 0x001fe40007fbe0ff */
[----:B-1----:R-:W-:-:S03]  /*d880*/  LEA.HI.X.SX32 R24, R11, R4, 0x1, P6 ;  /* 0x000000040b187211 */ /* 0x002fc600030f0eff */
[----:B------:R-:W-:Y:S04]  /*d890*/  STL [R1+0xe04], R25 ;  /* 0x000e041901007387 */ /* 0x000fe80000100800 */
[----:B------:R-:W3:Y:S04]  /*d8a0*/  LDL.LU R11, [R1+0x70] ;  /* 0x00007000010b7983 */ /* 0x000ee80000300800 */
[----:B------:R0:W-:Y:S02]  /*d8b0*/  STL [R1+0xde0], R24 ;  /* 0x000de01801007387 */ /* 0x0001e40000100800 */
[----:B0-----:R-:W-:-:S02]  /*d8c0*/  LEA.HI.X.SX32 R24, R10, R4, 0x1, P2 ;  /* 0x000000040a187211 */ /* 0x001fc400010f0eff */
[----:B------:R-:W3:Y:S01]  /*d8d0*/  LDL.LU R10, [R1+0x68] ;  /* 0x00006800010a7983 */ /* 0x000ee20000300800 */
[----:B-----5:R-:W-:-:S05]  /*d8e0*/  IADD3 R25, P6, PT, R23, R2, RZ ;  /* 0x0000000217197210 */ /* 0x020fca0007fde0ff */
[----:B------:R0:W-:Y:S04]  /*d8f0*/  STL [R1+0xe0c], R25 ;  /* 0x000e0c1901007387 */ /* 0x0001e80000100800 */
[----:B------:R1:W-:Y:S01]  /*d900*/  STL [R1+0xde8], R24 ;  /* 0x000de81801007387 */ /* 0x0003e20000100800 */
[----:B0-----:R-:W-:Y:S02]  /*d910*/  IADD3 R25, P2, PT, R7, R2, RZ ;  /* 0x0000000207197210 */ /* 0x001fe40007f5e0ff */
[-C--:B-1----:R-:W-:Y:S02]  /*d920*/  LEA.HI.X.SX32 R24, R14, R4.reuse, 0x1, P3 ;  /* 0x000000040e187211 */ /* 0x082fe400018f0eff */
[----:B------:R-:W5:Y:S04]  /*d930*/  LDL.LU R14, [R1+0x64] ;  /* 0x00006400010e7983 */ /* 0x000f680000300800 */
[----:B------:R-:W-:Y:S04]  /*d940*/  STL [R1+0xe14], R25 ;  /* 0x000e141901007387 */ /* 0x000fe80000100800 */
[----:B------:R0:W-:Y:S02]  /*d950*/  STL [R1+0xdf0], R24 ;  /* 0x000df01801007387 */ /* 0x0001e40000100800 */
[----:B0-----:R-:W-:-:S02]  /*d960*/  LEA.HI.X.SX32 R24, R9, R4, 0x1, P4 ;  /* 0x0000000409187211 */ /* 0x001fc400020f0eff */
[----:B------:R-:W5:Y:S01]  /*d970*/  LDL.LU R9, [R1+0x60] ;  /* 0x0000600001097983 */ /* 0x000f620000300800 */
[----:B------:R-:W-:-:S05]  /*d980*/  IADD3 R25, P3, PT, R15, R2, RZ ;  /* 0x000000020f197210 */ /* 0x000fca0007f7e0ff */
[----:B------:R0:W-:Y:S01]  /*d990*/  STL [R1+0xe1c], R25 ;  /* 0x000e1c1901007387 */ /* 0x0001e20000100800 */
[----:B------:R-:W-:-:S03]  /*d9a0*/  IADD3 R26, P4, PT, R28, R2, RZ ;  /* 0x000000021c1a7210 */ /* 0x000fc60007f9e0ff */
[----:B------:R1:W-:Y:S01]  /*d9b0*/  STL [R1+0xdf8], R24 ;  /* 0x000df81801007387 */ /* 0x0003e20000100800 */
[----:B0-----:R-:W-:-:S03]  /*d9c0*/  LEA.HI.X.SX32 R25, R8, R4, 0x1, P5 ;  /* 0x0000000408197211 */ /* 0x001fc600028f0eff */
[----:B------:R-:W-:Y:S04]  /*d9d0*/  STL [R1+0xe24], R26 ;  /* 0x000e241a01007387 */ /* 0x000fe80000100800 */
[----:B------:R-:W5:Y:S04]  /*d9e0*/  LDL.LU R8, [R1+0x5c] ;  /* 0x00005c0001087983 */ /* 0x000f680000300800 */
[----:B------:R0:W-:Y:S01]  /*d9f0*/  STL [R1+0xe00], R25 ;  /* 0x000e001901007387 */ /* 0x0001e20000100800 */
[----:B-1----:R-:W-:Y:S02]  /*da00*/  IADD3 R24, P5, PT, R22, R2, RZ ;  /* 0x0000000216187210 */ /* 0x002fe40007fbe0ff */
[----:B0-----:R-:W-:-:S03]  /*da10*/  LEA.HI.X.SX32 R25, R23, R4, 0x1, P6 ;  /* 0x0000000417197211 */ /* 0x001fc600030f0eff */
[----:B------:R0:W-:Y:S01]  /*da20*/  STL [R1+0xe2c], R24 ;  /* 0x000e2c1801007387 */ /* 0x0001e20000100800 */
[----:B------:R-:W-:-:S03]  /*da30*/  LEA.HI.X.SX32 R23, R7, R4, 0x1, P2 ;  /* 0x0000000407177211 */ /* 0x000fc600010f0eff */
[----:B------:R-:W-:Y:S04]  /*da40*/  STL [R1+0xe08], R25 ;  /* 0x000e081901007387 */ /* 0x000fe80000100800 */
[----:B------:R-:W5:Y:S01]  /*da50*/  LDL.LU R7, [R1+0x58] ;  /* 0x0000580001077983 */ /* 0x000f620000300800 */
[----:B0-----:R-:W-:-:S05]  /*da60*/  IADD3 R24, P6, PT, R29, R2, RZ ;  /* 0x000000021d187210 */ /* 0x001fca0007fde0ff */
[----:B------:R0:W-:Y:S04]  /*da70*/  STL [R1+0xe34], R24 ;  /* 0x000e341801007387 */ /* 0x0001e80000100800 */
[----:B------:R1:W-:Y:S01]  /*da80*/  STL [R1+0xe10], R23 ;  /* 0x000e101701007387 */ /* 0x0003e20000100800 */
[----:B0-----:R-:W-:Y:S02]  /*da90*/  IADD3 R24, P2, PT, R21, R2, RZ ;  /* 0x0000000215187210 */ /* 0x001fe40007f5e0ff */
[-C--:B-1----:R-:W-:Y:S02]  /*daa0*/  LEA.HI.X.SX32 R23, R15, R4.reuse, 0x1, P3 ;  /* 0x000000040f177211 */ /* 0x082fe400018f0eff */
[----:B------:R-:W5:Y:S04]  /*dab0*/  LDL.LU R15, [R1+0x54] ;  /* 0x00005400010f7983 */ /* 0x000f680000300800 */
[----:B------:R0:W-:Y:S04]  /*dac0*/  STL [R1+0xe3c], R24 ;  /* 0x000e3c1801007387 */ /* 0x0001e80000100800 */
[----:B------:R-:W-:Y:S01]  /*dad0*/  STL [R1+0xe18], R23 ;  /* 0x000e181701007387 */ /* 0x000fe20000100800 */
[----:B0-----:R-:W-:-:S02]  /*dae0*/  LEA.HI.X.SX32 R24, R28, R4, 0x1, P4 ;  /* 0x000000041c187211 */ /* 0x001fc400020f0eff */
[----:B------:R-:W-:-:S05]  /*daf0*/  IADD3 R25, P3, PT, R6, R2, RZ ;  /* 0x0000000206197210 */ /* 0x000fca0007f7e0ff */
[----:B------:R-:W-:Y:S04]  /*db00*/  STL [R1+0xe44], R25 ;  /* 0x000e441901007387 */ /* 0x000fe80000100800 */
[----:B------:R-:W5:Y:S04]  /*db10*/  LDL.LU R28, [R1+0x50] ;  /* 0x00005000011c7983 */ /* 0x000f680000300800 */
[----:B------:R0:W-:Y:S02]  /*db20*/  STL [R1+0xe20], R24 ;  /* 0x000e201801007387 */ /* 0x0001e40000100800 */
[----:B0-----:R-:W-:-:S02]  /*db30*/  LEA.HI.X.SX32 R24, R22, R4, 0x1, P5 ;  /* 0x0000000416187211 */ /* 0x001fc400028f0eff */
[----:B------:R-:W-:Y:S02]  /*db40*/  LEA.HI.X.SX32 R22, R29, R4, 0x1, P6 ;  /* 0x000000041d167211 */ /* 0x000fe400030f0eff */
[----:B----4-:R-:W-:-:S05]  /*db50*/  IADD3 R23, P4, PT, R17, R2, RZ ;  /* 0x0000000211177210 */ /* 0x010fca0007f9e0ff */
[----:B------:R2:W-:Y:S04]  /*db60*/  STL [R1+0xe4c], R23 ;  /* 0x000e4c1701007387 */ /* 0x0005e80000100800 */
[----:B------:R-:W-:Y:S04]  /*db70*/  STL [R1+0xe28], R24 ;  /* 0x000e281801007387 */ /* 0x000fe80000100800 */
[----:B------:R-:W4:Y:S01]  /*db80*/  LDL.LU R29, [R1+0x4c] ;  /* 0x00004c00011d7983 */ /* 0x000f220000300800 */
[----:B--2---:R-:W-:-:S05]  /*db90*/  IADD3 R23, P5, PT, R13, R2, RZ ;  /* 0x000000020d177210 */ /* 0x004fca0007fbe0ff */
[----:B------:R3:W-:Y:S01]  /*dba0*/  STL [R1+0xe54], R23 ;  /* 0x000e541701007387 */ /* 0x0007e20000100800 */
[----:B------:R-:W-:-:S03]  /*dbb0*/  LEA.HI.X.SX32 R21, R21, R4, 0x1, P2 ;  /* 0x0000000415157211 */ /* 0x000fc600010f0eff */
[----:B------:R0:W-:Y:S01]  /*dbc0*/  STL [R1+0xe30], R22 ;  /* 0x000e301601007387 */ /* 0x0001e20000100800 */
[----:B---3--:R-:W-:-:S05]  /*dbd0*/  IADD3 R23, P6, PT, R12, R2, RZ ;  /* 0x000000020c177210 */ /* 0x008fca0007fde0ff */
[----:B------:R-:W-:Y:S04]  /*dbe0*/  STL [R1+0xe5c], R23 ;  /* 0x000e5c1701007387 */ /* 0x000fe80000100800 */
[----:B------:R-:W2:Y:S04]  /*dbf0*/  LDL.LU R27, [R1+0x48] ;  /* 0x00004800011b7983 */ /* 0x000ea80000300800 */
[----:B------:R1:W-:Y:S01]  /*dc00*/  STL [R1+0xe38], R21 ;  /* 0x000e381501007387 */ /* 0x0003e20000100800 */
[----:B0-----:R-:W-:Y:S02]  /*dc10*/  IADD3 R22, P2, PT, R11, R2, RZ ;  /* 0x000000020b167210 */ /* 0x001fe40007f5e0ff */
[----:B-1----:R-:W-:-:S03]  /*dc20*/  LEA.HI.X.SX32 R21, R6, R4, 0x1, P3 ;  /* 0x0000000406157211 */ /* 0x002fc600018f0eff */
[----:B------:R0:W-:Y:S04]  /*dc30*/  STL [R1+0xe64], R22 ;  /* 0x000e641601007387 */ /* 0x0001e80000100800 */
[----:B------:R-:W3:Y:S04]  /*dc40*/  LDL.LU R6, [R1+0x44] ;  /* 0x0000440001067983 */ /* 0x000ee80000300800 */
[----:B------:R1:W-:Y:S01]  /*dc50*/  STL [R1+0xe40], R21 ;  /* 0x000e401501007387 */ /* 0x0003e20000100800 */
[----:B0-----:R-:W-:Y:S02]  /*dc60*/  IADD3 R22, P3, PT, R10, R2, RZ ;  /* 0x000000020a167210 */ /* 0x001fe40007f7e0ff */
[----:B-1----:R-:W-:-:S03]  /*dc70*/  LEA.HI.X.SX32 R21, R17, R4, 0x1, P4 ;  /* 0x0000000411157211 */ /* 0x002fc600020f0eff */
[----:B------:R-:W-:Y:S01]  /*dc80*/  STL [R1+0xe6c], R22 ;  /* 0x000e6c1601007387 */ /* 0x000fe20000100800 */
[----:B------:R-:W-:-:S03]  /*dc90*/  LEA.HI.X.SX32 R13, R13, R4, 0x1, P5 ;  /* 0x000000040d0d7211 */ /* 0x000fc600028f0eff */
[----:B------:R-:W-:Y:S04]  /*dca0*/  STL [R1+0xe48], R21 ;  /* 0x000e481501007387 */ /* 0x000fe80000100800 */
[----:B------:R-:W3:Y:S01]  /*dcb0*/  LDL.LU R26, [R1+0x40] ;  /* 0x00004000011a7983 */ /* 0x000ee20000300800 */
[----:B-----5:R-:W-:-:S05]  /*dcc0*/  IADD3 R17, P4, PT, R14, R2, RZ ;  /* 0x000000020e117210 */ /* 0x020fca0007f9e0ff */
[----:B------:R0:W-:Y:S04]  /*dcd0*/  STL [R1+0xe74], R17 ;  /* 0x000e741101007387 */ /* 0x0001e80000100800 */
[----:B------:R1:W-:Y:S04]  /*dce0*/  STL [R1+0xe50], R13 ;  /* 0x000e500d01007387 */ /* 0x0003e80000100800 */
[----:B------:R-:W5:Y:S01]  /*dcf0*/  LDL.LU R25, [R1+0x3c] ;  /* 0x00003c0001197983 */ /* 0x000f620000300800 */
[----:B0-----:R-:W-:-:S05]  /*dd00*/  IADD3 R17, P5, PT, R9, R2, RZ ;  /* 0x0000000209117210 */ /* 0x001fca0007fbe0ff */
[----:B------:R-:W-:Y:S01]  /*dd10*/  STL [R1+0xe7c], R17 ;  /* 0x000e7c1101007387 */ /* 0x000fe20000100800 */
[----:B-1----:R-:W-:-:S03]  /*dd20*/  LEA.HI.X.SX32 R13, R12, R4, 0x1, P6 ;  /* 0x000000040c0d7211 */ /* 0x002fc600030f0eff */
[----:B------:R-:W5:Y:S04]  /*dd30*/  LDL.LU R24, [R1+0x38] ;  /* 0x0000380001187983 */ /* 0x000f680000300800 */
[----:B------:R-:W-:Y:S04]  /*dd40*/  STL [R1+0xe58], R13 ;  /* 0x000e580d01007387 */ /* 0x000fe80000100800 */
[----:B------:R-:W5:Y:S01]  /*dd50*/  LDL.LU R23, [R1+0x30] ;  /* 0x0000300001177983 */ /* 0x000f620000300800 */
[----:B------:R-:W-:Y:S02]  /*dd60*/  IADD3 R12, P6, PT, R8, R2, RZ ;  /* 0x00000002080c7210 */ /* 0x000fe40007fde0ff */
[----:B------:R-:W-:-:S03]  /*dd70*/  LEA.HI.X.SX32 R11, R11, R4, 0x1, P2 ;  /* 0x000000040b0b7211 */ /* 0x000fc600010f0eff */
[----:B------:R-:W-:Y:S04]  /*dd80*/  STL [R1+0xe84], R12 ;  /* 0x000e840c01007387 */ /* 0x000fe80000100800 */
[----:B------:R-:W5:Y:S04]  /*dd90*/  LDL.LU R22, [R1+0x28] ;  /* 0x0000280001167983 */ /* 0x000f680000300800 */
[----:B------:R0:W-:Y:S04]  /*dda0*/  STL [R1+0xe60], R11 ;  /* 0x000e600b01007387 */ /* 0x0001e80000100800 */
[----:B------:R-:W5:Y:S01]  /*ddb0*/  LDL.LU R21, [R1+0x24] ;  /* 0x0000240001157983 */ /* 0x000f620000300800 */
[----:B0-----:R-:W-:-:S02]  /*ddc0*/  LEA.HI.X.SX32 R11, R10, R4, 0x1, P3 ;  /* 0x000000040a0b7211 */ /* 0x001fc400018f0eff */
[----:B------:R-:W-:-:S05]  /*ddd0*/  IADD3 R12, P2, PT, R7, R2, RZ ;  /* 0x00000002070c7210 */ /* 0x000fca0007f5e0ff */
[----:B------:R-:W-:Y:S04]  /*dde0*/  STL [R1+0xe8c], R12 ;  /* 0x000e8c0c01007387 */ /* 0x000fe80000100800 */
[----:B------:R0:W-:Y:S04]  /*ddf0*/  STL [R1+0xe68], R11 ;  /* 0x000e680b01007387 */ /* 0x0001e80000100800 */
[----:B------:R-:W5:Y:S01]  /*de00*/  LDL.LU R17, [R1+0x20] ;  /* 0x0000200001117983 */ /* 0x000f620000300800 */
[----:B0-----:R-:W-:Y:S02]  /*de10*/  LEA.HI.X.SX32 R11, R14, R4, 0x1, P4 ;  /* 0x000000040e0b7211 */ /* 0x001fe400020f0eff */
[----:B------:R-:W-:-:S05]  /*de20*/  IADD3 R10, P3, PT, R15, R2, RZ ;  /* 0x000000020f0a7210 */ /* 0x000fca0007f7e0ff */
[----:B------:R0:W-:Y:S04]  /*de30*/  STL [R1+0xe94], R10 ;  /* 0x000e940a01007387 */ /* 0x0001e80000100800 */
[----:B------:R-:W5:Y:S01]  /*de40*/  LDL.LU R14, [R1+0x1c] ;  /* 0x00001c00010e7983 */ /* 0x000f620000300800 */
[----:B------:R-:W-:-:S03]  /*de50*/  LEA.HI.X.SX32 R9, R9, R4, 0x1, P5 ;  /* 0x0000000409097211 */ /* 0x000fc600028f0eff */
[----:B------:R1:W-:Y:S04]  /*de60*/  STL [R1+0xe70], R11 ;  /* 0x000e700b01007387 */ /* 0x0003e80000100800 */
[----:B------:R-:W5:Y:S01]  /*de70*/  LDL.LU R13, [R1+0x18] ;  /* 0x00001800010d7983 */ /* 0x000f620000300800 */
[----:B0-----:R-:W-:-:S05]  /*de80*/  IADD3 R10, P4, PT, R28, R2, RZ ;  /* 0x000000021c0a7210 */ /* 0x001fca0007f9e0ff */
[----:B------:R4:W-:Y:S04]  /*de90*/  STL [R1+0xe9c], R10 ;  /* 0x000e9c0a01007387 */ /* 0x0009e80000100800 */
[----:B------:R-:W5:Y:S04]  /*dea0*/  LDL.LU R12, [R1+0x14] ;  /* 0x00001400010c7983 */ /* 0x000f680000300800 */
[----:B------:R-:W-:Y:S04]  /*deb0*/  STL [R1+0xe78], R9 ;  /* 0x000e780901007387 */ /* 0x000fe80000100800 */
[----:B-1----:R-:W5:Y:S01]  /*dec0*/  LDL.LU R11, [R1+0x10] ;  /* 0x00001000010b7983 */ /* 0x002f620000300800 */
[----:B----4-:R-:W-:-:S05]  /*ded0*/  IADD3 R10, P5, PT, R29, R2, RZ ;  /* 0x000000021d0a7210 */ /* 0x010fca0007fbe0ff */
[----:B------:R0:W-:Y:S04]  /*dee0*/  STL [R1+0xea4], R10 ;  /* 0x000ea40a01007387 */ /* 0x0001e80000100800 */
[----:B0-----:R-:W4:Y:S01]  /*def0*/  LDL.LU R10, [R1+0xc] ;  /* 0x00000c00010a7983 */ /* 0x001f220000300800 */
[----:B------:R-:W-:-:S05]  /*df00*/  LEA.HI.X.SX32 R9, R8, R4, 0x1, P6 ;  /* 0x0000000408097211 */ /* 0x000fca00030f0eff */
[----:B------:R0:W-:Y:S01]  /*df10*/  STL [R1+0xe80], R9 ;  /* 0x000e800901007387 */ /* 0x0001e20000100800 */
[----:B------:R-:W-:-:S03]  /*df20*/  LEA.HI.X.SX32 R15, R15, R4, 0x1, P3 ;  /* 0x000000040f0f7211 */ /* 0x000fc600018f0eff */
[----:B0-----:R-:W4:Y:S01]  /*df30*/  LDL.LU R9, [R1+0x8] ;  /* 0x0000080001097983 */ /* 0x001f220000300800 */
[----:B--2---:R-:W-:-:S05]  /*df40*/  IADD3 R8, P6, PT, R27, R2, RZ ;  /* 0x000000021b087210 */ /* 0x004fca0007fde0ff */
[----:B------:R0:W-:Y:S02]  /*df50*/  STL [R1+0xeac], R8 ;  /* 0x000eac0801007387 */ /* 0x0001e40000100800 */
[----:B0-----:R-:W-:Y:S02]  /*df60*/  LEA.HI.X.SX32 R8, R7, R4, 0x1, P2 ;  /* 0x0000000407087211 */ /* 0x001fe400010f0eff */
[----:B---3--:R-:W-:-:S03]  /*df70*/  IADD3 R7, P2, PT, R6, R2, RZ ;  /* 0x0000000206077210 */ /* 0x008fc60007f5e0ff */
[----:B------:R0:W-:Y:S01]  /*df80*/  STL [R1+0xe88], R8 ;  /* 0x000e880801007387 */ /* 0x0001e20000100800 */
[----:B------:R-:W-:-:S03]  /*df90*/  LEA.HI.X.SX32 R28, R28, R4, 0x1, P4 ;  /* 0x000000041c1c7211 */ /* 0x000fc600020f0eff */
[----:B0-----:R-:W2:Y:S04]  /*dfa0*/  LDL.LU R8, [R1+0x4] ;  /* 0x0000040001087983 */ /* 0x001ea80000300800 */
[----:B------:R0:W-:Y:S04]  /*dfb0*/  STL [R1+0xeb4], R7 ;  /* 0x000eb40701007387 */ /* 0x0001e80000100800 */
[----:B0-----:R-:W3:Y:S04]  /*dfc0*/  LDL.LU R7, [R1] ;  /* 0x0000000001077983 */ /* 0x001ee80000300800 */
[----:B------:R0:W-:Y:S02]  /*dfd0*/  STL [R1+0xe90], R15 ;  /* 0x000e900f01007387 */ /* 0x0001e40000100800 */
[----:B0-----:R-:W-:-:S05]  /*dfe0*/  IADD3 R15, P3, PT, R26, R2, RZ ;  /* 0x000000021a0f7210 */ /* 0x001fca0007f7e0ff */
[----:B------:R0:W-:Y:S01]  /*dff0*/  STL [R1+0xebc], R15 ;  /* 0x000ebc0f01007387 */ /* 0x0001e20000100800 */
[----:B------:R-:W-:-:S03]  /*e000*/  LEA.HI.X.SX32 R29, R29, R4, 0x1, P5 ;  /* 0x000000041d1d7211 */ /* 0x000fc600028f0eff */
[----:B0-----:R-:W3:Y:S04]  /*e010*/  LDL.LU R15, [R1+0x11e0] ;  /* 0x0011e000010f7983 */ /* 0x001ee80000300800 */
[----:B------:R5:W-:Y:S02]  /*e020*/  STL [R1+0xe98], R28 ;  /* 0x000e981c01007387 */ /* 0x000be40000100800 */
[----:B-----5:R-:W-:-:S05]  /*e030*/  IADD3 R28, P4, PT, R25, R2, RZ ;  /* 0x00000002191c7210 */ /* 0x020fca0007f9e0ff */
[----:B------:R0:W-:Y:S01]  /*e040*/  STL [R1+0xec4], R28 ;  /* 0x000ec41c01007387 */ /* 0x0001e20000100800 */
[----:B------:R-:W-:-:S03]  /*e050*/  LEA.HI.X.SX32 R27, R27, R4, 0x1, P6 ;  /* 0x000000041b1b7211 */ /* 0x000fc600030f0eff */
[----:B0-----:R-:W5:Y:S04]  /*e060*/  LDL.LU R28, [R1+0x11dc] ;  /* 0x0011dc00011c7983 */ /* 0x001f680000300800 */
[----:B------:R0:W-:Y:S02]  /*e070*/  STL [R1+0xea0], R29 ;  /* 0x000ea01d01007387 */ /* 0x0001e40000100800 */
[----:B0-----:R-:W-:-:S05]  /*e080*/  IADD3 R29, P5, PT, R24, R2, RZ ;  /* 0x00000002181d7210 */ /* 0x001fca0007fbe0ff */
[----:B------:R0:W-:Y:S01]  /*e090*/  STL [R1+0xecc], R29 ;  /* 0x000ecc1d01007387 */ /* 0x0001e20000100800 */
[----:B------:R-:W-:-:S03]  /*e0a0*/  LEA.HI.X.SX32 R6, R6, R4, 0x1, P2 ;  /* 0x0000000406067211 */ /* 0x000fc600010f0eff */
[----:B0-----:R-:W5:Y:S04]  /*e0b0*/  LDL.LU R29, [R1+0x11d8] ;  /* 0x0011d800011d7983 */ /* 0x001f680000300800 */
[----:B------:R0:W-:Y:S01]  /*e0c0*/  STL [R1+0xea8], R27 ;  /* 0x000ea81b01007387 */ /* 0x0001e20000100800 */
[----:B------:R-:W-:Y:S02]  /*e0d0*/  LEA.HI.X.SX32 R26, R26, R4, 0x1, P3 ;  /* 0x000000041a1a7211 */ /* 0x000fe400018f0eff */
[----:B0-----:R-:W-:-:S05]  /*e0e0*/  IADD3 R27, P6, PT, R23, R2, RZ ;  /* 0x00000002171b7210 */ /* 0x001fca0007fde0ff */
[----:B------:R0:W-:Y:S04]  /*e0f0*/  STL [R1+0xed4], R27 ;  /* 0x000ed41b01007387 */ /* 0x0001e80000100800 */
[----:B------:R1:W-:Y:S01]  /*e100*/  STL [R1+0xeb0], R6 ;  /* 0x000eb00601007387 */ /* 0x0003e20000100800 */
[----:B0-----:R-:W-:-:S03]  /*e110*/  IADD3 R27, P2, PT, R22, R2, RZ ;  /* 0x00000002161b7210 */ /* 0x001fc60007f5e0ff */
[----:B-1----:R-:W5:Y:S04]  /*e120*/  LDL.LU R6, [R1+0x194] ;  /* 0x0001940001067983 */ /* 0x002f680000300800 */
[----:B------:R0:W-:Y:S04]  /*e130*/  STL [R1+0xedc], R27 ;  /* 0x000edc1b01007387 */ /* 0x0001e80000100800 */
[----:B------:R1:W-:Y:S01]  /*e140*/  STL [R1+0xeb8], R26 ;  /* 0x000eb81a01007387 */ /* 0x0003e20000100800 */
[----:B0-----:R-:W-:Y:S02]  /*e150*/  IADD3 R27, P3, PT, R21, R2, RZ ;  /* 0x00000002151b7210 */ /* 0x001fe40007f7e0ff */
[----:B-1----:R-:W-:-:S03]  /*e160*/  LEA.HI.X.SX32 R26, R25, R4, 0x1, P4 ;  /* 0x00000004191a7211 */ /* 0x002fc600020f0eff */
[----:B------:R0:W-:Y:S01]  /*e170*/  STL [R1+0xee4], R27 ;  /* 0x000ee41b01007387 */ /* 0x0001e20000100800 */
[----:B------:R-:W-:-:S03]  /*e180*/  LEA.HI.X.SX32 R25, R24, R4, 0x1, P5 ;  /* 0x0000000418197211 */ /* 0x000fc600028f0eff */
[----:B------:R1:W-:Y:S01]  /*e190*/  STL [R1+0xec0], R26 ;  /* 0x000ec01a01007387 */ /* 0x0003e20000100800 */
[----:B------:R-:W-:Y:S02]  /*e1a0*/  LEA.HI.X.SX32 R24, R23, R4, 0x1, P6 ;  /* 0x0000000417187211 */ /* 0x000fe400030f0eff */
[-C--:B0-----:R-:W-:Y:S02]  /*e1b0*/  IADD3 R27, P4, PT, R17, R2.reuse, RZ ;  /* 0x00000002111b7210 */ /* 0x081fe40007f9e0ff */
[----:B-1----:R-:W-:-:S03]  /*e1c0*/  IADD3 R26, P5, PT, R14, R2, RZ ;  /* 0x000000020e1a7210 */ /* 0x002fc60007fbe0ff */
[----:B------:R-:W-:Y:S01]  /*e1d0*/  STL [R1+0xeec], R27 ;  /* 0x000eec1b01007387 */ /* 0x000fe20000100800 */
[----:B------:R-:W-:-:S03]  /*e1e0*/  LEA.HI.X.SX32 R23, R22, R4, 0x1, P2 ;  /* 0x0000000416177211 */ /* 0x000fc600010f0eff */
[----:B------:R0:W-:Y:S01]  /*e1f0*/  STL [R1+0xec8], R25 ;  /* 0x000ec81901007387 */ /* 0x0001e20000100800 */
[----:B------:R-:W-:-:S03]  /*e200*/  LEA.HI.X.SX32 R22, R21, R4, 0x1, P3 ;  /* 0x0000000415167211 */ /* 0x000fc600018f0eff */
[----:B------:R-:W-:Y:S04]  /*e210*/  STL [R1+0xef4], R26 ;  /* 0x000ef41a01007387 */ /* 0x000fe80000100800 */
[----:B------:R1:W-:Y:S01]  /*e220*/  STL [R1+0xed0], R24 ;  /* 0x000ed01801007387 */ /* 0x0003e20000100800 */
[----:B0-----:R-:W-:Y:S02]  /*e230*/  IADD3 R25, P6, PT, R13, R2, RZ ;  /* 0x000000020d197210 */ /* 0x001fe40007fde0ff */
[----:B------:R-:W-:-:S03]  /*e240*/  LEA.HI.X.SX32 R21, R17, R4, 0x1, P4 ;  /* 0x0000000411157211 */ /* 0x000fc600020f0eff */
[----:B------:R-:W-:Y:S01]  /*e250*/  STL [R1+0xefc], R25 ;  /* 0x000efc1901007387 */ /* 0x000fe20000100800 */
[----:B-1----:R-:W-:-:S03]  /*e260*/  IADD3 R24, P2, PT, R12, R2, RZ ;  /* 0x000000020c187210 */ /* 0x002fc60007f5e0ff */
[----:B------:R0:W-:Y:S04]  /*e270*/  STL [R1+0xed8], R23 ;  /* 0x000ed81701007387 */ /* 0x0001e80000100800 */
[----:B------:R-:W-:Y:S04]  /*e280*/  STL [R1+0xf04], R24 ;  /* 0x000f041801007387 */ /* 0x000fe80000100800 */
[----:B------:R4:W-:Y:S01]  /*e290*/  STL [R1+0xee0], R22 ;  /* 0x000ee01601007387 */ /* 0x0009e20000100800 */
[----:B0-----:R-:W-:Y:S02]  /*e2a0*/  IADD3 R23, P3, PT, R11, R2, RZ ;  /* 0x000000020b177210 */ /* 0x001fe40007f7e0ff */
[----:B------:R-:W-:-:S03]  /*e2b0*/  LEA.HI.X.SX32 R17, R14, R4, 0x1, P5 ;  /* 0x000000040e117211 */ /* 0x000fc600028f0eff */
[----:B------:R-:W-:Y:S04]  /*e2c0*/  STL [R1+0xf0c], R23 ;  /* 0x000f0c1701007387 */ /* 0x000fe80000100800 */
[----:B------:R0:W-:Y:S01]  /*e2d0*/  STL [R1+0xee8], R21 ;  /* 0x000ee81501007387 */ /* 0x0001e20000100800 */
[----:B----4-:R-:W-:-:S05]  /*e2e0*/  IADD3 R22, P4, PT, R10, R2, RZ ;  /* 0x000000020a167210 */ /* 0x010fca0007f9e0ff */
[----:B------:R-:W-:Y:S04]  /*e2f0*/  STL [R1+0xf14], R22 ;  /* 0x000f141601007387 */ /* 0x000fe80000100800 */
[----:B------:R-:W4:Y:S01]  /*e300*/  LDL.LU R14, [R1+0x1e0] ;  /* 0x0001e000010e7983 */ /* 0x000f220000300800 */
[----:B------:R-:W-:-:S03]  /*e310*/  LEA.HI.X.SX32 R12, R12, R4, 0x1, P2 ;  /* 0x000000040c0c7211 */ /* 0x000fc600010f0eff */
[----:B------:R1:W-:Y:S01]  /*e320*/  STL [R1+0xef0], R17 ;  /* 0x000ef01101007387 */ /* 0x0003e20000100800 */
[----:B0-----:R-:W-:Y:S02]  /*e330*/  IADD3 R21, P5, PT, R9, R2, RZ ;  /* 0x0000000209157210 */ /* 0x001fe40007fbe0ff */
[----:B-1----:R-:W-:-:S03]  /*e340*/  LEA.HI.X.SX32 R17, R13, R4, 0x1, P6 ;  /* 0x000000040d117211 */ /* 0x002fc600030f0eff */
[----:B------:R-:W-:Y:S04]  /*e350*/  STL [R1+0xf1c], R21 ;  /* 0x000f1c1501007387 */ /* 0x000fe80000100800 */
[----:B------:R3:W-:Y:S01]  /*e360*/  STL [R1+0xef8], R17 ;  /* 0x000ef81101007387 */ /* 0x0007e20000100800 */
[----:B------:R-:W-:Y:S01]  /*e370*/  LEA.HI.X.SX32 R9, R9, R4, 0x1, P5 ;  /* 0x0000000409097211 */ /* 0x000fe200028f0eff */
[----:B------:R-:W-:Y:S01]  /*e380*/  IMAD R16, R16, UR10, RZ ;  /* 0x0000000a10107c24 */ /* 0x000fe2000f8e02ff */
[----:B--2---:R-:W-:-:S05]  /*e390*/  IADD3 R13, P6, PT, R8, R2, RZ ;  /* 0x00000002080d7210 */ /* 0x004fca0007fde0ff */
[----:B------:R0:W-:Y:S04]  /*e3a0*/  STL [R1+0xf24], R13 ;  /* 0x000f240d01007387 */ /* 0x0001e80000100800 */
[----:B------:R1:W-:Y:S01]  /*e3b0*/  STL [R1+0xf00], R12 ;  /* 0x000f000c01007387 */ /* 0x0003e20000100800 */
[----:B---3--:R-:W-:Y:S02]  /*e3c0*/  IADD3 R17, P2, PT, R7, R2, RZ ;  /* 0x0000000207117210 */ /* 0x008fe40007f5e0ff */
[-C--:B0-----:R-:W-:Y:S02]  /*e3d0*/  LEA.HI.X.SX32 R13, R11, R4.reuse, 0x1, P3 ;  /* 0x000000040b0d7211 */ /* 0x081fe400018f0eff */
[----:B------:R-:W-:Y:S01]  /*e3e0*/  LEA.HI.X.SX32 R11, R10, R4, 0x1, P4 ;  /* 0x000000040a0b7211 */ /* 0x000fe200020f0eff */
[----:B------:R-:W-:Y:S04]  /*e3f0*/  STL [R1+0xf2c], R17 ;  /* 0x000f2c1101007387 */ /* 0x000fe80000100800 */
[----:B------:R-:W-:Y:S01]  /*e400*/  STL [R1+0xf08], R13 ;  /* 0x000f080d01007387 */ /* 0x000fe20000100800 */
[----:B------:R-:W-:-:S02]  /*e410*/  IMAD R20, R20, UR10, RZ ;  /* 0x0000000a14147c24 */ /* 0x000fc4000f8e02ff */
[----:B------:R-:W-:Y:S02]  /*e420*/  IMAD R18, R18, UR10, RZ ;  /* 0x0000000a12127c24 */ /* 0x000fe4000f8e02ff */
[----:B------:R-:W-:Y:S02]  /*e430*/  IMAD R19, R19, UR10, RZ ;  /* 0x0000000a13137c24 */ /* 0x000fe4000f8e02ff */
[----:B------:R-:W-:Y:S02]  /*e440*/  IMAD R3, R3, UR10, RZ ;  /* 0x0000000a03037c24 */ /* 0x000fe4000f8e02ff */
[----:B------:R-:W-:Y:S01]  /*e450*/  IMAD R5, R5, UR10, RZ ;  /* 0x0000000a05057c24 */ /* 0x000fe2000f8e02ff */
[----:B------:R-:W0:Y:S01]  /*e460*/  LDCU UR10, c[0x0][0x3a8] ;  /* 0x00007500ff0a77ac */ /* 0x000e220008000800 */
[-C--:B-----5:R-:W-:Y:S02]  /*e470*/  IADD3 R10, P4, PT, R28, R2.reuse, RZ ;  /* 0x000000021c0a7210 */ /* 0x0a0fe40007f9e0ff */
[----:B-1----:R-:W-:-:S05]  /*e480*/  IADD3 R12, P3, PT, R29, R2, RZ ;  /* 0x000000021d0c7210 */ /* 0x002fca0007f7e0ff */
[----:B------:R-:W-:Y:S04]  /*e490*/  STL [R1+0xf34], R12 ;  /* 0x000f340c01007387 */ /* 0x000fe80000100800 */
[----:B------:R1:W-:Y:S04]  /*e4a0*/  STL [R1+0xf10], R11 ;  /* 0x000f100b01007387 */ /* 0x0003e80000100800 */
[----:B------:R2:W-:Y:S04]  /*e4b0*/  STL [R1+0xf3c], R10 ;  /* 0x000f3c0a01007387 */ /* 0x0005e80000100800 */
[----:B------:R3:W-:Y:S01]  /*e4c0*/  STL [R1+0xf18], R9 ;  /* 0x000f180901007387 */ /* 0x0007e20000100800 */
[----:B-1----:R-:W-:-:S02]  /*e4d0*/  IADD3 R11, P5, PT, R15, R2, RZ ;  /* 0x000000020f0b7210 */ /* 0x002fc40007fbe0ff */
[-C--:B--2---:R-:W-:Y:S02]  /*e4e0*/  LEA.HI.X.SX32 R10, R8, R4.reuse, 0x1, P6 ;  /* 0x00000004080a7211 */ /* 0x084fe400030f0eff */
[----:B------:R-:W-:Y:S02]  /*e4f0*/  LEA.HI.X.SX32 R8, R7, R4, 0x1, P2 ;  /* 0x0000000407087211 */ /* 0x000fe400010f0eff */
[-C--:B---3--:R-:W-:Y:S01]  /*e500*/  IADD3 R9, P6, PT, R16, R2.reuse, RZ ;  /* 0x0000000210097210 */ /* 0x088fe20007fde0ff */
[----:B------:R-:W-:Y:S01]  /*e510*/  STL [R1+0xf44], R11 ;  /* 0x000f440b01007387 */ /* 0x000fe20000100800 */
[----:B------:R-:W-:-:S03]  /*e520*/  IADD3 R7, P2, PT, R6, R2, RZ ;  /* 0x0000000206077210 */ /* 0x000fc60007f5e0ff */
[----:B------:R-:W-:Y:S04]  /*e530*/  STL [R1+0xf20], R10 ;  /* 0x000f200a01007387 */ /* 0x000fe80000100800 */
[----:B------:R1:W-:Y:S04]  /*e540*/  STL [R1+0xf4c], R9 ;  /* 0x000f4c0901007387 */ /* 0x0003e80000100800 */
[----:B------:R2:W-:Y:S04]  /*e550*/  STL [R1+0xf28], R8 ;  /* 0x000f280801007387 */ /* 0x0005e80000100800 */
[----:B------:R3:W-:Y:S01]  /*e560*/  STL [R1+0xf54], R7 ;  /* 0x000f540701007387 */ /* 0x0007e20000100800 */
[----:B-1----:R-:W-:-:S02]  /*e570*/  LEA.HI.X.SX32 R9, R29, R4, 0x1, P3 ;  /* 0x000000041d097211 */ /* 0x002fc400018f0eff */
[----:B--2---:R-:W-:-:S03]  /*e580*/  IADD3 R8, P3, PT, R20, R2, RZ ;  /* 0x0000000214087210 */ /* 0x004fc60007f7e0ff */
[----:B------:R1:W-:Y:S01]  /*e590*/  STL [R1+0xf30], R9 ;  /* 0x000f300901007387 */ /* 0x0003e20000100800 */
[----:B---3--:R-:W-:-:S03]  /*e5a0*/  LEA.HI.X.SX32 R7, R28, R4, 0x1, P4 ;  /* 0x000000041c077211 */ /* 0x008fc600020f0eff */
[----:B------:R2:W-:Y:S04]  /*e5b0*/  STL [R1+0xf58], R8 ;  /* 0x000f580801007387 */ /* 0x0005e80000100800 */
[----:B------:R3:W-:Y:S01]  /*e5c0*/  STL [R1+0xf38], R7 ;  /* 0x000f380701007387 */ /* 0x0007e20000100800 */
[----:B-1----:R-:W-:Y:S02]  /*e5d0*/  IADD3 R9, P4, PT, R18, R2, RZ ;  /* 0x0000000212097210 */ /* 0x002fe40007f9e0ff */
[----:B--2---:R-:W-:-:S03]  /*e5e0*/  LEA.HI.X.SX32 R8, R15, R4, 0x1, P5 ;  /* 0x000000040f087211 */ /* 0x004fc600028f0eff */
[----:B------:R1:W-:Y:S01]  /*e5f0*/  STL [R1+0xf5c], R9 ;  /* 0x000f5c0901007387 */ /* 0x0003e20000100800 */
[----:B---3--:R-:W-:-:S03]  /*e600*/  IADD3 R7, P5, PT, R19, R2, RZ ;  /* 0x0000000213077210 */ /* 0x008fc60007fbe0ff */
[----:B------:R2:W-:Y:S04]  /*e610*/  STL [R1+0xf40], R8 ;  /* 0x000f400801007387 */ /* 0x0005e80000100800 */
[----:B------:R3:W-:Y:S01]  /*e620*/  STL [R1+0xf60], R7 ;  /* 0x000f600701007387 */ /* 0x0007e20000100800 */
[----:B-1----:R-:W-:Y:S02]  /*e630*/  LEA.HI.X.SX32 R9, R16, R4, 0x1, P6 ;  /* 0x0000000410097211 */ /* 0x002fe400030f0eff */
[----:B--2---:R-:W-:-:S03]  /*e640*/  IADD3 R8, P6, PT, R3, R2, RZ ;  /* 0x0000000203087210 */ /* 0x004fc60007fde0ff */
[----:B------:R-:W-:Y:S01]  /*e650*/  STL [R1+0xf48], R9 ;  /* 0x000f480901007387 */ /* 0x000fe20000100800 */
[----:B---3--:R-:W-:Y:S02]  /*e660*/  LEA.HI.X.SX32 R7, R6, R4, 0x1, P2 ;  /* 0x0000000406077211 */ /* 0x008fe400010f0eff */
[----:B------:R-:W-:Y:S02]  /*e670*/  IADD3 R6, P2, PT, R5, R2, RZ ;  /* 0x0000000205067210 */ /* 0x000fe40007f5e0ff */
[-C--:B------:R-:W-:Y:S01]  /*e680*/  LEA.HI.X.SX32 R2, R20, R4.reuse, 0x1, P3 ;  /* 0x0000000414027211 */ /* 0x080fe200018f0eff */
[----:B------:R-:W-:Y:S04]  /*e690*/  STL [R1+0xf64], R8 ;  /* 0x000f640801007387 */ /* 0x000fe80000100800 */
[----:B------:R1:W-:Y:S04]  /*e6a0*/  STL [R1+0xf50], R7 ;  /* 0x000f500701007387 */ /* 0x0003e80000100800 */
[----:B------:R2:W-:Y:S04]  /*e6b0*/  STL [R1+0xc10], R6 ;  /* 0x000c100601007387 */ /* 0x0005e80000100800 */
[----:B------:R3:W-:Y:S01]  /*e6c0*/  STL [R1+0xc00], R2 ;  /* 0x000c000201007387 */ /* 0x0007e20000100800 */
[----:B-1----:R-:W-:-:S02]  /*e6d0*/  LEA.HI.X.SX32 R7, R18, R4, 0x1, P4 ;  /* 0x0000000412077211 */ /* 0x002fc400020f0eff */
[----:B--2---:R-:W-:-:S03]  /*e6e0*/  LEA.HI.X.SX32 R6, R19, R4, 0x1, P5 ;  /* 0x0000000413067211 */ /* 0x004fc600028f0eff */
[----:B------:R-:W-:Y:S01]  /*e6f0*/  STL [R1+0xc04], R7 ;  /* 0x000c040701007387 */ /* 0x000fe20000100800 */
[-C--:B---3--:R-:W-:Y:S02]  /*e700*/  LEA.HI.X.SX32 R2, R3, R4.reuse, 0x1, P6 ;  /* 0x0000000403027211 */ /* 0x088fe400030f0eff */
[----:B------:R-:W-:Y:S01]  /*e710*/  LEA.HI.X.SX32 R3, R5, R4, 0x1, P2 ;  /* 0x0000000405037211 */ /* 0x000fe200010f0eff */
[----:B------:R-:W-:Y:S04]  /*e720*/  STL [R1+0xc08], R6 ;  /* 0x000c080601007387 */ /* 0x000fe80000100800 */
[----:B------:R-:W-:Y:S04]  /*e730*/  STL [R1+0xc0c], R2 ;  /* 0x000c0c0201007387 */ /* 0x000fe80000100800 */
[----:B------:R1:W-:Y:S02]  /*e740*/  STL [R1+0x80c], R3 ;  /* 0x00080c0301007387 */ /* 0x0003e40000100800 */
[----:B-1----:R-:W-:-:S02]  /*e750*/  LEA.HI.X.SX32 R3, R0, UR13, 0x1, P0 ;  /* 0x0000000d00037c11 */ /* 0x002fc400080f0eff */
[----:B------:R-:W2:Y:S01]  /*e760*/  LDL.LU R0, [R1+0x11d4] ;  /* 0x0011d40001007983 */ /* 0x000ea20000300800 */
[----:B----4-:R-:W-:-:S05]  /*e770*/  LEA.HI.X.SX32 R2, R14, UR13, 0x1, P1 ;  /* 0x0000000d0e027c11 */ /* 0x010fca00088f0eff */
[----:B------:R-:W-:Y:S04]  /*e780*/  STL [R1+0x618], R2 ;  /* 0x0006180201007387 */ /* 0x000fe80000100800 */
[----:B------:R-:W-:Y:S04]  /*e790*/  STL [R1+0x61c], R3 ;  /* 0x00061c0301007387 */ /* 0x000fe80000100800 */
[----:B------:R-:W-:Y:S04]  /*e7a0*/  STL [R1+0x77c], RZ ;  /* 0x00077cff01007387 */ /* 0x000fe80000100800 */
        /* <DEDUP_REMOVED lines=240> */
[----:B------:R-:W3:Y:S04]  /*f6b0*/  LDL R6, [R1+0x62c] ;  /* 0x00062c0001067983 */ /* 0x000ee80000100800 */
[----:B------:R-:W4:Y:S01]  /*f6c0*/  LDL R14, [R1+0x628] ;  /* 0x00062800010e7983 */ /* 0x000f220000100800 */
[----:B0-----:R-:W-:-:S03]  /*f6d0*/  UIMAD UR49, UR10, 0x3f, URZ ;  /* 0x0000003f0a3178a4 */ /* 0x001fc6000f8e02ff */
[----:B------:R-:W-:Y:S04]  /*f6e0*/  STL [R1+0x30], RZ ;  /* 0x000030ff01007387 */ /* 0x000fe80000100800 */
[----:B------:R-:W-:Y:S04]  /*f6f0*/  STL [R1+0x34], RZ ;  /* 0x000034ff01007387 */ /* 0x000fe80000100800 */
[----:B------:R-:W-:Y:S04]  /*f700*/  STL [R1+0x38], RZ ;  /* 0x000038ff01007387 */ /* 0x000fe80000100800 */
[----:B------:R-:W-:Y:S01]  /*f710*/  STL [R1+0x3c], RZ ;  /* 0x00003cff01007387 */ /* 0x000fe20000100800 */
[----:B------:R-:W-:-:S03]  /*f720*/  UIMAD UR53, UR10, 0x3e, URZ ;  /* 0x0000003e0a3578a4 */ /* 0x000fc6000f8e02ff */
[----:B------:R-:W-:Y:S04]  /*f730*/  STL [R1+0x10], RZ ;  /* 0x000010ff01007387 */ /* 0x000fe80000100800 */
[----:B------:R-:W-:Y:S04]  /*f740*/  STL [R1+0x14], RZ ;  /* 0x000014ff01007387 */ /* 0x000fe80000100800 */
[----:B------:R-:W-:Y:S04]  /*f750*/  STL [R1+0x18], RZ ;  /* 0x000018ff01007387 */ /* 0x000fe80000100800 */
[----:B------:R-:W-:Y:S04]  /*f760*/  STL [R1+0x1c], RZ ;  /* 0x00001cff01007387 */ /* 0x000fe80000100800 */
[----:B------:R-:W-:Y:S04]  /*f770*/  STL [R1], RZ ;  /* 0x000000ff01007387 */ /* 0x000fe80000100800 */
[----:B------:R-:W-:Y:S01]  /*f780*/  STL [R1+0x4], RZ ;  /* 0x000004ff01007387 */ /* 0x000fe20000100800 */
[----:B------:R-:W-:-:S03]  /*f790*/  UIMAD UR57, UR10, 0x3d, URZ ;  /* 0x0000003d0a3978a4 */ /* 0x000fc6000f8e02ff */
[----:B------:R-:W-:Y:S04]  /*f7a0*/  STL [R1+0x8], RZ ;  /* 0x000008ff01007387 */ /* 0x000fe80000100800 */
[----:B------:R-:W-:Y:S01]  /*f7b0*/  STL [R1+0xc], RZ ;  /* 0x00000cff01007387 */ /* 0x000fe20000100800 */
[----:B------:R-:W-:Y:S02]  /*f7c0*/  UIMAD UR61, UR10, 0x3c, URZ ;  /* 0x0000003c0a3d78a4 */ /* 0x000fe4000f8e02ff */
[----:B------:R-:W-:Y:S02]  /*f7d0*/  USHF.R.S32.HI UR65, URZ, 0x1f, UR49 ;  /* 0x0000001fff417899 */ /* 0x000fe40008011431 */
[----:B------:R-:W-:Y:S02]  /*f7e0*/  UIMAD UR69, UR10, 0x3b, URZ ;  /* 0x0000003b0a4578a4 */ /* 0x000fe4000f8e02ff */
[----:B------:R-:W-:-:S02]  /*f7f0*/  USHF.R.S32.HI UR73, URZ, 0x1f, UR53 ;  /* 0x0000001fff497899 */ /* 0x000fc40008011435 */
[----:B------:R-:W-:Y:S02]  /*f800*/  UIMAD UR75, UR10, 0x3a, URZ ;  /* 0x0000003a0a4b78a4 */ /* 0x000fe4000f8e02ff */
[----:B------:R-:W-:Y:S02]  /*f810*/  USHF.R.S32.HI UR76, URZ, 0x1f, UR57 ;  /* 0x0000001fff4c7899 */ /* 0x000fe40008011439 */
[----:B------:R-:W-:Y:S02]  /*f820*/  UIMAD UR47, UR10, 0x39, URZ ;  /* 0x000000390a2f78a4 */ /* 0x000fe4000f8e02ff */
[----:B------:R-:W-:Y:S02]  /*f830*/  UIMAD UR51, UR10, 0x38, URZ ;  /* 0x000000380a3378a4 */ /* 0x000fe4000f8e02ff */
[----:B------:R-:W-:Y:S02]  /*f840*/  UIMAD UR55, UR10, 0x37, URZ ;  /* 0x000000370a3778a4 */ /* 0x000fe4000f8e02ff */
[----:B------:R-:W-:-:S02]  /*f850*/  UIMAD UR59, UR10, 0x36, URZ ;  /* 0x000000360a3b78a4 */ /* 0x000fc4000f8e02ff */
[----:B------:R-:W-:Y:S02]  /*f860*/  UIMAD UR63, UR10, 0x35, URZ ;  /* 0x000000350a3f78a4 */ /* 0x000fe4000f8e02ff */
[----:B------:R-:W-:Y:S02]  /*f870*/  UIMAD UR67, UR10, 0x34, URZ ;  /* 0x000000340a4378a4 */ /* 0x000fe4000f8e02ff */
[----:B------:R-:W-:Y:S02]  /*f880*/  UIMAD UR71, UR10, 0x33, URZ ;  /* 0x000000330a4778a4 */ /* 0x000fe4000f8e02ff */
[----:B------:R-:W-:Y:S02]  /*f890*/  UIMAD UR74, UR10, 0x32, URZ ;  /* 0x000000320a4a78a4 */ /* 0x000fe4000f8e02ff */
[----:B------:R-:W-:Y:S02]  /*f8a0*/  UIMAD UR45, UR10, 0x31, URZ ;  /* 0x000000310a2d78a4 */ /* 0x000fe4000f8e02ff */
[----:B------:R-:W-:-:S02]  /*f8b0*/  USHF.R.S32.HI UR77, URZ, 0x1f, UR67 ;  /* 0x0000001fff4d7899 */ /* 0x000fc40008011443 */
[----:B------:R-:W-:Y:S02]  /*f8c0*/  UIMAD UR46, UR10, 0x30, URZ ;  /* 0x000000300a2e78a4 */ /* 0x000fe4000f8e02ff */
[----:B------:R-:W-:Y:S02]  /*f8d0*/  UIMAD UR48, UR10, 0x2f, URZ ;  /* 0x0000002f0a3078a4 */ /* 0x000fe4000f8e02ff */
[----:B------:R-:W-:Y:S02]  /*f8e0*/  UIMAD UR50, UR10, 0x2e, URZ ;  /* 0x0000002e0a3278a4 */ /* 0x000fe4000f8e02ff */
[----:B------:R-:W-:Y:S02]  /*f8f0*/  UIMAD UR52, UR10, 0x2d, URZ ;  /* 0x0000002d0a3478a4 */ /* 0x000fe4000f8e02ff */
[----:B------:R-:W-:Y:S01]  /*f900*/  UIMAD UR54, UR10, 0x2c, URZ ;  /* 0x0000002c0a3678a4 */ /* 0x000fe2000f8e02ff */
[----:B---3--:R-:W-:Y:S02]  /*f910*/  IADD3 R5, P4, PT, R6, UR49, RZ ;  /* 0x0000003106057c10 */ /* 0x008fe4000ff9e0ff */
[----:B----4-:R-:W-:-:S03]  /*f920*/  IADD3 R4, P3, PT, R14, UR49, RZ ;  /* 0x000000310e047c10 */ /* 0x010fc6000ff7e0ff */
[----:B------:R0:W-:Y:S04]  /*f930*/  STL [R1+0x814], R5 ;  /* 0x0008140501007387 */ /* 0x0001e80000100800 */
[----:B------:R1:W-:Y:S01]  /*f940*/  STL [R1+0x81c], R4 ;  /* 0x00081c0401007387 */ /* 0x0003e20000100800 */
[----:B0-----:R-:W-:Y:S02]  /*f950*/  IADD3 R5, P2, PT, R6, UR53, RZ ;  /* 0x0000003506057c10 */ /* 0x001fe4000ff5e0ff */
[----:B-1----:R-:W-:-:S03]  /*f960*/  IADD3 R4, P1, PT, R14, UR53, RZ ;  /* 0x000000350e047c10 */ /* 0x002fc6000ff3e0ff */
[----:B------:R0:W-:Y:S04]  /*f970*/  STL [R1+0x824], R5 ;  /* 0x0008240501007387 */ /* 0x0001e80000100800 */
[----:B------:R1:W-:Y:S01]  /*f980*/  STL [R1+0x82c], R4 ;  /* 0x00082c0401007387 */ /* 0x0003e20000100800 */
[----:B0-----:R-:W-:Y:S02]  /*f990*/  IADD3 R5, P6, PT, R6, UR57, RZ ;  /* 0x0000003906057c10 */ /* 0x001fe4000ffde0ff */
[----:B-1----:R-:W-:-:S03]  /*f9a0*/  IADD3 R4, P5, PT, R14, UR57, RZ ;  /* 0x000000390e047c10 */ /* 0x002fc6000ffbe0ff */
[----:B------:R-:W-:Y:S01]  /*f9b0*/  STL [R1+0x834], R5 ;  /* 0x0008340501007387 */ /* 0x000fe20000100800 */
[----:B------:R-:W-:-:S03]  /*f9c0*/  IADD3 R7, P0, PT, R6, UR61, RZ ;  /* 0x0000003d06077c10 */ /* 0x000fc6000ff1e0ff */
[----:B------:R0:W-:Y:S04]  /*f9d0*/  STL [R1+0x83c], R4 ;  /* 0x00083c0401007387 */ /* 0x0001e80000100800 */
[----:B------:R-:W-:Y:S01]  /*f9e0*/  STL [R1+0x844], R7 ;  /* 0x0008440701007387 */ /* 0x000fe20000100800 */
[----:B0-----:R-:W-:Y:S02]  /*f9f0*/  IADD3.X R4, PT, PT, R3, UR65, RZ, P4, !PT ;  /* 0x0000004103047c10 */ /* 0x001fe4000a7fe4ff */
        /* <DEDUP_REMOVED lines=13> */
[----:B------:R0:W-:Y:S01]  /*fad0*/  STL [R1+0x828], R4 ;  /* 0x0008280401007387 */ /* 0x0001e20000100800 */
[----:B------:R-:W-:-:S03]  /*fae0*/  USHF.R.S32.HI UR49, URZ, 0x1f, UR61 ;  /* 0x0000001fff317899 */ /* 0x000fc6000801143d */
        /* <DEDUP_REMOVED lines=124> */
[----:B------:R-:W-:-:S03]  /*102b0*/  UIMAD UR56, UR10, 0x2b, URZ ;  /* 0x0000002b0a3878a4 */ /* 0x000fc6000f8e02ff */
[----:B------:R-:W-:Y:S01]  /*102c0*/  STL [R1+0x944], R7 ;  /* 0x0009440701007387 */ /* 0x000fe20000100800 */
[----:B0-----:R-:W-:Y:S01]  /*102d0*/  IADD3.X R4, PT, PT, R3, UR55, RZ, P6, !PT ;  /* 0x0000003703047c10 */ /* 0x001fe2000b7fe4ff */
[----:B------:R-:W-:Y:S01]  /*102e0*/  USHF.R.S32.HI UR57, URZ, 0x1f, UR50 ;  /* 0x0000001fff397899 */ /* 0x000fe20008011432 */
        /* <DEDUP_REMOVED lines=90> */
[----:B------:R0:W-:Y:S01]  /*10890*/  STL [R1+0x9a0], R4 ;  /* 0x0009a00401007387 */ /* 0x0001e20000100800 */
[----:B------:R-:W-:-:S03]  /*108a0*/  USHF.R.S32.HI UR75, URZ, 0x1f, UR70 ;  /* 0x0000001fff4b7899 */ /* 0x000fc60008011446 */
[----:B------:R1:W-:Y:S01]  /*108b0*/  STL [R1+0x9dc], R5 ;  /* 0x0009dc0501007387 */ /* 0x0003e20000100800 */
[----:B0-----:R-:W-:Y:S02]  /*108c0*/  IADD3.X R4, PT, PT, R2, UR73, RZ, P2, !PT ;  /* 0x0000004902047c10 */ /* 0x001fe400097fe4ff */
[----:B-1----:R-:W-:-:S03]  /*108d0*/  IADD3.X R5, PT, PT, R3, UR74, RZ, P1, !PT ;  /* 0x0000004a03057c10 */ /* 0x002fc60008ffe4ff */
[----:B------:R0:W-:Y:S01]  /*108e0*/  STL [R1+0x9a8], R4 ;  /* 0x0009a80401007387 */ /* 0x0001e20000100800 */
[----:B------:R-:W-:-:S03]  /*108f0*/  USHF.R.S32.HI UR76, URZ, 0x1f, UR72 ;  /* 0x0000001fff4c7899 */ /* 0x000fc60008011448 */
[----:B------:R1:W-:Y:S01]  /*10900*/  STL [R1+0x9b0], R5 ;  /* 0x0009b00501007387 */ /* 0x0003e20000100800 */
[----:B0-----:R-:W-:Y:S02]  /*10910*/  IADD3.X R4, PT, PT, R2, UR74, RZ, P6, !PT ;  /* 0x0000004a02047c10 */ /* 0x001fe4000b7fe4ff */
[----:B-1----:R-:W-:-:S03]  /*10920*/  IADD3.X R5, PT, PT, R3, UR75, RZ, P5, !PT ;  /* 0x0000004b03057c10 */ /* 0x002fc6000affe4ff */
[----:B------:R0:W-:Y:S01]  /*10930*/  STL [R1+0x9b8], R4 ;  /* 0x0009b80401007387 */ /* 0x0001e20000100800 */
[----:B------:R-:W-:-:S03]  /*10940*/  UIMAD UR11, UR10, 0x22, URZ ;  /* 0x000000220a0b78a4 */ /* 0x000fc6000f8e02ff */
[----:B------:R1:W-:Y:S01]  /*10950*/  STL [R1+0x9c0], R5 ;  /* 0x0009c00501007387 */ /* 0x0003e20000100800 */
[----:B0-----:R-:W-:Y:S02]  /*10960*/  IADD3.X R4, PT, PT, R2, UR75, RZ, P0, !PT ;  /* 0x0000004b02047c10 */ /* 0x001fe400087fe4ff */
[----:B-1----:R-:W-:-:S03]  /*10970*/  IADD3.X R5, PT, PT, R3, UR76, RZ, P4, !PT ;  /* 0x0000004c03057c10 */ /* 0x002fc6000a7fe4ff */
[----:B------:R0:W-:Y:S01]  /*10980*/  STL [R1+0x9c8], R4 ;  /* 0x0009c80401007387 */ /* 0x0001e20000100800 */
[----:B------:R-:W-:-:S03]  /*10990*/  UIMAD UR12, UR10, 0x21, URZ ;  /* 0x000000210a0c78a4 */ /* 0x000fc6000f8e02ff */
[----:B------:R1:W-:Y:S01]  /*109a0*/  STL [R1+0x9d0], R5 ;  /* 0x0009d00501007387 */ /* 0x0003e20000100800 */
[----:B0-----:R-:W-:-:S05]  /*109b0*/  IADD3.X R4, PT, PT, R2, UR76, RZ, P3, !PT ;  /* 0x0000004c02047c10 */ /* 0x001fca0009ffe4ff */
[----:B------:R0:W-:Y:S01]  /*109c0*/  STL [R1+0x9d8], R4 ;  /* 0x0009d80401007387 */ /* 0x0001e20000100800 */
[----:B-1----:R-:W-:Y:S01]  /*109d0*/  IADD3 R5, P0, PT, R14, UR11, RZ ;  /* 0x0000000b0e057c10 */ /* 0x002fe2000ff1e0ff */
[----:B------:R-:W-:Y:S01]  /*109e0*/  USHF.L.U32 UR13, UR10, 0x5, URZ ;  /* 0x000000050a0d7899 */ /* 0x000fe200080006ff */
[----:B0-----:R-:W-:-:S05]  /*109f0*/  IADD3 R4, P1, PT, R6, UR11, RZ ;  /* 0x0000000b06047c10 */ /* 0x001fca000ff3e0ff */
[----:B------:R0:W-:Y:S01]  /*10a00*/  STL [R1+0x9e4], R4 ;  /* 0x0009e40401007387 */ /* 0x0001e20000100800 */
[----:B------:R-:W-:-:S03]  /*10a10*/  UIMAD UR14, UR10, 0x1f, URZ ;  /* 0x0000001f0a0e78a4 */ /* 0x000fc6000f8e02ff */
[----:B------:R1:W-:Y:S01]  /*10a20*/  STL [R1+0x9ec], R5 ;  /* 0x0009ec0501007387 */ /* 0x0003e20000100800 */
[----:B0-----:R-:W-:Y:S01]  /*10a30*/  IADD3 R4, P6, PT, R6, UR12, RZ ;  /* 0x0000000c06047c10 */ /* 0x001fe2000ffde0ff */
[----:B------:R-:W-:Y:S01]  /*10a40*/  USHF.R.S32.HI UR45, URZ, 0x1f, UR11 ;  /* 0x0000001fff2d7899 */ /* 0x000fe2000801140b */
[----:B-1----:R-:W-:-:S03]  /*10a50*/  IADD3 R5, P5, PT, R14, UR12, RZ ;  /* 0x0000000c0e057c10 */ /* 0x002fc6000ffbe0ff */
[----:B------:R0:W-:Y:S01]  /*10a60*/  STL [R1+0x9f4], R4 ;  /* 0x0009f40401007387 */ /* 0x0001e20000100800 */
[----:B--2---:R-:W-:Y:S02]  /*10a70*/  LOP3.LUT R7, R0, 0x40, RZ, 0x3c, !PT ;  /* 0x0000004000077812 */ /* 0x004fe400078e3cff */
[----:B------:R-:W-:Y:S01]  /*10a80*/  IADD3 R7, P3, PT, R14, UR13, RZ ;  /* 0x0000000d0e077c10 */ /* 0x000fe2000ff7e0ff */
[----:B------:R1:W-:Y:S01]  /*10a90*/  STL [R1+0x9fc], R5 ;  /* 0x0009fc0501007387 */ /* 0x0003e20000100800 */
[----:B0-----:R-:W-:Y:S02]  /*10aa0*/  LOP3.LUT R4, R0, 0x20, RZ, 0x3c, !PT ;  /* 0x0000002000047812 */ /* 0x001fe400078e3cff */
[----:B------:R-:W-:Y:S02]  /*10ab0*/  IADD3 R4, P4, PT, R6, UR13, RZ ;  /* 0x0000000d06047c10 */ /* 0x000fe4000ff9e0ff */
[----:B-1----:R-:W-:Y:S01]  /*10ac0*/  LOP3.LUT R5, R0, 0x60, RZ, 0x3c, !PT ;  /* 0x0000006000057812 */ /* 0x002fe200078e3cff */
[----:B------:R-:W-:Y:S01]  /*10ad0*/  UIMAD UR15, UR10, 0x1e, URZ ;  /* 0x0000001e0a0f78a4 */ /* 0x000fe2000f8e02ff */
[----:B------:R-:W-:Y:S01]  /*10ae0*/  IADD3 R5, P2, PT, R6, UR14, RZ ;  /* 0x0000000e06057c10 */ /* 0x000fe2000ff5e0ff */
[----:B------:R0:W-:Y:S01]  /*10af0*/  STL [R1+0xa04], R4 ;  /* 0x000a040401007387 */ /* 0x0001e20000100800 */
[----:B------:R-:W-:-:S03]  /*10b00*/  USHF.R.S32.HI UR46, URZ, 0x1f, UR12 ;  /* 0x0000001fff2e7899 */ /* 0x000fc6000801140c */
[----:B------:R1:W-:Y:S01]  /*10b10*/  STL [R1+0xa0c], R7 ;  /* 0x000a0c0701007387 */ /* 0x0003e20000100800 */
[----:B0-----:R-:W-:-:S03]  /*10b20*/  IADD3.X R4, PT, PT, R3, UR45, RZ, P1, !PT ;  /* 0x0000002d03047c10 */ /* 0x001fc60008ffe4ff */
[----:B------:R0:W-:Y:S01]  /*10b30*/  STL [R1+0xa14], R5 ;  /* 0x000a140501007387 */ /* 0x0001e20000100800 */
[----:B-1----:R-:W-:-:S03]  /*10b40*/  IADD3 R7, P1, PT, R14, UR14, RZ ;  /* 0x0000000e0e077c10 */ /* 0x002fc6000ff3e0ff */
[----:B------:R1:W-:Y:S01]  /*10b50*/  STL [R1+0x9e0], R4 ;  /* 0x0009e00401007387 */ /* 0x0003e20000100800 */
[----:B------:R-:W-:Y:S01]  /*10b60*/  UIMAD UR16, UR10, 0x1d, URZ ;  /* 0x0000001d0a1078a4 */ /* 0x000fe2000f8e02ff */
[----:B0-----:R-:W-:Y:S02]  /*10b70*/  IADD3.X R5, PT, PT, R2, UR45, RZ, P0, !PT ;  /* 0x0000002d02057c10 */ /* 0x001fe400087fe4ff */
[----:B------:R0:W-:Y:S01]  /*10b80*/  STL [R1+0xa1c], R7 ;  /* 0x000a1c0701007387 */ /* 0x0001e20000100800 */
[----:B-1----:R-:W-:-:S03]  /*10b90*/  IADD3 R4, P0, PT, R6, UR15, RZ ;  /* 0x0000000f06047c10 */ /* 0x002fc6000ff1e0ff */
[----:B------:R1:W-:Y:S01]  /*10ba0*/  STL [R1+0x9e8], R5 ;  /* 0x0009e80501007387 */ /* 0x0003e20000100800 */
[----:B------:R-:W-:-:S03]  /*10bb0*/  USHF.R.S32.HI UR47, URZ, 0x1f, UR13 ;  /* 0x0000001fff2f7899 */ /* 0x000fc6000801140d */
[----:B------:R2:W-:Y:S01]  /*10bc0*/  STL [R1+0xa24], R4 ;  /* 0x000a240401007387 */ /* 0x0005e20000100800 */
[----:B0-----:R-:W-:Y:S02]  /*10bd0*/  IADD3.X R7, PT, PT, R3, UR46, RZ, P6, !PT ;  /* 0x0000002e03077c10 */ /* 0x001fe4000b7fe4ff */
[----:B-1----:R-:W-:-:S03]  /*10be0*/  IADD3 R5, P6, PT, R14, UR15, RZ ;  /* 0x0000000f0e057c10 */ /* 0x002fc6000ffde0ff */
[----:B------:R0:W-:Y:S01]  /*10bf0*/  STL [R1+0x9f0], R7 ;  /* 0x0009f00701007387 */ /* 0x0001e20000100800 */
[----:B--2---:R-:W-:-:S03]  /*10c00*/  IADD3.X R4, PT, PT, R2, UR46, RZ, P5, !PT ;  /* 0x0000002e02047c10 */ /* 0x004fc6000affe4ff */
[----:B------:R1:W-:Y:S01]  /*10c10*/  STL [R1+0xa2c], R5 ;  /* 0x000a2c0501007387 */ /* 0x0003e20000100800 */
[----:B------:R-:W-:Y:S02]  /*10c20*/  UIMAD UR17, UR10, 0x1c, URZ ;  /* 0x0000001c0a1178a4 */ /* 0x000fe4000f8e02ff */
[----:B------:R-:W-:Y:S01]  /*10c30*/  USHF.R.S32.HI UR48, URZ, 0x1f, UR14 ;  /* 0x0000001fff307899 */ /* 0x000fe2000801140e */
[----:B------:R2:W-:Y:S01]  /*10c40*/  STL [R1+0x9f8], R4 ;  /* 0x0009f80401007387 */ /* 0x0005e20000100800 */
[----:B0-----:R-:W-:Y:S02]  /*10c50*/  IADD3 R7, P5, PT, R6, UR16, RZ ;  /* 0x0000001006077c10 */ /* 0x001fe4000ffbe0ff */
[----:B-1----:R-:W-:-:S03]  /*10c60*/  IADD3.X R5, PT, PT, R3, UR47, RZ, P4, !PT ;  /* 0x0000002f03057c10 */ /* 0x002fc6000a7fe4ff */
[----:B------:R0:W-:Y:S01]  /*10c70*/  STL [R1+0xa34], R7 ;  /* 0x000a340701007387 */ /* 0x0001e20000100800 */
[----:B--2---:R-:W-:-:S03]  /*10c80*/  IADD3 R4, P4, PT, R14, UR16, RZ ;  /* 0x000000100e047c10 */ /* 0x004fc6000ff9e0ff */
[----:B------:R1:W-:Y:S01]  /*10c90*/  STL [R1+0xa00], R5 ;  /* 0x000a000501007387 */ /* 0x0003e20000100800 */
[----:B------:R-:W-:-:S03]  /*10ca0*/  UIMAD UR18, UR10, 0x1b, URZ ;  /* 0x0000001b0a1278a4 */ /* 0x000fc6000f8e02ff */
[----:B------:R2:W-:Y:S01]  /*10cb0*/  STL [R1+0xa3c], R4 ;  /* 0x000a3c0401007387 */ /* 0x0005e20000100800 */
[----:B0-----:R-:W-:Y:S02]  /*10cc0*/  IADD3.X R7, PT, PT, R2, UR47, RZ, P3, !PT ;  /* 0x0000002f02077c10 */ /* 0x001fe40009ffe4ff */
[----:B-1----:R-:W-:-:S03]  /*10cd0*/  IADD3 R5, P3, PT, R6, UR17, RZ ;  /* 0x0000001106057c10 */ /* 0x002fc6000ff7e0ff */
[----:B------:R0:W-:Y:S01]  /*10ce0*/  STL [R1+0xa08], R7 ;  /* 0x000a080701007387 */ /* 0x0001e20000100800 */
[----:B--2---:R-:W-:Y:S01]  /*10cf0*/  IADD3.X R4, PT, PT, R3, UR48, RZ, P2, !PT ;  /* 0x0000003003047c10 */ /* 0x004fe200097fe4ff */
[----:B------:R-:W-:Y:S02]  /*10d00*/  USHF.R.S32.HI UR49, URZ, 0x1f, UR15 ;  /* 0x0000001fff317899 */ /* 0x000fe4000801140f */
[----:B------:R1:W-:Y:S04]  /*10d10*/  STL [R1+0xa44], R5 ;  /* 0x000a440501007387 */ /* 0x0003e80000100800 */
[----:B------:R2:W-:Y:S01]  /*10d20*/  STL [R1+0xa10], R4 ;  /* 0x000a100401007387 */ /* 0x0005e20000100800 */
[----:B0-----:R-:W-:Y:S02]  /*10d30*/  IADD3 R7, P2, PT, R14, UR17, RZ ;  /* 0x000000110e077c10 */ /* 0x001fe4000ff5e0ff */
[----:B-1----:R-:W-:-:S03]  /*10d40*/  IADD3.X R5, PT, PT, R2, UR48, RZ, P1, !PT ;  /* 0x0000003002057c10 */ /* 0x002fc60008ffe4ff */
[----:B------:R0:W-:Y:S01]  /*10d50*/  STL [R1+0xa4c], R7 ;  /* 0x000a4c0701007387 */ /* 0x0001e20000100800 */
[----:B--2---:R-:W-:Y:S01]  /*10d60*/  IADD3 R4, P1, PT, R6, UR18, RZ ;  /* 0x0000001206047c10 */ /* 0x004fe2000ff3e0ff */
[----:B------:R-:W-:Y:S02]  /*10d70*/  UIMAD UR19, UR10, 0x1a, URZ ;  /* 0x0000001a0a1378a4 */ /* 0x000fe4000f8e02ff */
        /* <DEDUP_REMOVED lines=98> */
[----:B------:R-:W-:Y:S02]  /*113a0*/  USHF.L.U32 UR29, UR10, 0x4, URZ ;  /* 0x000000040a1d7899 */ /* 0x000fe400080006ff */
        /* <DEDUP_REMOVED lines=80> */
[----:B------:R-:W-:Y:S02]  /*118b0*/  USHF.L.U32 UR37, UR10, 0x3, URZ ;  /* 0x000000030a257899 */ /* 0x000fe400080006ff */
        /* <DEDUP_REMOVED lines=68> */
[----:B------:R-:W-:-:S03]  /*11d00*/  USHF.R.S32.HI UR75, URZ, 0x1f, UR41 ;  /* 0x0000001fff4b7899 */ /* 0x000fc60008011429 */
[----:B------:R2:W-:Y:S01]  /*11d10*/  STL [R1+0xba8], R4 ;  /* 0x000ba80401007387 */ /* 0x0005e20000100800 */
[----:B0-----:R-:W-:Y:S02]  /*11d20*/  IADD3 R7, P0, PT, R6, UR43, RZ ;  /* 0x0000002b06077c10 */ /* 0x001fe4000ff1e0ff */
[----:B-1----:R-:W-:-:S03]  /*11d30*/  IADD3.X R5, PT, PT, R3, UR74, RZ, P6, !PT ;  /* 0x0000004a03057c10 */ /* 0x002fc6000b7fe4ff */
[----:B------:R0:W-:Y:S01]  /*11d40*/  STL [R1+0xbe4], R7 ;  /* 0x000be40701007387 */ /* 0x0001e20000100800 */
[----:B--2---:R-:W-:-:S03]  /*11d50*/  IADD3 R4, P6, PT, R14, UR43, RZ ;  /* 0x0000002b0e047c10 */ /* 0x004fc6000ffde0ff */
[----:B------:R1:W-:Y:S01]  /*11d60*/  STL [R1+0xbb0], R5 ;  /* 0x000bb00501007387 */ /* 0x0003e20000100800 */
[----:B------:R-:W-:-:S03]  /*11d70*/  USHF.R.S32.HI UR76, URZ, 0x1f, UR42 ;  /* 0x0000001fff4c7899 */ /* 0x000fc6000801142a */
[----:B------:R2:W-:Y:S01]  /*11d80*/  STL [R1+0xbec], R4 ;  /* 0x000bec0401007387 */ /* 0x0005e20000100800 */
[----:B0-----:R-:W-:Y:S02]  /*11d90*/  IADD3.X R7, PT, PT, R2, UR74, RZ, P5, !PT ;  /* 0x0000004a02077c10 */ /* 0x001fe4000affe4ff */
[----:B-1----:R-:W-:-:S03]  /*11da0*/  IADD3 R5, P5, PT, R6, UR10, RZ ;  /* 0x0000000a06057c10 */ /* 0x002fc6000ffbe0ff */
[----:B------:R-:W-:Y:S01]  /*11db0*/  STL [R1+0xbb8], R7 ;  /* 0x000bb80701007387 */ /* 0x000fe20000100800 */
[----:B--2---:R-:W-:-:S03]  /*11dc0*/  IADD3.X R4, PT, PT, R3, UR75, RZ, P4, !PT ;  /* 0x0000004b03047c10 */ /* 0x004fc6000a7fe4ff */
[----:B------:R0:W-:Y:S01]  /*11dd0*/  STL [R1+0xbf4], R5 ;  /* 0x000bf40501007387 */ /* 0x0001e20000100800 */
[----:B------:R-:W-:Y:S01]  /*11de0*/  IADD3 R6, P4, PT, R14, UR10, RZ ;  /* 0x0000000a0e067c10 */ /* 0x000fe2000ff9e0ff */
[----:B------:R-:W-:Y:S02]  /*11df0*/  USHF.R.S32.HI UR77, URZ, 0x1f, UR43 ;  /* 0x0000001fff4d7899 */ /* 0x000fe4000801142b */
[----:B------:R1:W-:Y:S01]  /*11e00*/  STL [R1+0xbc0], R4 ;  /* 0x000bc00401007387 */ /* 0x0003e20000100800 */
[----:B------:R-:W-:Y:S01]  /*11e10*/  USHF.R.S32.HI UR44, URZ, 0x1f, UR10 ;  /* 0x0000001fff2c7899 */ /* 0x000fe2000801140a */
[----:B0-----:R-:W-:Y:S02]  /*11e20*/  IADD3.X R5, PT, PT, R2, UR75, RZ, P3, !PT ;  /* 0x0000004b02057c10 */ /* 0x001fe40009ffe4ff */
[----:B------:R0:W-:Y:S01]  /*11e30*/  STL [R1+0xbfc], R6 ;  /* 0x000bfc0601007387 */ /* 0x0001e20000100800 */
[----:B-1----:R-:W-:-:S03]  /*11e40*/  IADD3.X R4, PT, PT, R3, UR76, RZ, P2, !PT ;  /* 0x0000004c03047c10 */ /* 0x002fc600097fe4ff */
[----:B------:R1:W-:Y:S04]  /*11e50*/  STL [R1+0xbc8], R5 ;  /* 0x000bc80501007387 */ /* 0x0003e80000100800 */
[----:B------:R2:W-:Y:S01]  /*11e60*/  STL [R1+0xbd0], R4 ;  /* 0x000bd00401007387 */ /* 0x0005e20000100800 */
[----:B0-----:R-:W-:Y:S02]  /*11e70*/  IADD3.X R6, PT, PT, R2, UR76, RZ, P1, !PT ;  /* 0x0000004c02067c10 */ /* 0x001fe40008ffe4ff */
[----:B-1----:R-:W-:-:S03]  /*11e80*/  IADD3.X R5, PT, PT, R3, UR77, RZ, P0, !PT ;  /* 0x0000004d03057c10 */ /* 0x002fc600087fe4ff */
[----:B------:R0:W-:Y:S01]  /*11e90*/  STL [R1+0xbd8], R6 ;  /* 0x000bd80601007387 */ /* 0x0001e20000100800 */
[----:B------:R-:W-:Y:S02]  /*11ea0*/  IADD3.X R3, PT, PT, R3, UR44, RZ, P5, !PT ;  /* 0x0000002c03037c10 */ /* 0x000fe4000affe4ff */
[C---:B--2---:R-:W-:Y:S02]  /*11eb0*/  IADD3.X R4, PT, PT, R2.reuse, UR77, RZ, P6, !PT ;  /* 0x0000004d02047c10 */ /* 0x044fe4000b7fe4ff */
[----:B------:R-:W-:Y:S01]  /*11ec0*/  IADD3.X R2, PT, PT, R2, UR44, RZ, P4, !PT ;  /* 0x0000002c02027c10 */ /* 0x000fe2000a7fe4ff */
[----:B------:R0:W-:Y:S04]  /*11ed0*/  STL [R1+0xbe0], R5 ;  /* 0x000be00501007387 */ /* 0x0001e80000100800 */
[----:B------:R0:W-:Y:S04]  /*11ee0*/  STL [R1+0xbe8], R4 ;  /* 0x000be80401007387 */ /* 0x0001e80000100800 */
[----:B------:R0:W-:Y:S04]  /*11ef0*/  STL [R1+0xbf8], R2 ;  /* 0x000bf80201007387 */ /* 0x0001e80000100800 */
[----:B------:R0:W-:Y:S01]  /*11f00*/  STL [R1+0xbf0], R3 ;  /* 0x000bf00301007387 */ /* 0x0001e20000100800 */
[----:B------:R-:W-:Y:S01]  /*11f10*/  USHF.R.S32.HI UR7, URZ, 0x1f, UR6 ;  /* 0x0000001fff077899 */ /* 0x000fe20008011406 */
[----:B------:R-:W-:Y:S01]  /*11f20*/  CS2R R24, SRZ ;  /* 0x0000000000187805 */ /* 0x000fe2000001ff00 */
[----:B------:R-:W-:-:S02]  /*11f30*/  USHF.L.U32 UR4, UR4, 0x6, URZ ;  /* 0x0000000604047899 */ /* 0x000fc400080006ff */
[----:B------:R-:W-:Y:S01]  /*11f40*/  ULEA.HI UR6, UR7, UR6, URZ, 0x6 ;  /* 0x0000000607067291 */ /* 0x000fe2000f8f30ff */
[----:B------:R-:W-:Y:S01]  /*11f50*/  CS2R R26, SRZ ;  /* 0x00000000001a7805 */ /* 0x000fe2000001ff00 */
[----:B------:R-:W-:Y:S02]  /*11f60*/  USHF.L.U32 UR7, UR10, 0x6, URZ ;  /* 0x000000060a077899 */ /* 0x000fe400080006ff */
[----:B------:R-:W-:Y:S02]  /*11f70*/  USHF.R.S32.HI UR6, URZ, 0x6, UR6 ;  /* 0x00000006ff067899 */ /* 0x000fe40008011406 */
[----:B------:R-:W-:Y:S02]  /*11f80*/  USHF.R.S32.HI UR11, URZ, 0x1f, UR7 ;  /* 0x0000001fff0b7899 */ /* 0x000fe40008011407 */
[----:B0-----:R-:W-:-:S12]  /*11f90*/  USHF.R.S32.HI UR12, URZ, 0x1f, UR4 ;  /* 0x0000001fff0c7899 */ /* 0x001fd80008011404 */
.L_x_2:
[----:B0-----:R-:W2:Y:S01]  /*11fa0*/  LDL R5, [R1+0x618] ;  /* 0x0006180001057983 */ /* 0x001ea20000100800 */
[----:B------:R-:W0:Y:S03]  /*11fb0*/  LDC R2, c[0x0][0x3a0] ;  /* 0x0000e800ff027b82 */ /* 0x000e260000000800 */
[----:B--2---:R1:W-:Y:S04]  /*11fc0*/  STL [R1+0x231c], R5 ;  /* 0x00231c0501007387 */ /* 0x0043e80000100800 */
[----:B------:R-:W2:Y:S04]  /*11fd0*/  LDL R4, [R1+0x628] ;  /* 0x0006280001047983 */ /* 0x000ea80000100800 */
[----:B-1----:R-:W0:Y:S04]  /*11fe0*/  LDL R5, [R1+0x77c] ;  /* 0x00077c0001057983 */ /* 0x002e280000100800 */
        /* <DEDUP_REMOVED lines=93> */
[----:B-----5:R-:W-:Y:S04]  /*125c0*/  STL [R1+0x1fa8], R0 ;  /* 0x001fa80001007387 */ /* 0x020fe80000100800 */
        /* <DEDUP_REMOVED lines=45> */
[----:B------:R-:W-:Y:S04]  /*128a0*/  STL.64 [R1+0x1c80], R26 ;  /* 0x001c801a01007387 */ /* 0x000fe80000100a00 */
        /* <DEDUP_REMOVED lines=45> */
[----:B------:R-:W-:Y:S01]  /*12b80*/  STL [R1+0x2118], R27 ;  /* 0x0021181b01007387 */ /* 0x000fe20000100800 */
[----:B0-----:R-:W-:-:S03]  /*12b90*/  IMAD R2, R5, -0x40, R2 ;  /* 0xffffffc005027824 */ /* 0x001fc600078e0202 */
[----:B------:R-:W-:Y:S04]  /*12ba0*/  STL.64 [R1+0x1c78], R24 ;  /* 0x001c781801007387 */ /* 0x000fe80000100a00 */
[----:B------:R-:W-:Y:S04]  /*12bb0*/  STL [R1+0x211c], R25 ;  /* 0x00211c1901007387 */ /* 0x000fe80000100800 */
[----:B------:R-:W-:Y:S04]  /*12bc0*/  STL [R1+0x1fac], R24 ;  /* 0x001fac1801007387 */ /* 0x000fe80000100800 */
[----:B------:R-:W-:Y:S04]  /*12bd0*/  STL [R1+0x2120], R24 ;  /* 0x0021201801007387 */ /* 0x000fe80000100800 */
[----:B------:R-:W2:Y:S01]  /*12be0*/  LDL.LU R5, [R1+0x231c] ;  /* 0x00231c0001057983 */ /* 0x000ea20000300800 */
[----:B------:R-:W-:-:S02]  /*12bf0*/  ISETP.GT.AND P0, PT, R2, RZ, PT ;  /* 0x000000ff0200720c */ /* 0x000fc40003f04270 */
[----:B-1----:R-:W-:-:S11]  /*12c00*/  PRMT R15, RZ, 0x7610, R15 ;  /* 0x00007610ff0f7816 */ /* 0x002fd6000000000f */
[----:B--2---:R-:W2:Y:S04]  /*12c10*/  @P0 LDG.E.U8 R15, desc[UR8][R4.64] ;  /* 0x00000008040f0981 */ /* 0x004ea8000c1e1100 */
[----:B--2---:R0:W-:Y:S04]  /*12c20*/  STL [R1+0x59c], R15 ;  /* 0x00059c0f01007387 */ /* 0x0041e80000100800 */
[----:B0-----:R-:W2:Y:S04]  /*12c30*/  LDL.LU R15, [R1+0x2318] ;  /* 0x00231800010f7983 */ /* 0x001ea80000300800 */
[----:B------:R-:W3:Y:S04]  /*12c40*/  LDL R4, [R1+0x61c] ;  /* 0x00061c0001047983 */ /* 0x000ee80000100800 */
[----:B------:R-:W3:Y:S01]  /*12c50*/  LDL R5, [R1+0x62c] ;  /* 0x00062c0001057983 */ /* 0x000ee20000100800 */
[----:B------:R-:W-:-:S02]  /*12c60*/  PRMT R14, RZ, 0x7610, R14 ;  /* 0x00007610ff0e7816 */ /* 0x000fc4000000000e */
[----:B---3--:R-:W-:-:S04]  /*12c70*/  @P0 LOP3.LUT R5, R5, R4, RZ, 0x3c, !PT ;  /* 0x0000000405050212 */ /* 0x008fc800078e3cff */
[----:B------:R-:W-:-:S04]  /*12c80*/  @P0 LOP3.LUT R4, R5, R4, RZ, 0x3c, !PT ;  /* 0x0000000405040212 */ /* 0x000fc800078e3cff */
[----:B------:R-:W-:-:S05]  /*12c90*/  @P0 LOP3.LUT R5, R5, R4, RZ, 0x3c, !PT ;  /* 0x0000000405050212 */ /* 0x000fca00078e3cff */
[----:B------:R-:W3:Y:S01]  /*12ca0*/  @P0 LDG.E.U8 R14, desc[UR8][R4.64] ;  /* 0x00000008040e0981 */ /* 0x000ee2000c1e1100 */
[----:B------:R-:W-:-:S03]  /*12cb0*/  ISETP.GT.AND P1, PT, R2, 0x1, PT ;  /* 0x000000010200780c */ /* 0x000fc60003f24270 */
[----:B---3--:R0:W-:Y:S04]  /*12cc0*/  STL [R1+0x598], R14 ;  /* 0x0005980e01007387 */ /* 0x0081e80000100800 */
[----:B0-----:R-:W3:Y:S04]  /*12cd0*/  LDL.LU R14, [R1+0x2314] ;  /* 0x00231400010e7983 */ /* 0x001ee80000300800 */
[----:B------:R-:W4:Y:S04]  /*12ce0*/  LDL R4, [R1+0xbf8] ;  /* 0x000bf80001047983 */ /* 0x000f280000100800 */
[----:B------:R-:W4:Y:S01]  /*12cf0*/  LDL R5, [R1+0xbfc] ;  /* 0x000bfc0001057983 */ /* 0x000f220000100800 */
[----:B--2---:R-:W-:-:S02]  /*12d00*/  PRMT R15, RZ, 0x7610, R15 ;  /* 0x00007610ff0f7816 */ /* 0x004fc4000000000f */
[----:B----4-:R-:W-:-:S04]  /*12d10*/  @P1 LOP3.LUT R5, R5, R4, RZ, 0x3c, !PT ;  /* 0x0000000405051212 */ /* 0x010fc800078e3cff */
[----:B------:R-:W-:-:S04]  /*12d20*/  @P1 LOP3.LUT R4, R5, R4, RZ, 0x3c, !PT ;  /* 0x0000000405041212 */ /* 0x000fc800078e3cff */
[----:B------:R-:W-:-:S05]  /*12d30*/  @P1 LOP3.LUT R5, R5, R4, RZ, 0x3c, !PT ;  /* 0x0000000405051212 */ /* 0x000fca00078e3cff */
[----:B------:R-:W2:Y:S04]  /*12d40*/  @P1 LDG.E.U8 R15, desc[UR8][R4.64] ;  /* 0x00000008040f1981 */ /* 0x000ea8000c1e1100 */
[----:B--2---:R0:W-:Y:S04]  /*12d50*/  STL [R1+0x594], R15 ;  /* 0x0005940f01007387 */ /* 0x0041e80000100800 */
[----:B0-----:R-:W2:Y:S04]  /*12d60*/  LDL.LU R15, [R1+0x2310] ;  /* 0x00231000010f7983 */ /* 0x001ea80000300800 */
[----:B------:R-:W4:Y:S04]  /*12d70*/  LDL R4, [R1+0xbf0] ;  /* 0x000bf00001047983 */ /* 0x000f280000100800 */
[----:B------:R-:W4:Y:S01]  /*12d80*/  LDL R5, [R1+0xbf4] ;  /* 0x000bf40001057983 */ /* 0x000f220000100800 */
[----:B---3--:R-:W-:-:S02]  /*12d90*/  PRMT R14, RZ, 0x7610, R14 ;  /* 0x00007610ff0e7816 */ /* 0x008fc4000000000e */
[----:B----4-:R-:W-:-:S04]  /*12da0*/  @P1 LOP3.LUT R5, R5, R4, RZ, 0x3c, !PT ;  /* 0x0000000405051212 */ /* 0x010fc800078e3cff */
        /* <DEDUP_REMOVED lines=559> */
[----:B------:R-:W-:-:S02]  /*150a0*/  PRMT R24, RZ, 0x7610, R24 ;  /* 0x00007610ff187816 */ /* 0x000fc40000000018 */
[----:B----4-:R-:W-:-:S04]  /*150b0*/  @P1 LOP3.LUT R5, R5, R4, RZ, 0x3c, !PT ;  /* 0x0000000405051212 */ /* 0x010fc800078e3cff */
[----:B------:R-:W-:-:S04]  /*150c0*/  @P1 LOP3.LUT R4, R5, R4, RZ, 0x3c, !PT ;  /* 0x0000000405041212 */ /* 0x000fc800078e3cff */
[----:B------:R-:W-:-:S05]  /*150d0*/  @P1 LOP3.LUT R5, R5, R4, RZ, 0x3c, !PT ;  /* 0x0000000405051212 */ /* 0x000fca00078e3cff */
[----:B------:R-:W4:Y:S04]  /*150e0*/  @P1 LDG.E.U8 R24, desc[UR8][R4.64] ;  /* 0x0000000804181981 */ /* 0x000f28000c1e1100 */
[----:B------:R-:W2:Y:S04]  /*150f0*/  LDL R4, [R1+0xa10] ;  /* 0x000a100001047983 */ /* 0x000ea80000100800 */
[----:B------:R-:W2:Y:S01]  /*15100*/  LDL R5, [R1+0xa14] ;  /* 0x000a140001057983 */ /* 0x000ea20000100800 */
[----:B------:R-:W-:-:S03]  /*15110*/  PRMT R25, RZ, 0x7610, R25 ;  /* 0x00007610ff197816 */ /* 0x000fc60000000019 */
[----:B----4-:R-:W-:Y:S01]  /*15120*/  STL [R1+0x2124], R24 ;  /* 0x0021241801007387 */ /* 0x010fe20000100800 */
[----:B--2---:R-:W-:-:S04]  /*15130*/  @P1 LOP3.LUT R5, R5, R4, RZ, 0x3c, !PT ;  /* 0x0000000405051212 */ /* 0x004fc800078e3cff */
[----:B------:R-:W-:-:S04]  /*15140*/  @P1 LOP3.LUT R4, R5, R4, RZ, 0x3c, !PT ;  /* 0x0000000405041212 */ /* 0x000fc800078e3cff */
[----:B------:R-:W-:-:S05]  /*15150*/  @P1 LOP3.LUT R5, R5, R4, RZ, 0x3c, !PT ;  /* 0x0000000405051212 */ /* 0x000fca00078e3cff */
[----:B------:R0:W2:Y:S04]  /*15160*/  @P1 LDG.E.U8 R25, desc[UR8][R4.64] ;  /* 0x0000000804191981 */ /* 0x0000a8000c1e1100 */
[----:B------:R-:W0:Y:S04]  /*15170*/  LDL R4, [R1+0xa08] ;  /* 0x000a080001047983 */ /* 0x000e280000100800 */
[----:B------:R-:W0:Y:S01]  /*15180*/  LDL R5, [R1+0xa0c] ;  /* 0x000a0c0001057983 */ /* 0x000e220000100800 */
[----:B------:R-:W-:Y:S02]  /*15190*/  ISETP.GT.AND P2, PT, R2, 0x20, PT ;  /* 0x000000200200780c */ /* 0x000fe40003f44270 */
[----:B------:R-:W-:-:S11]  /*151a0*/  PRMT R15, RZ, 0x7610, R15 ;  /* 0x00007610ff0f7816 */ /* 0x000fd6000000000f */
[----:B0-----:R-:W-:-:S04]  /*151b0*/  @P2 LOP3.LUT R5, R5, R4, RZ, 0x3c, !PT ;  /* 0x0000000405052212 */ /* 0x001fc800078e3cff */
[----:B------:R-:W-:-:S04]  /*151c0*/  @P2 LOP3.LUT R4, R5, R4, RZ, 0x3c, !PT ;  /* 0x0000000405042212 */ /* 0x000fc800078e3cff */
[----:B------:R-:W-:-:S05]  /*151d0*/  @P2 LOP3.LUT R5, R5, R4, RZ, 0x3c, !PT ;  /* 0x0000000405052212 */ /* 0x000fca00078e3cff */
[----:B------:R-:W4:Y:S04]  /*151e0*/  @P2 LDG.E.U8 R15, desc[UR8][R4.64] ;  /* 0x00000008040f2981 */ /* 0x000f28000c1e1100 */
[----:B--2---:R-:W-:Y:S04]  /*151f0*/  STL [R1+0x2128], R25 ;  /* 0x0021281901007387 */ /* 0x004fe80000100800 */
[----:B----4-:R0:W-:Y:S04]  /*15200*/  STL [R1+0x49c], R15 ;  /* 0x00049c0f01007387 */ /* 0x0101e80000100800 */
        /* <DEDUP_REMOVED lines=105> */
[----:B---3--:R-:W-:-:S11]  /*158a0*/  PRMT R14, RZ, 0x7610, R14 ;  /* 0x00007610ff0e7816 */ /* 0x008fd6000000000e */
[----:B0-----:R-:W-:-:S04]  /*158b0*/  @P2 LOP3.LUT R5, R5, R4, RZ, 0x3c, !PT ;  /* 0x0000000405052212 */ /* 0x001fc800078e3cff */
[----:B------:R-:W-:-:S04]  /*158c0*/  @P2 LOP3.LUT R4, R5, R4, RZ, 0x3c, !PT ;  /* 0x0000000405042212 */ /* 0x000fc800078e3cff */
[----:B------:R-:W-:-:S05]  /*158d0*/  @P2 LOP3.LUT R5, R5, R4, RZ, 0x3c, !PT ;  /* 0x0000000405052212 */ /* 0x000fca00078e3cff */
[----:B------:R-:W3:Y:S04]  /*158e0*/  @P2 LDG.E.U8 R14, desc[UR8][R4.64] ;  /* 0x00000008040e2981 */ /* 0x000ee8000c1e1100 */
[----:B--2---:R-:W-:Y:S04]  /*158f0*/  STL [R1+0x216c], R24 ;  /* 0x00216c1801007387 */ /* 0x004fe80000100800 */
[----:B---3--:R0:W-:Y:S04]  /*15900*/  STL [R1+0x468], R14 ;  /* 0x0004680e01007387 */ /* 0x0081e80000100800 */
        /* <DEDUP_REMOVED lines=39> */
[----:B------:R-:W-:-:S02]  /*15b80*/  PRMT R28, RZ, 0x7610, R28 ;  /* 0x00007610ff1c7816 */ /* 0x000fc4000000001c */
[----:B----4-:R-:W-:-:S04]  /*15b90*/  @P1 LOP3.LUT R5, R5, R4, RZ, 0x3c, !PT ;  /* 0x0000000405051212 */ /* 0x010fc800078e3cff */
[----:B------:R-:W-:-:S04]  /*15ba0*/  @P1 LOP3.LUT R4, R5, R4, RZ, 0x3c, !PT ;  /* 0x0000000405041212 */ /* 0x000fc800078e3cff */
[----:B------:R-:W-:-:S05]  /*15bb0*/  @P1 LOP3.LUT R5, R5, R4, RZ, 0x3c, !PT ;  /* 0x0000000405051212 */ /* 0x000fca00078e3cff */
[----:B------:R-:W4:Y:S01]  /*15bc0*/  @P1 LDG.E.U8 R28, desc[UR8][R4.64] ;  /* 0x00000008041c1981 */ /* 0x000f22000c1e1100 */
[----:B------:R-:W-:-:S03]  /*15bd0*/  ISETP.GT.AND P2, PT, R2, 0x29, PT ;  /* 0x000000290200780c */ /* 0x000fc60003f44270 */
[----:B----4-:R0:W-:Y:S04]  /*15be0*/  STL [R1+0x454], R28 ;  /* 0x0004541c01007387 */ /* 0x0101e80000100800 */
[----:B0-----:R-:W4:Y:S04]  /*15bf0*/  LDL.LU R28, [R1+0x21ec] ;  /* 0x0021ec00011c7983 */ /* 0x001f280000300800 */
[----:B------:R-:W2:Y:S04]  /*15c00*/  LDL R4, [R1+0x978] ;  /* 0x0009780001047983 */ /* 0x000ea80000100800 */
[----:B------:R-:W2:Y:S01]  /*15c10*/  LDL R5, [R1+0x97c] ;  /* 0x00097c0001057983 */ /* 0x000ea20000100800 */
[----:B------:R-:W-:-:S02]  /*15c20*/  PRMT R23, RZ, 0x7610, R23 ;  /* 0x00007610ff177816 */ /* 0x000fc40000000017 */
[----:B--2---:R-:W-:-:S04]  /*15c30*/  @P2 LOP3.LUT R5, R5, R4, RZ, 0x3c, !PT ;  /* 0x0000000405052212 */ /* 0x004fc800078e3cff */
[----:B------:R-:W-:-:S04]  /*15c40*/  @P2 LOP3.LUT R4, R5, R4, RZ, 0x3c, !PT ;  /* 0x0000000405042212 */ /* 0x000fc800078e3cff */
[----:B------:R-:W-:-:S05]  /*15c50*/  @P2 LOP3.LUT R5, R5, R4, RZ, 0x3c, !PT ;  /* 0x0000000405052212 */ /* 0x000fca00078e3cff */
[----:B------:R-:W2:Y:S04]  /*15c60*/  @P2 LDG.E.U8 R23, desc[UR8][R4.64] ;  /* 0x0000000804172981 */ /* 0x000ea8000c1e1100 */
[----:B--2---:R0:W-:Y:S04]  /*15c70*/  STL [R1+0x450], R23 ;  /* 0x0004501701007387 */ /* 0x0041e80000100800 */
[----:B0-----:R-:W2:Y:S04]  /*15c80*/  LDL.LU R23, [R1+0x21e8] ;  /* 0x0021e80001177983 */ /* 0x001ea80000300800 */
[----:B------:R-:W2:Y:S04]  /*15c90*/  LDL R4, [R1+0x970] ;  /* 0x0009700001047983 */ /* 0x000ea80000100800 */
[----:B------:R-:W2:Y:S01]  /*15ca0*/  LDL R5, [R1+0x974] ;  /* 0x0009740001057983 */ /* 0x000ea20000100800 */
[----:B------:R-:W-:-:S02]  /*15cb0*/  PRMT R22, RZ, 0x7610, R22 ;  /* 0x00007610ff167816 */ /* 0x000fc40000000016 */
[----:B--2---:R-:W-:-:S04]  /*15cc0*/  @P2 LOP3.LUT R5, R5, R4, RZ, 0x3c, !PT ;  /* 0x0000000405052212 */ /* 0x004fc800078e3cff */
[----:B------:R-:W-:-:S04]  /*15cd0*/  @P2 LOP3.LUT R4, R5, R4, RZ, 0x3c, !PT ;  /* 0x0000000405042212 */ /* 0x000fc800078e3cff */
[----:B------:R-:W-:-:S05]  /*15ce0*/  @P2 LOP3.LUT R5, R5, R4, RZ, 0x3c, !PT ;  /* 0x0000000405052212 */ /* 0x000fca00078e3cff */
[----:B------:R-:W2:Y:S01]  /*15cf0*/  @P2 LDG.E.U8 R22, desc[UR8][R4.64] ;  /* 0x0000000804162981 */ /* 0x000ea2000c1e1100 */
[----:B------:R-:W-:-:S03]  /*15d00*/  ISETP.GT.AND P0, PT, R2, 0x2a, PT ;  /* 0x0000002a0200780c */ /* 0x000fc60003f04270 */
        /* <DEDUP_REMOVED lines=113> */
[----:B------:R0:W2:Y:S04]  /*16420*/  @P2 LDG.E.U8 R14, desc[UR8][R4.64] ;  /* 0x00000008040e2981 */ /* 0x0000a8000c1e1100 */
[----:B------:R-:W0:Y:S04]  /*16430*/  LDL R4, [R1+0x8f0] ;  /* 0x0008f00001047983 */ /* 0x000e280000100800 */
[----:B------:R-:W0:Y:S01]  /*16440*/  LDL R5, [R1+0x8f4] ;  /* 0x0008f40001057983 */ /* 0x000e220000100800 */
[----:B------:R-:W-:Y:S02]  /*16450*/  PRMT R17, RZ, 0x7610, R17 ;  /* 0x00007610ff117816 */ /* 0x000fe40000000011 */
[----:B0-----:R-:W-:-:S04]  /*16460*/  @P2 LOP3.LUT R5, R5, R4, RZ, 0x3c, !PT ;  /* 0x0000000405052212 */ /* 0x001fc800078e3cff */
[----:B------:R-:W-:-:S04]  /*16470*/  @P2 LOP3.LUT R4, R5, R4, RZ, 0x3c, !PT ;  /* 0x0000000405042212 */ /* 0x000fc800078e3cff */
[----:B------:R-:W-:-:S05]  /*16480*/  @P2 LOP3.LUT R5, R5, R4, RZ, 0x3c, !PT ;  /* 0x0000000405052212 */ /* 0x000fca00078e3cff */
[----:B------:R-:W3:Y:S04]  /*16490*/  @P2 LDG.E.U8 R17, desc[UR8][R4.64] ;  /* 0x0000000804112981 */ /* 0x000ee8000c1e1100 */
[----:B--2---:R0:W-:Y:S04]  /*164a0*/  STL [R1+0x41c], R14 ;  /* 0x00041c0e01007387 */ /* 0x0041e80000100800 */
[----:B0-----:R-:W2:Y:S04]  /*164b0*/  LDL R14, [R1+0x8ec] ;  /* 0x0008ec00010e7983 */ /* 0x001ea80000100800 */
[----:B---3--:R0:W-:Y:S04]  /*164c0*/  STL [R1+0x418], R17 ;  /* 0x0004181101007387 */ /* 0x0081e80000100800 */
[----:B0-----:R-:W3:Y:S04]  /*164d0*/  LDL.LU R17, [R1+0x21b4] ;  /* 0x0021b40001117983 */ /* 0x001ee80000300800 */
[----:B------:R-:W2:Y:S04]  /*164e0*/  LDL R4, [R1+0x878] ;  /* 0x0008780001047983 */ /* 0x000ea80000100800 */
[----:B------:R-:W2:Y:S01]  /*164f0*/  LDL R5, [R1+0x87c] ;  /* 0x00087c0001057983 */ /* 0x000ea20000100800 */
[----:B------:R-:W-:-:S02]  /*16500*/  ISETP.GT.AND P4, PT, R2, 0x39, PT ;  /* 0x000000390200780c */ /* 0x000fc40003f84270 */
[----:B------:R-:W-:-:S11]  /*16510*/  PRMT R18, RZ, 0x7610, R18 ;  /* 0x00007610ff127816 */ /* 0x000fd60000000012 */
        /* <DEDUP_REMOVED lines=22> */
[C---:B------:R-:W-:Y:S02]  /*16680*/  ISETP.GT.AND P1, PT, R2.reuse, 0x32, PT ;  /* 0x000000320200780c */ /* 0x040fe40003f24270 */
[----:B------:R-:W-:Y:S01]  /*16690*/  PRMT R27, RZ, 0x7610, R27 ;  /* 0x00007610ff1b7816 */ /* 0x000fe2000000001b */
[----:B--2---:R0:W-:Y:S04]  /*166a0*/  STL [R1+0x40c], R20 ;  /* 0x00040c1401007387 */ /* 0x0041e80000100800 */
[----:B0-----:R-:W2:Y:S04]  /*166b0*/  LDL.LU R20, [R1+0x21a8] ;  /* 0x0021a80001147983 */ /* 0x001ea80000300800 */
[----:B------:R-:W2:Y:S02]  /*166c0*/  LDL R5, [R1+0x8e8] ;  /* 0x0008e80001057983 */ /* 0x000ea40000100800 */
[----:B------:R-:W-:Y:S01]  /*166d0*/  @P1 IMAD.MOV.U32 R4, RZ, RZ, R14 ;  /* 0x000000ffff041224 */ /* 0x000fe200078e000e */
[----:B------:R-:W-:Y:S01]  /*166e0*/  PRMT R26, RZ, 0x7610, R26 ;  /* 0x00007610ff1a7816 */ /* 0x000fe2000000001a */
[----:B------:R-:W3:Y:S04]  /*166f0*/  LDL R14, [R1+0x8dc] ;  /* 0x0008dc00010e7983 */ /* 0x000ee80000100800 */
[----:B--2---:R-:W2:Y:S04]  /*16700*/  @P1 LDG.E.U8 R27, desc[UR8][R4.64] ;  /* 0x00000008041b1981 */ /* 0x004ea8000c1e1100 */
[----:B------:R-:W3:Y:S04]  /*16710*/  LDL R4, [R1+0x8e0] ;  /* 0x0008e00001047983 */ /* 0x000ee80000100800 */
[----:B------:R-:W3:Y:S04]  /*16720*/  LDL R5, [R1+0x8e4] ;  /* 0x0008e40001057983 */ /* 0x000ee80000100800 */
[----:B--2---:R0:W-:Y:S01]  /*16730*/  STL [R1+0x2184], R27 ;  /* 0x0021841b01007387 */ /* 0x0041e20000100800 */
[----:B------:R-:W-:-:S02]  /*16740*/  ISETP.GT.AND P3, PT, R2, 0x3a, PT ;  /* 0x0000003a0200780c */ /* 0x000fc40003f64270 */
[----:B------:R-:W-:Y:S01]  /*16750*/  PRMT R25, RZ, 0x7610, R25 ;  /* 0x00007610ff197816 */ /* 0x000fe20000000019 */
[----:B0-----:R-:W2:Y:S01]  /*16760*/  LDL R27, [R1+0x8d8] ;  /* 0x0008d800011b7983 */ /* 0x001ea20000100800 */
[----:B---3--:R-:W-:-:S04]  /*16770*/  @P1 LOP3.LUT R5, R5, R4, RZ, 0x3c, !PT ;  /* 0x0000000405051212 */ /* 0x008fc800078e3cff */
[----:B------:R-:W-:-:S04]  /*16780*/  @P1 LOP3.LUT R4, R5, R4, RZ, 0x3c, !PT ;  /* 0x0000000405041212 */ /* 0x000fc800078e3cff */
[----:B------:R-:W-:-:S05]  /*16790*/  @P1 LOP3.LUT R5, R5, R4, RZ, 0x3c, !PT ;  /* 0x0000000405051212 */ /* 0x000fca00078e3cff */
[----:B------:R-:W3:Y:S04]  /*167a0*/  @P1 LDG.E.U8 R26, desc[UR8][R4.64] ;  /* 0x00000008041a1981 */ /* 0x000ee8000c1e1100 */
[----:B------:R-:W2:Y:S04]  /*167b0*/  LDL R4, [R1+0x868] ;  /* 0x0008680001047983 */ /* 0x000ea80000100800 */
[----:B------:R-:W2:Y:S04]  /*167c0*/  LDL R5, [R1+0x86c] ;  /* 0x00086c0001057983 */ /* 0x000ea80000100800 */
[----:B---3--:R0:W-:Y:S01]  /*167d0*/  STL [R1+0x2188], R26 ;  /* 0x0021881a01007387 */ /* 0x0081e20000100800 */
[----:B------:R-:W-:-:S02]  /*167e0*/  PRMT R24, RZ, 0x7610, R24 ;  /* 0x00007610ff187816 */ /* 0x000fc40000000018 */
[----:B------:R-:W-:Y:S02]  /*167f0*/  ISETP.GT.AND P2, PT, R2, 0x33, PT ;  /* 0x000000330200780c */ /* 0x000fe40003f44270 */
[----:B------:R-:W-:Y:S01]  /*16800*/  PRMT R0, RZ, 0x7610, R0 ;  /* 0x00007610ff007816 */ /* 0x000fe20000000000 */
[----:B0-----:R-:W3:Y:S01]  /*16810*/  LDL R26, [R1+0x8d4] ;  /* 0x0008d400011a7983 */ /* 0x001ee20000100800 */
[----:B--2---:R-:W-:-:S04]  /*16820*/  @P3 LOP3.LUT R5, R5, R4, RZ, 0x3c, !PT ;  /* 0x0000000405053212 */ /* 0x004fc800078e3cff */
[----:B------:R-:W-:-:S04]  /*16830*/  @P3 LOP3.LUT R4, R5, R4, RZ, 0x3c, !PT ;  /* 0x0000000405043212 */ /* 0x000fc800078e3cff */
[----:B------:R-:W-:-:S05]  /*16840*/  @P3 LOP3.LUT R5, R5, R4, RZ, 0x3c, !PT ;  /* 0x0000000405053212 */ /* 0x000fca00078e3cff */
[----:B------:R0:W2:Y:S04]  /*16850*/  @P3 LDG.E.U8 R25, desc[UR8][R4.64] ;  /* 0x0000000804193981 */ /* 0x0000a8000c1e1100 */
[----:B------:R-:W0:Y:S04]  /*16860*/  LDL R4, [R1+0x860] ;  /* 0x0008600001047983 */ /* 0x000e280000100800 */
[----:B------:R-:W0:Y:S02]  /*16870*/  LDL R5, [R1+0x864] ;  /* 0x0008640001057983 */ /* 0x000e240000100800 */
[----:B0-----:R-:W-:-:S04]  /*16880*/  @P3 LOP3.LUT R5, R5, R4, RZ, 0x3c, !PT ;  /* 0x0000000405053212 */ /* 0x001fc800078e3cff */
[----:B------:R-:W-:-:S04]  /*16890*/  @P3 LOP3.LUT R4, R5, R4, RZ, 0x3c, !PT ;  /* 0x0000000405043212 */ /* 0x000fc800078e3cff */
[----:B------:R-:W-:-:S05]  /*168a0*/  @P3 LOP3.LUT R5, R5, R4, RZ, 0x3c, !PT ;  /* 0x0000000405053212 */ /* 0x000fca00078e3cff */
[----:B------:R0:W3:Y:S04]  /*168b0*/  @P3 LDG.E.U8 R24, desc[UR8][R4.64] ;  /* 0x0000000804183981 */ /* 0x0000e8000c1e1100 */
[----:B--2---:R1:W-:Y:S01]  /*168c0*/  STL [R1+0x218c], R25 ;  /* 0x00218c1901007387 */ /* 0x0043e20000100800 */
[----:B0-----:R-:W-:Y:S02]  /*168d0*/  @P2 IMAD.MOV.U32 R4, RZ, RZ, R14 ;  /* 0x000000ffff042224 */ /* 0x001fe400078e000e */
[----:B------:R-:W-:-:S05]  /*168e0*/  @P2 IMAD.MOV.U32 R5, RZ, RZ, R27 ;  /* 0x000000ffff052224 */ /* 0x000fca00078e001b */
[----:B------:R0:W2:Y:S04]  /*168f0*/  @P2 LDG.E.U8 R0, desc[UR8][R4.64] ;  /* 0x0000000804002981 */ /* 0x0000a8000c1e1100 */
[----:B---3--:R3:W-:Y:S04]  /*16900*/  STL [R1+0x2190], R24 ;  /* 0x0021901801007387 */ /* 0x0087e80000100800 */
[----:B------:R-:W4:Y:S01]  /*16910*/  LDL R5, [R1+0x8d0] ;  /* 0x0008d00001057983 */ /* 0x000f220000100800 */
[----:B-1----:R-:W-:Y:S01]  /*16920*/  PRMT R25, RZ, 0x7610, R25 ;  /* 0x00007610ff197816 */ /* 0x002fe20000000019 */
[----:B0-----:R-:W-:-:S02]  /*16930*/  @P2 IMAD.MOV.U32 R4, RZ, RZ, R26 ;  /* 0x000000ffff042224 */ /* 0x001fc400078e001a */
[----:B------:R-:W4:Y:S04]  /*16940*/  LDL R27, [R1+0x854] ;  /* 0x00085400011b7983 */ /* 0x000f280000100800 */
[----:B---3--:R-:W3:Y:S04]  /*16950*/  LDL R24, [R1+0x85c] ;  /* 0x00085c0001187983 */ /* 0x008ee80000100800 */
[----:B------:R-:W3:Y:S04]  /*16960*/  LDL R14, [R1+0x928] ;  /* 0x00092800010e7983 */ /* 0x000ee80000100800 */
[----:B--2---:R0:W-:Y:S01]  /*16970*/  STL [R1+0x400], R0 ;  /* 0x0004000001007387 */ /* 0x0041e20000100800 */
[----:B------:R-:W-:-:S02]  /*16980*/  ISETP.GT.AND P4, PT, R2, 0x3b, PT ;  /* 0x0000003b0200780c */ /* 0x000fc40003f84270 */
[----:B------:R-:W-:Y:S01]  /*16990*/  PRMT R15, RZ, 0x7610, R15 ;  /* 0x00007610ff0f7816 */ /* 0x000fe2000000000f */
[----:B------:R-:W2:Y:S04]  /*169a0*/  LDL R26, [R1+0x8c8] ;  /* 0x0008c800011a7983 */ /* 0x000ea80000100800 */
[----:B0-----:R-:W2:Y:S04]  /*169b0*/  LDL R0, [R1+0x92c] ;  /* 0x00092c0001007983 */ /* 0x001ea80000100800 */
[----:B----4-:R3:W4:Y:S04]  /*169c0*/  @P2 LDG.E.U8 R25, desc[UR8][R4.64] ;  /* 0x0000000804192981 */ /* 0x010728000c1e1100 */
[----:B------:R-:W2:Y:S01]  /*169d0*/  LDL R5, [R1+0x858] ;  /* 0x0008580001057983 */ /* 0x000ea20000100800 */
[----:B---3--:R-:W-:-:S03]  /*169e0*/  @P4 IMAD.MOV.U32 R4, RZ, RZ, R24 ;  /* 0x000000ffff044224 */ /* 0x008fc600078e0018 */
[----:B----4-:R0:W-:Y:S01]  /*169f0*/  STL [R1+0x3f4], R25 ;  /* 0x0003f41901007387 */ /* 0x0101e20000100800 */
[----:B------:R-:W-:-:S03]  /*16a00*/  PRMT R29, RZ, 0x7610, R29 ;  /* 0x00007610ff1d7816 */ /* 0x000fc6000000001d */
[----:B------:R-:W3:Y:S04]  /*16a10*/  LDL R24, [R1+0x8c0] ;  /* 0x0008c00001187983 */ /* 0x000ee80000100800 */
[----:B--2---:R1:W2:Y:S04]  /*16a20*/  @P4 LDG.E.U8 R15, desc[UR8][R4.64] ;  /* 0x00000008040f4981 */ /* 0x0042a8000c1e1100 */
[----:B0-----:R-:W4:Y:S04]  /*16a30*/  LDL R25, [R1+0x8cc] ;  /* 0x0008cc0001197983 */ /* 0x001f280000100800 */
[----:B------:R-:W3:Y:S01]  /*16a40*/  LDL R5, [R1+0x850] ;  /* 0x0008500001057983 */ /* 0x000ee20000100800 */
[----:B-1----:R-:W-:Y:S01]  /*16a50*/  @P4 IMAD.MOV.U32 R4, RZ, RZ, R27 ;  /* 0x000000ffff044224 */ /* 0x002fe200078e001b */
[----:B------:R-:W-:-:S02]  /*16a60*/  ISETP.GT.AND P0, PT, R2, 0x2e, PT ;  /* 0x0000002e0200780c */ /* 0x000fc40003f04270 */
[----:B------:R-:W-:Y:S01]  /*16a70*/  ISETP.GT.AND P1, PT, R2, 0x34, PT ;  /* 0x000000340200780c */ /* 0x000fe20003f24270 */
[----:B--2---:R0:W-:Y:S04]  /*16a80*/  STL [R1+0x3f0], R15 ;  /* 0x0003f00f01007387 */ /* 0x0041e80000100800 */
[----:B0-----:R-:W2:Y:S04]  /*16a90*/  LDL R15, [R1+0x8c4] ;  /* 0x0008c400010f7983 */ /* 0x001ea80000100800 */
[----:B---3--:R0:W3:Y:S01]  /*16aa0*/  @P4 LDG.E.U8 R29, desc[UR8][R4.64] ;  /* 0x00000008041d4981 */ /* 0x0080e2000c1e1100 */
[----:B------:R-:W-:-:S02]  /*16ab0*/  PRMT R28, RZ, 0x7610, R28 ;  /* 0x00007610ff1c7816 */ /* 0x000fc4000000001c */
[----:B------:R-:W-:Y:S01]  /*16ac0*/  PRMT R23, RZ, 0x7610, R23 ;  /* 0x00007610ff177816 */ /* 0x000fe20000000017 */
[----:B0-----:R-:W-:Y:S02]  /*16ad0*/  @P0 IMAD.MOV.U32 R4, RZ, RZ, R0 ;  /* 0x000000ffff040224 */ /* 0x001fe400078e0000 */
[----:B------:R-:W-:-:S05]  /*16ae0*/  @P0 IMAD.MOV.U32 R5, RZ, RZ, R14 ;  /* 0x000000ffff050224 */ /* 0x000fca00078e000e */
[----:B------:R4:W3:Y:S01]  /*16af0*/  @P0 LDG.E.U8 R28, desc[UR8][R4.64] ;  /* 0x00000008041c0981 */ /* 0x0008e2000c1e1100 */
[----:B------:R-:W-:Y:S01]  /*16b00*/  PRMT R22, RZ, 0x7610, R22 ;  /* 0x00007610ff167816 */ /* 0x000fe20000000016 */
[----:B----4-:R-:W-:Y:S02]  /*16b10*/  @P1 IMAD.MOV.U32 R4, RZ, RZ, R25 ;  /* 0x000000ffff041224 */ /* 0x010fe400078e0019 */
[----:B------:R-:W-:-:S05]  /*16b20*/  @P1 IMAD.MOV.U32 R5, RZ, RZ, R26 ;  /* 0x000000ffff051224 */ /* 0x000fca00078e001a */
[----:B------:R0:W4:Y:S02]  /*16b30*/  @P1 LDG.E.U8 R23, desc[UR8][R4.64] ;  /* 0x0000000804171981 */ /* 0x000124000c1e1100 */
[----:B0-----:R-:W-:Y:S02]  /*16b40*/  @P1 IMAD.MOV.U32 R5, RZ, RZ, R24 ;  /* 0x000000ffff051224 */ /* 0x001fe400078e0018 */
[----:B--2---:R-:W-:Y:S01]  /*16b50*/  @P1 IMAD.MOV.U32 R4, RZ, RZ, R15 ;  /* 0x000000ffff041224 */ /* 0x004fe200078e000f */
[----:B---3--:R-:W-:Y:S04]  /*16b60*/  STL [R1+0x2178], R29 ;  /* 0x0021781d01007387 */ /* 0x008fe80000100800 */
[----:B------:R-:W2:Y:S04]  /*16b70*/  LDL R14, [R1+0x848] ;  /* 0x00084800010e7983 */ /* 0x000ea80000100800 */
[----:B------:R-:W3:Y:S04]  /*16b80*/  LDL R0, [R1+0x84c] ;  /* 0x00084c0001007983 */ /* 0x000ee80000100800 */
[----:B------:R2:W3:Y:S01]  /*16b90*/  @P1 LDG.E.U8 R22, desc[UR8][R4.64] ;  /* 0x0000000804161981 */ /* 0x0004e2000c1e1100 */
[----:B------:R-:W-:-:S03]  /*16ba0*/  ISETP.GT.AND P2, PT, R2, 0x3c, PT ;  /* 0x0000003c0200780c */ /* 0x000fc60003f44270 */
[----:B------:R-:W-:Y:S04]  /*16bb0*/  STL [R1+0x2138], R28 ;  /* 0x0021381c01007387 */ /* 0x000fe80000100800 */
[----:B------:R-:W3:Y:S04]  /*16bc0*/  LDL R26, [R1+0x840] ;  /* 0x00084000011a7983 */ /* 0x000ee80000100800 */
[----:B------:R-:W3:Y:S01]  /*16bd0*/  LDL R25, [R1+0x844] ;  /* 0x0008440001197983 */ /* 0x000ee20000100800 */
[----:B------:R-:W-:-:S03]  /*16be0*/  PRMT R21, RZ, 0x7610, R21 ;  /* 0x00007610ff157816 */ /* 0x000fc60000000015 */
[----:B----4-:R0:W-:Y:S04]  /*16bf0*/  STL [R1+0x217c], R23 ;  /* 0x00217c1701007387 */ /* 0x0101e80000100800 */
[----:B------:R-:W4:Y:S04]  /*16c00*/  LDL R24, [R1+0x920] ;  /* 0x0009200001187983 */ /* 0x000f280000100800 */
[----:B------:R-:W4:Y:S01]  /*16c10*/  LDL R15, [R1+0x924] ;  /* 0x00092400010f7983 */ /* 0x000f220000100800 */
[----:B--2---:R-:W-:Y:S02]  /*16c20*/  @P2 IMAD.MOV.U32 R5, RZ, RZ, R14 ;  /* 0x000000ffff052224 */ /* 0x004fe400078e000e */
[----:B---3--:R-:W-:Y:S01]  /*16c30*/  @P2 IMAD.MOV.U32 R4, RZ, RZ, R0 ;  /* 0x000000ffff042224 */ /* 0x008fe200078e0000 */
[----:B------:R1:W-:Y:S04]  /*16c40*/  STL [R1+0x2180], R22 ;  /* 0x0021801601007387 */ /* 0x0003e80000100800 */
[----:B------:R-:W2:Y:S04]  /*16c50*/  LDL R14, [R1+0x8b8] ;  /* 0x0008b800010e7983 */ /* 0x000ea80000100800 */
[----:B------:R-:W3:Y:S04]  /*16c60*/  LDL R0, [R1+0x8bc] ;  /* 0x0008bc0001007983 */ /* 0x000ee80000100800 */
[----:B------:R0:W3:Y:S01]  /*16c70*/  @P2 LDG.E.U8 R21, desc[UR8][R4.64] ;  /* 0x0000000804152981 */ /* 0x0000e2000c1e1100 */
[----:B------:R-:W-:-:S02]  /*16c80*/  ISETP.GT.AND P1, PT, R2, 0x35, PT ;  /* 0x000000350200780c */ /* 0x000fc40003f24270 */
[----:B------:R-:W-:Y:S02]  /*16c90*/  PRMT R12, RZ, 0x7610, R12 ;  /* 0x00007610ff0c7816 */ /* 0x000fe4000000000c */
        /* <DEDUP_REMOVED lines=8> */
[----:B--2---:R-:W-:Y:S02]  /*16d20*/  @P1 IMAD.MOV.U32 R5, RZ, RZ, R14 ;  /* 0x000000ffff051224 */ /* 0x004fe400078e000e */
[----:B---3--:R-:W-:Y:S01]  /*16d30*/  @P1 IMAD.MOV.U32 R4, RZ, RZ, R0 ;  /* 0x000000ffff041224 */ /* 0x008fe200078e0000 */
[----:B------:R0:W-:Y:S04]  /*16d40*/  STL [R1+0x2194], R21 ;  /* 0x0021941501007387 */ /* 0x0001e80000100800 */
[----:B------:R-:W2:Y:S04]  /*16d50*/  LDL R23, [R1+0x8b0] ;  /* 0x0008b00001177983 */ /* 0x000ea80000100800 */
[----:B-1----:R-:W3:Y:S04]  /*16d60*/  LDL R22, [R1+0x8b4] ;  /* 0x0008b40001167983 */ /* 0x002ee80000100800 */
[----:B------:R2:W3:Y:S04]  /*16d70*/  @P1 LDG.E.U8 R11, desc[UR8][R4.64] ;  /* 0x00000008040b1981 */ /* 0x0004e8000c1e1100 */
[----:B------:R1:W-:Y:S04]  /*16d80*/  STL [R1+0x2198], R12 ;  /* 0x0021980c01007387 */ /* 0x0003e80000100800 */
[----:B0-----:R-:W3:Y:S04]  /*16d90*/  LDL R21, [R1+0x838] ;  /* 0x0008380001157983 */ /* 0x001ee80000100800 */
[----:B------:R-:W3:Y:S01]  /*16da0*/  LDL R15, [R1+0x83c] ;  /* 0x00083c00010f7983 */ /* 0x000ee20000100800 */
[----:B------:R-:W-:-:S03]  /*16db0*/  PRMT R10, RZ, 0x7610, R10 ;  /* 0x00007610ff0a7816 */ /* 0x000fc6000000000a */
[----:B----4-:R-:W-:Y:S04]  /*16dc0*/  STL [R1+0x213c], R7 ;  /* 0x00213c0701007387 */ /* 0x010fe80000100800 */
[----:B------:R-:W4:Y:S04]  /*16dd0*/  LDL R14, [R1+0x830] ;  /* 0x00083000010e7983 */ /* 0x000f280000100800 */
[----:B------:R-:W4:Y:S01]  /*16de0*/  LDL R0, [R1+0x834] ;  /* 0x0008340001007983 */ /* 0x000f220000100800 */
[----:B--2---:R-:W-:Y:S02]  /*16df0*/  @P1 IMAD.MOV.U32 R5, RZ, RZ, R23 ;  /* 0x000000ffff051224 */ /* 0x004fe400078e0017 */
[----:B---3--:R-:W-:Y:S01]  /*16e00*/  @P1 IMAD.MOV.U32 R4, RZ, RZ, R22 ;  /* 0x000000ffff041224 */ /* 0x008fe200078e0016 */
[----:B------:R0:W-:Y:S04]  /*16e10*/  STL [R1+0x2164], R11 ;  /* 0x0021640b01007387 */ /* 0x0001e80000100800 */
[----:B-1----:R-:W2:Y:S04]  /*16e20*/  LDL R12, [R1+0x8a8] ;  /* 0x0008a800010c7983 */ /* 0x002ea80000100800 */
[----:B------:R1:W3:Y:S04]  /*16e30*/  @P1 LDG.E.U8 R10, desc[UR8][R4.64] ;  /* 0x00000008040a1981 */ /* 0x0002e8000c1e1100 */
[----:B0-----:R-:W3:Y:S01]  /*16e40*/  LDL R11, [R1+0x8ac] ;  /* 0x0008ac00010b7983 */ /* 0x001ee20000100800 */
[----:B------:R-:W-:-:S02]  /*16e50*/  ISETP.GT.AND P3, PT, R2, 0x3d, PT ;  /* 0x0000003d0200780c */ /* 0x000fc40003f64270 */
[----:B------:R-:W-:Y:S02]  /*16e60*/  ISETP.GT.AND P2, PT, R2, 0x36, PT ;  /* 0x000000360200780c */ /* 0x000fe40003f44270 */
[----:B------:R-:W-:Y:S02]  /*16e70*/  PRMT R9, RZ, 0x7610, R9 ;  /* 0x00007610ff097816 */ /* 0x000fe40000000009 */
[----:B------:R-:W-:-:S07]  /*16e80*/  PRMT R8, RZ, 0x7610, R8 ;  /* 0x00007610ff087816 */ /* 0x000fce0000000008 */
[----:B-1----:R-:W-:Y:S02]  /*16e90*/  @P3 IMAD.MOV.U32 R4, RZ, RZ, R15 ;  /* 0x000000ffff043224 */ /* 0x002fe400078e000f */
[----:B------:R-:W-:-:S05]  /*16ea0*/  @P3 IMAD.MOV.U32 R5, RZ, RZ, R21 ;  /* 0x000000ffff053224 */ /* 0x000fca00078e0015 */
[----:B------:R4:W3:Y:S01]  /*16eb0*/  @P3 LDG.E.U8 R9, desc[UR8][R4.64] ;  /* 0x0000000804093981 */ /* 0x0008e2000c1e1100 */
[----:B------:R-:W-:Y:S01]  /*16ec0*/  PRMT R6, RZ, 0x7610, R6 ;  /* 0x00007610ff067816 */ /* 0x000fe20000000006 */
[----:B----4-:R-:W-:Y:S02]  /*16ed0*/  @P3 IMAD.MOV.U32 R4, RZ, RZ, R0 ;  /* 0x000000ffff043224 */ /* 0x010fe400078e0000 */
[----:B------:R-:W-:-:S05]  /*16ee0*/  @P3 IMAD.MOV.U32 R5, RZ, RZ, R14 ;  /* 0x000000ffff053224 */ /* 0x000fca00078e000e */
[----:B------:R-:W4:Y:S01]  /*16ef0*/  @P3 LDG.E.U8 R8, desc[UR8][R4.64] ;  /* 0x0000000804083981 */ /* 0x000f22000c1e1100 */
[----:B--2---:R-:W-:-:S03]  /*16f00*/  @P2 IMAD.MOV.U32 R15, RZ, RZ, R12 ;  /* 0x000000ffff0f2224 */ /* 0x004fc600078e000c */
[----:B---3--:R0:W-:Y:S01]  /*16f10*/  STL [R1+0x2170], R10 ;  /* 0x0021700a01007387 */ /* 0x0081e20000100800 */
[----:B------:R-:W-:-:S03]  /*16f20*/  @P2 IMAD.MOV.U32 R14, RZ, RZ, R11 ;  /* 0x000000ffff0e2224 */ /* 0x000fc600078e000b */
[----:B------:R-:W2:Y:S04]  /*16f30*/  LDL R7, [R1+0x8a4] ;  /* 0x0008a40001077983 */ /* 0x000ea80000100800 */
[----:B------:R-:W3:Y:S04]  /*16f40*/  @P2 LDG.E.U8 R6, desc[UR8][R14.64] ;  /* 0x000000080e062981 */ /* 0x000ee8000c1e1100 */
[----:B0-----:R-:W2:Y:S04]  /*16f50*/  LDL R10, [R1+0x8a0] ;  /* 0x0008a000010a7983 */ /* 0x001ea80000100800 */
[----:B------:R0:W-:Y:S04]  /*16f60*/  STL [R1+0x2174], R9 ;  /* 0x0021740901007387 */ /* 0x0001e80000100800 */
[----:B------:R-:W2:Y:S04]  /*16f70*/  LDL R21, [R1+0x828] ;  /* 0x0008280001157983 */ /* 0x000ea80000100800 */
[----:B------:R-:W2:Y:S04]  /*16f80*/  LDL R0, [R1+0x82c] ;  /* 0x00082c0001007983 */ /* 0x000ea80000100800 */
[----:B----4-:R-:W-:Y:S04]  /*16f90*/  STL [R1+0x219c], R8 ;  /* 0x00219c0801007387 */ /* 0x010fe80000100800 */
[----:B------:R-:W4:Y:S04]  /*16fa0*/  LDL R12, [R1+0x820] ;  /* 0x00082000010c7983 */ /* 0x000f280000100800 */
[----:B------:R-:W4:Y:S04]  /*16fb0*/  LDL R11, [R1+0x824] ;  /* 0x00082400010b7983 */ /* 0x000f280000100800 */
[----:B0-----:R-:W4:Y:S01]  /*16fc0*/  LDL R9, [R1+0x91c] ;  /* 0x00091c0001097983 */ /* 0x001f220000100800 */
[----:B------:R-:W-:-:S03]  /*16fd0*/  PRMT R5, RZ, 0x7610, R5 ;  /* 0x00007610ff057816 */ /* 0x000fc60000000005 */
[----:B---3--:R0:W-:Y:S01]  /*16fe0*/  STL [R1+0x2140], R6 ;  /* 0x0021400601007387 */ /* 0x0081e20000100800 */
[----:B--2---:R-:W-:-:S03]  /*16ff0*/  @P2 IMAD.MOV.U32 R15, RZ, RZ, R10 ;  /* 0x000000ffff0f2224 */ /* 0x004fc600078e000a */
[----:B------:R-:W2:Y:S01]  /*17000*/  LDL R10, [R1+0x918] ;  /* 0x00091800010a7983 */ /* 0x000ea20000100800 */
[----:B------:R-:W-:-:S03]  /*17010*/  @P2 IMAD.MOV.U32 R14, RZ, RZ, R7 ;  /* 0x000000ffff0e2224 */ /* 0x000fc600078e0007 */
[----:B------:R-:W3:Y:S04]  /*17020*/  LDL R7, [R1+0x910] ;  /* 0x0009100001077983 */ /* 0x000ee80000100800 */
[----:B0-----:R-:W3:Y:S04]  /*17030*/  LDL R6, [R1+0x914] ;  /* 0x0009140001067983 */ /* 0x001ee80000100800 */
[----:B------:R0:W3:Y:S01]  /*17040*/  @P2 LDG.E.U8 R5, desc[UR8][R14.64] ;  /* 0x000000080e052981 */ /* 0x0000e2000c1e1100 */
[C---:B------:R-:W-:Y:S02]  /*17050*/  ISETP.GT.AND P4, PT, R2.reuse, 0x3e, PT ;  /* 0x0000003e0200780c */ /* 0x040fe40003f84270 */
[----:B------:R-:W-:-:S02]  /*17060*/  ISETP.GT.AND P0, PT, R2, 0x2f, PT ;  /* 0x0000002f0200780c */ /* 0x000fc40003f04270 */
[----:B------:R-:W-:Y:S02]  /*17070*/  PRMT R4, RZ, 0x7610, R4 ;  /* 0x00007610ff047816 */ /* 0x000fe40000000004 */
[----:B------:R-:W-:-:S07]  /*17080*/  PRMT R3, RZ, 0x7610, R3 ;  /* 0x00007610ff037816 */ /* 0x000fce0000000003 */
[----:B0-----:R-:W-:Y:S02]  /*17090*/  @P4 IMAD.MOV.U32 R14, RZ, RZ, R0 ;  /* 0x000000ffff0e4224 */ /* 0x001fe400078e0000 */
[----:B------:R-:W-:-:S05]  /*170a0*/  @P4 IMAD.MOV.U32 R15, RZ, RZ, R21 ;  /* 0x000000ffff0f4224 */ /* 0x000fca00078e0015 */
[----:B------:R4:W3:Y:S01]  /*170b0*/  @P4 LDG.E.U8 R4, desc[UR8][R14.64] ;  /* 0x000000080e044981 */ /* 0x0008e2000c1e1100 */
[----:B------:R-:W-:Y:S01]  /*170c0*/  PRMT R13, RZ, 0x7610, R13 ;  /* 0x00007610ff0d7816 */ /* 0x000fe2000000000d */
[----:B----4-:R-:W-:Y:S02]  /*170d0*/  @P4 IMAD.MOV.U32 R14, RZ, RZ, R11 ;  /* 0x000000ffff0e4224 */ /* 0x010fe400078e000b */
[----:B------:R-:W-:-:S05]  /*170e0*/  @P4 IMAD.MOV.U32 R15, RZ, RZ, R12 ;  /* 0x000000ffff0f4224 */ /* 0x000fca00078e000c */
[----:B------:R0:W4:Y:S02]  /*170f0*/  @P4 LDG.E.U8 R3, desc[UR8][R14.64] ;  /* 0x000000080e034981 */ /* 0x000124000c1e1100 */
[----:B0-----:R-:W-:Y:S01]  /*17100*/  @P0 IMAD.MOV.U32 R14, RZ, RZ, R9 ;  /* 0x000000ffff0e0224 */ /* 0x001fe200078e0009 */
[----:B------:R-:W-:Y:S01]  /*17110*/  PRMT R16, RZ, 0x7610, R16 ;  /* 0x00007610ff107816 */ /* 0x000fe20000000010 */
[----:B--2---:R-:W-:-:S05]  /*17120*/  @P0 IMAD.MOV.U32 R15, RZ, RZ, R10 ;  /* 0x000000ffff0f0224 */ /* 0x004fca00078e000a */
[----:B------:R3:W2:Y:S02]  /*17130*/  @P0 LDG.E.U8 R13, desc[UR8][R14.64] ;  /* 0x000000080e0d0981 */ /* 0x0006a4000c1e1100 */
[----:B---3--:R-:W-:Y:S02]  /*17140*/  @P0 IMAD.MOV.U32 R14, RZ, RZ, R6 ;  /* 0x000000ffff0e0224 */ /* 0x008fe400078e0006 */
[----:B------:R-:W-:Y:S01]  /*17150*/  @P0 IMAD.MOV.U32 R15, RZ, RZ, R7 ;  /* 0x000000ffff0f0224 */ /* 0x000fe200078e0007 */
[----:B------:R0:W-:Y:S04]  /*17160*/  STL [R1+0x2144], R5 ;  /* 0x0021440501007387 */ /* 0x0001e80000100800 */
[----:B------:R-:W3:Y:S04]  /*17170*/  LDL R0, [R1+0x89c] ;  /* 0x00089c0001007983 */ /* 0x000ee80000100800 */
[----:B------:R3:W3:Y:S04]  /*17180*/  @P0 LDG.E.U8 R16, desc[UR8][R14.64] ;  /* 0x000000080e100981 */ /* 0x0006e8000c1e1100 */
[----:B------:R-:W3:Y:S04]  /*17190*/  LDL R8, [R1+0x898] ;  /* 0x0008980001087983 */ /* 0x000ee80000100800 */
[----:B------:R1:W-:Y:S04]  /*171a0*/  STL [R1+0x2148], R4 ;  /* 0x0021480401007387 */ /* 0x0003e80000100800 */
[----:B----4-:R4:W-:Y:S01]  /*171b0*/  STL [R1+0x214c], R3 ;  /* 0x00214c0301007387 */ /* 0x0109e20000100800 */
[----:B------:R-:W-:-:S03]  /*171c0*/  ISETP.GT.AND P1, PT, R2, 0x37, PT ;  /* 0x000000370200780c */ /* 0x000fc60003f24270 */
[----:B--2---:R-:W-:Y:S04]  /*171d0*/  STL [R1+0x2134], R13 ;  /* 0x0021340d01007387 */ /* 0x004fe80000100800 */
[----:B------:R-:W2:Y:S04]  /*171e0*/  LDL R7, [R1+0x890] ;  /* 0x0008900001077983 */ /* 0x000ea80000100800 */
[----:B------:R-:W2:Y:S04]  /*171f0*/  LDL R6, [R1+0x894] ;  /* 0x0008940001067983 */ /* 0x000ea80000100800 */
[----:B0-----:R-:W2:Y:S04]  /*17200*/  LDL R5, [R1+0x818] ;  /* 0x0008180001057983 */ /* 0x001ea80000100800 */
[----:B-1----:R-:W2:Y:S01]  /*17210*/  LDL R4, [R1+0x81c] ;  /* 0x00081c0001047983 */ /* 0x002ea20000100800 */
[----:B---3--:R-:W-:-:S03]  /*17220*/  @P1 IMAD.MOV.U32 R14, RZ, RZ, R0 ;  /* 0x000000ffff0e1224 */ /* 0x008fc600078e0000 */
[----:B------:R-:W-:Y:S04]  /*17230*/  STL [R1+0x2150], R16 ;  /* 0x0021501001007387 */ /* 0x000fe80000100800 */
[----:B----4-:R-:W3:Y:S04]  /*17240*/  LDL R3, [R1+0x810] ;  /* 0x0008100001037983 */ /* 0x010ee80000100800 */
[----:B------:R-:W4:Y:S01]  /*17250*/  LDL R0, [R1+0x814] ;  /* 0x0008140001007983 */ /* 0x000f220000100800 */
[----:B------:R-:W-:Y:S01]  /*17260*/  ISETP.GT.AND P2, PT, R2, 0x3f, PT ;  /* 0x0000003f0200780c */ /* 0x000fe20003f44270 */
[----:B------:R-:W-:Y:S01]  /*17270*/  @P1 IMAD.MOV.U32 R15, RZ, RZ, R8 ;  /* 0x000000ffff0f1224 */ /* 0x000fe200078e0008 */
[----:B------:R-:W-:Y:S01]  /*17280*/  PRMT R17, RZ, 0x7610, R17 ;  /* 0x00007610ff117816 */ /* 0x000fe20000000011 */
[----:B------:R-:W3:Y:S01]  /*17290*/  LDL.LU R8, [R1+0x59c] ;  /* 0x00059c0001087983 */ /* 0x000ee20000300800 */
[----:B------:R-:W-:-:S02]  /*172a0*/  PRMT R18, RZ, 0x7610, R18 ;  /* 0x00007610ff127816 */ /* 0x000fc40000000012 */
[----:B------:R-:W-:Y:S01]  /*172b0*/  PRMT R19, RZ, 0x7610, R19 ;  /* 0x00007610ff137816 */ /* 0x000fe20000000013 */
[----:B------:R-:W3:Y:S04]  /*172c0*/  LDL.LU R9, [R1+0x598] ;  /* 0x0005980001097983 */ /* 0x000ee80000300800 */
[----:B------:R2:W3:Y:S01]  /*172d0*/  @P1 LDG.E.U8 R17, desc[UR8][R14.64] ;  /* 0x000000080e111981 */ /* 0x0004e2000c1e1100 */
[----:B------:R-:W-:-:S03]  /*172e0*/  PRMT R20, RZ, 0x7610, R20 ;  /* 0x00007610ff147816 */ /* 0x000fc60000000014 */
        /* <DEDUP_REMOVED lines=8> */
[----:B--2---:R-:W-:-:S02]  /*17370*/  @P1 IMAD.MOV.U32 R15, RZ, RZ, R7 ;  /* 0x000000ffff0f1224 */ /* 0x004fc400078e0007 */
[----:B------:R-:W-:-:S05]  /*17380*/  @P1 IMAD.MOV.U32 R14, RZ, RZ, R6 ;  /* 0x000000ffff0e1224 */ /* 0x000fca00078e0006 */
[----:B------:R0:W2:Y:S02]  /*17390*/  @P1 LDG.E.U8 R18, desc[UR8][R14.64] ;  /* 0x000000080e121981 */ /* 0x0000a4000c1e1100 */
[----:B0-----:R-:W-:Y:S02]  /*173a0*/  @P2 IMAD.MOV.U32 R14, RZ, RZ, R4 ;  /* 0x000000ffff0e2224 */ /* 0x001fe400078e0004 */
[----:B------:R-:W-:-:S05]  /*173b0*/  @P2 IMAD.MOV.U32 R15, RZ, RZ, R5 ;  /* 0x000000ffff0f2224 */ /* 0x000fca00078e0005 */
[----:B------:R4:W2:Y:S02]  /*173c0*/  @P2 LDG.E.U8 R19, desc[UR8][R14.64] ;  /* 0x000000080e132981 */ /* 0x0008a4000c1e1100 */
[----:B----4-:R-:W-:Y:S02]  /*173d0*/  @P2 IMAD.MOV.U32 R14, RZ, RZ, R0 ;  /* 0x000000ffff0e2224 */ /* 0x010fe400078e0000 */
[----:B---3--:R-:W-:-:S05]  /*173e0*/  @P2 IMAD.MOV.U32 R15, RZ, RZ, R3 ;  /* 0x000000ffff0f2224 */ /* 0x008fca00078e0003 */
[----:B------:R-:W3:Y:S04]  /*173f0*/  @P2 LDG.E.U8 R20, desc[UR8][R14.64] ;  /* 0x000000080e142981 */ /* 0x000ee8000c1e1100 */
[----:B------:R-:W-:Y:S01]  /*17400*/  STL [R1+0x2154], R17 ;  /* 0x0021541101007387 */ /* 0x000fe20000100800 */
[----:B------:R-:W0:Y:S02]  /*17410*/  S2R R7, SR_TID.X ;  /* 0x0000000000077919 */ /* 0x000e240000002100 */
[----:B0-----:R-:W-:Y:S01]  /*17420*/  LOP3.LUT R0, R7, 0x3f, RZ, 0xc0, !PT ;  /* 0x0000003f07007812 */ /* 0x001fe200078ec0ff */
[----:B------:R-:W-:Y:S06]  /*17430*/  BAR.SYNC.DEFER_BLOCKING 0x0 ;  /* 0x0000000000007b1d */ /* 0x000fec0000010000 */
[----:B------:R-:W-:Y:S04]  /*17440*/  STS.U8 [R0+UR5], R8 ;  /* 0x0000000800007988 */ /* 0x000fe80008000005 */
[----:B------:R-:W-:Y:S04]  /*17450*/  STS.U8 [R0+UR5+0x40], R9 ;  /* 0x0000400900007988 */ /* 0x000fe80008000005 */
        /* <DEDUP_REMOVED lines=8> */
[----:B--2---:R-:W-:Y:S04]  /*174e0*/  STL [R1+0x2158], R18 ;  /* 0x0021581201007387 */ /* 0x004fe80000100800 */
[----:B------:R-:W-:Y:S04]  /*174f0*/  STL [R1+0x215c], R19 ;  /* 0x00215c1301007387 */ /* 0x000fe80000100800 */
[----:B------:R-:W2:Y:S04]  /*17500*/  LDL.LU R24, [R1+0x458] ;  /* 0x0004580001187983 */ /* 0x000ea80000300800 */
[----:B------:R-:W4:Y:S04]  /*17510*/  LDL.LU R25, [R1+0x454] ;  /* 0x0004540001197983 */ /* 0x000f280000300800 */
[----:B------:R-:W4:Y:S04]  /*17520*/  LDL.LU R26, [R1+0x42c] ;  /* 0x00042c00011a7983 */ /* 0x000f280000300800 */
[----:B------:R-:W4:Y:S04]  /*17530*/  LDL.LU R27, [R1+0x428] ;  /* 0x00042800011b7983 */ /* 0x000f280000300800 */
[----:B---3--:R-:W-:Y:S04]  /*17540*/  STL [R1+0x21a0], R20 ;  /* 0x0021a01401007387 */ /* 0x008fe80000100800 */
[----:B------:R-:W-:Y:S04]  /*17550*/  STL [R1+0x2160], R15 ;  /* 0x0021600f01007387 */ /* 0x000fe80000100800 */
[----:B------:R0:W-:Y:S04]  /*17560*/  STL [R1+0x21a4], R7 ;  /* 0x0021a40701007387 */ /* 0x0001e80000100800 */
[----:B0-----:R-:W3:Y:S04]  /*17570*/  LDL.LU R7, [R1+0x424] ;  /* 0x0004240001077983 */ /* 0x001ee80000300800 */
[----:B------:R-:W3:Y:S04]  /*17580*/  LDL.LU R20, [R1+0x420] ;  /* 0x0004200001147983 */ /* 0x000ee80000300800 */
[----:B------:R-:W3:Y:S04]  /*17590*/  LDL.LU R9, [R1+0x594] ;  /* 0x0005940001097983 */ /* 0x000ee80000300800 */
[----:B------:R-:W3:Y:S04]  /*175a0*/  LDL.LU R10, [R1+0x590] ;  /* 0x00059000010a7983 */ /* 0x000ee80000300800 */
[----:B------:R-:W3:Y:S04]  /*175b0*/  LDL.LU R23, [R1+0x554] ;  /* 0x0005540001177983 */ /* 0x000ee80000300800 */
[----:B------:R-:W3:Y:S04]  /*175c0*/  LDL.LU R28, [R1+0x550] ;  /* 0x00055000011c7983 */ /* 0x000ee80000300800 */
[----:B------:R-:W3:Y:S04]  /*175d0*/  LDL.LU R29, [R1+0x514] ;  /* 0x00051400011d7983 */ /* 0x000ee80000300800 */
[----:B------:R-:W3:Y:S01]  /*175e0*/  LDL.LU R8, [R1+0x510] ;  /* 0x0005100001087983 */ /* 0x000ee20000300800 */
[----:B------:R-:W0:Y:S03]  /*175f0*/  S2R R14, SR_TID.X ;  /* 0x00000000000e7919 */ /* 0x000e260000002100 */
[----:B------:R-:W3:Y:S04]  /*17600*/  LDL.LU R12, [R1+0x4d4] ;  /* 0x0004d400010c7983 */ /* 0x000ee80000300800 */
[----:B------:R-:W3:Y:S01]  /*17610*/  LDL.LU R21, [R1+0x4d0] ;  /* 0x0004d00001157983 */ /* 0x000ee20000300800 */
[----:B------:R-:W1:Y:S01]  /*17620*/  S2R R22, SR_TID.X ;  /* 0x0000000000167919 */ /* 0x000e620000002100 */
[----:B0-----:R-:W-:-:S04]  /*17630*/  LOP3.LUT R14, R14, 0x3f, RZ, 0xc0, !PT ;  /* 0x0000003f0e0e7812 */ /* 0x001fc800078ec0ff */
[----:B------:R-:W-:Y:S02]  /*17640*/  ISETP.GE.AND P0, PT, R14, R2, PT ;  /* 0x000000020e00720c */ /* 0x000fe40003f06270 */
[----:B-1----:R-:W-:-:S04]  /*17650*/  LOP3.LUT R19, R22, 0x3f, RZ, 0xc0, !PT ;  /* 0x0000003f16137812 */ /* 0x002fc800078ec0ff */
[C---:B------:R-:W-:Y:S01]  /*17660*/  LOP3.LUT R15, R19.reuse, 0x8, RZ, 0x3c, !PT ;  /* 0x00000008130f7812 */ /* 0x040fe200078e3cff */
[----:B--2---:R0:W-:Y:S04]  /*17670*/  STS.U8 [R0+UR5+0x1440], R24 ;  /* 0x0014401800007988 */ /* 0x0041e80008000005 */
[----:B----4-:R1:W-:Y:S04]  /*17680*/  STS.U8 [R0+UR5+0x1400], R25 ;  /* 0x0014001900007988 */ /* 0x0103e80008000005 */
[----:B------:R2:W-:Y:S04]  /*17690*/  STS.U8 [R0+UR5+0x1800], R26 ;  /* 0x0018001a00007988 */ /* 0x0005e80008000005 */
[----:B0-----:R-:W4:Y:S04]  /*176a0*/  LDL.LU R24, [R1+0x494] ;  /* 0x0004940001187983 */ /* 0x001f280000300800 */
[----:B-1----:R-:W4:Y:S04]  /*176b0*/  LDL.LU R25, [R1+0x490] ;  /* 0x0004900001197983 */ /* 0x002f280000300800 */
[----:B------:R0:W-:Y:S04]  /*176c0*/  STS.U8 [R0+UR5+0x1840], R27 ;  /* 0x0018401b00007988 */ /* 0x0001e80008000005 */
[----:B--2---:R-:W2:Y:S04]  /*176d0*/  LDL.LU R26, [R1+0x450] ;  /* 0x00045000011a7983 */ /* 0x004ea80000300800 */
[----:B0-----:R-:W2:Y:S04]  /*176e0*/  LDL.LU R27, [R1+0x44c] ;  /* 0x00044c00011b7983 */ /* 0x001ea80000300800 */
[----:B------:R-:W2:Y:S04]  /*176f0*/  LDL.LU R2, [R1+0x41c] ;  /* 0x00041c0001027983 */ /* 0x000ea80000300800 */
        /* <DEDUP_REMOVED lines=10> */
[----:B---3--:R0:W-:Y:S04]  /*177a0*/  STS.U8 [R0+UR5+0x1c40], R7 ;  /* 0x001c400700007988 */ /* 0x0081e80008000005 */
[----:B------:R1:W-:Y:S04]  /*177b0*/  STS.U8 [R0+UR5+0x1c00], R20 ;  /* 0x001c001400007988 */ /* 0x0003e80008000005 */
[----:B------:R3:W-:Y:S04]  /*177c0*/  STS.U8 [R15+UR5+0x80], R9 ;  /* 0x000080090f007988 */ /* 0x0007e80008000005 */
[----:B0-----:R-:W2:Y:S04]  /*177d0*/  LDL.LU R7, [R1+0x21a4] ;  /* 0x0021a40001077983 */ /* 0x001ea80000300800 */
[----:B-1----:R-:W2:Y:S04]  /*177e0*/  LDL.LU R20, [R1+0x21a0] ;  /* 0x0021a00001147983 */ /* 0x002ea80000300800 */
[----:B------:R0:W-:Y:S04]  /*177f0*/  STS.U8 [R15+UR5+0xc0], R10 ;  /* 0x0000c00a0f007988 */ /* 0x0001e80008000005 */
[----:B---3--:R-:W3:Y:S04]  /*17800*/  LDL.LU R9, [R1+0x4c8] ;  /* 0x0004c80001097983 */ /* 0x008ee80000300800 */
[----:B------:R1:W-:Y:S04]  /*17810*/  STS.U8 [R15+UR5+0x4c0], R23 ;  /* 0x0004c0170f007988 */ /* 0x0003e80008000005 */
[----:B0-----:R-:W3:Y:S04]  /*17820*/  LDL.LU R10, [R1+0x48c] ;  /* 0x00048c00010a7983 */ /* 0x001ee80000300800 */
[----:B------:R0:W-:Y:S04]  /*17830*/  STS.U8 [R15+UR5+0x480], R28 ;  /* 0x0004801c0f007988 */ /* 0x0001e80008000005 */
[----:B-1----:R-:W3:Y:S04]  /*17840*/  LDL.LU R23, [R1+0x488] ;  /* 0x0004880001177983 */ /* 0x002ee80000300800 */
[----:B------:R1:W-:Y:S04]  /*17850*/  STS.U8 [R15+UR5+0x880], R29 ;  /* 0x0008801d0f007988 */ /* 0x0003e80008000005 */
[----:B0-----:R-:W3:Y:S04]  /*17860*/  LDL.LU R28, [R1+0x448] ;  /* 0x00044800011c7983 */ /* 0x001ee80000300800 */
[----:B-1----:R-:W3:Y:S04]  /*17870*/  LDL.LU R29, [R1+0x444] ;  /* 0x00044400011d7983 */ /* 0x002ee80000300800 */
[----:B------:R0:W-:Y:S04]  /*17880*/  STS.U8 [R15+UR5+0x8c0], R8 ;  /* 0x0008c0080f007988 */ /* 0x0001e80008000005 */
[----:B------:R1:W-:Y:S04]  /*17890*/  STS.U8 [R15+UR5+0xcc0], R12 ;  /* 0x000cc00c0f007988 */ /* 0x0003e80008000005 */
[----:B------:R1:W-:Y:S04]  /*178a0*/  STS.U8 [R15+UR5+0xc80], R21 ;  /* 0x000c80150f007988 */ /* 0x0003e80008000005 */
[----:B0-----:R-:W3:Y:S04]  /*178b0*/  LDL.LU R8, [R1+0x219c] ;  /* 0x00219c0001087983 */ /* 0x001ee80000300800 */
[----:B-1----:R-:W3:Y:S04]  /*178c0*/  LDL.LU R12, [R1+0x2198] ;  /* 0x00219800010c7983 */ /* 0x002ee80000300800 */
[----:B------:R-:W3:Y:S04]  /*178d0*/  LDL.LU R21, [R1+0x2194] ;  /* 0x0021940001157983 */ /* 0x000ee80000300800 */
[----:B----4-:R0:W-:Y:S04]  /*178e0*/  STS.U8 [R15+UR5+0x1080], R24 ;  /* 0x001080180f007988 */ /* 0x0101e80008000005 */
[----:B------:R1:W-:Y:S04]  /*178f0*/  STS.U8 [R15+UR5+0x10c0], R25 ;  /* 0x0010c0190f007988 */ /* 0x0003e80008000005 */
[----:B0-----:R-:W4:Y:S04]  /*17900*/  LDL.LU R24, [R1+0x2190] ;  /* 0x0021900001187983 */ /* 0x001f280000300800 */
[----:B-1----:R-:W4:Y:S04]  /*17910*/  LDL.LU R25, [R1+0x218c] ;  /* 0x00218c0001197983 */ /* 0x002f280000300800 */
[----:B--2---:R0:W-:Y:S04]  /*17920*/  STS.U8 [R15+UR5+0x14c0], R26 ;  /* 0x0014c01a0f007988 */ /* 0x0041e80008000005 */
[----:B------:R1:W-:Y:S04]  /*17930*/  STS.U8 [R15+UR5+0x1480], R27 ;  /* 0x0014801b0f007988 */ /* 0x0003e80008000005 */
[----:B0-----:R-:W2:Y:S04]  /*17940*/  LDL.LU R26, [R1+0x2188] ;  /* 0x00218800011a7983 */ /* 0x001ea80000300800 */
[----:B-1----:R-:W2:Y:S04]  /*17950*/  LDL.LU R27, [R1+0x2184] ;  /* 0x00218400011b7983 */ /* 0x002ea80000300800 */
[----:B------:R0:W-:Y:S04]  /*17960*/  STS.U8 [R15+UR5+0x1880], R2 ;  /* 0x001880020f007988 */ /* 0x0001e80008000005 */
[----:B------:R-:W-:Y:S01]  /*17970*/  STS.U8 [R15+UR5+0x18c0], R18 ;  /* 0x0018c0120f007988 */ /* 0x000fe20008000005 */
[----:B0-----:R-:W-:-:S03]  /*17980*/  LOP3.LUT R2, R19, 0x10, RZ, 0x3c, !PT ;  /* 0x0000001013027812 */ /* 0x001fc600078e3cff */
        /* <DEDUP_REMOVED lines=8> */
[----:B------:R0:W-:Y:S04]  /*17a10*/  STS.U8 [R2+UR5+0xd40], R22 ;  /* 0x000d401602007988 */ /* 0x0001e80008000005 */
[----:B0-----:R-:W4:Y:S04]  /*17a20*/  LDL.LU R22, [R1+0x584] ;  /* 0x0005840001167983 */ /* 0x001f280000300800 */
[----:B------:R-:W4:Y:S04]  /*17a30*/  LDL.LU R16, [R1+0x580] ;  /* 0x0005800001107983 */ /* 0x000f280000300800 */
[----:B------:R-:W4:Y:S04]  /*17a40*/  LDL.LU R13, [R1+0x544] ;  /* 0x00054400010d7983 */ /* 0x000f280000300800 */
[----:B------:R-:W4:Y:S04]  /*17a50*/  LDL.LU R4, [R1+0x540] ;  /* 0x0005400001047983 */ /* 0x000f280000300800 */
[----:B---3--:R-:W-:Y:S04]  /*17a60*/  STS.U8 [R2+UR5+0xd00], R9 ;  /* 0x000d000902007988 */ /* 0x008fe80008000005 */
[----:B------:R-:W3:Y:S04]  /*17a70*/  LDL.LU R5, [R1+0x504] ;  /* 0x0005040001057983 */ /* 0x000ee80000300800 */
[----:B------:R-:W-:Y:S04]  /*17a80*/  STS.U8 [R2+UR5+0x1100], R10 ;  /* 0x0011000a02007988 */ /* 0x000fe80008000005 */
[----:B------:R-:W3:Y:S04]  /*17a90*/  LDL.LU R6, [R1+0x500] ;  /* 0x0005000001067983 */ /* 0x000ee80000300800 */
[----:B------:R0:W-:Y:S04]  /*17aa0*/  STS.U8 [R2+UR5+0x1140], R23 ;  /* 0x0011401702007988 */ /* 0x0001e80008000005 */
[----:B------:R-:W3:Y:S04]  /*17ab0*/  LDL.LU R11, [R1+0x4c4] ;  /* 0x0004c400010b7983 */ /* 0x000ee80000300800 */
[----:B------:R-:W-:Y:S04]  /*17ac0*/  STS.U8 [R2+UR5+0x1540], R28 ;  /* 0x0015401c02007988 */ /* 0x000fe80008000005 */
[----:B------:R1:W-:Y:S04]  /*17ad0*/  STS.U8 [R2+UR5+0x1500], R29 ;  /* 0x0015001d02007988 */ /* 0x0003e80008000005 */
[----:B0-----:R-:W3:Y:S04]  /*17ae0*/  LDL.LU R23, [R1+0x4c0] ;  /* 0x0004c00001177983 */ /* 0x001ee80000300800 */
[----:B-1----:R-:W3:Y:S04]  /*17af0*/  LDL.LU R29, [R1+0x484] ;  /* 0x00048400011d7983 */ /* 0x002ee80000300800 */
        /* <DEDUP_REMOVED lines=8> */
[----:B--2---:R-:W-:Y:S04]  /*17b80*/  STS.U8 [R2+UR5+0x1900], R27 ;  /* 0x0019001b02007988 */ /* 0x004fe80008000005 */
[----:B------:R0:W-:Y:S04]  /*17b90*/  STS.U8 [R2+UR5+0x1940], R26 ;  /* 0x0019401a02007988 */ /* 0x0001e80008000005 */
[----:B----4-:R1:W-:Y:S04]  /*17ba0*/  STS.U8 [R2+UR5+0x1d40], R25 ;  /* 0x001d401902007988 */ /* 0x0103e80008000005 */
[----:B0-----:R-:W2:Y:S01]  /*17bb0*/  LDL.LU R26, [R1+0x53c] ;  /* 0x00053c00011a7983 */ /* 0x001ea20000300800 */
[----:B-1----:R-:W0:Y:S03]  /*17bc0*/  S2R R25, SR_TID.X ;  /* 0x0000000000197919 */ /* 0x002e260000002100 */
[----:B------:R1:W-:Y:S04]  /*17bd0*/  STS.U8 [R2+UR5+0x1d00], R24 ;  /* 0x001d001802007988 */ /* 0x0003e80008000005 */
[----:B------:R-:W4:Y:S04]  /*17be0*/  LDL.LU R27, [R1+0x538] ;  /* 0x00053800011b7983 */ /* 0x000f280000300800 */
[----:B-1----:R-:W2:Y:S01]  /*17bf0*/  LDL.LU R24, [R1+0x4fc] ;  /* 0x0004fc0001187983 */ /* 0x002ea20000300800 */
[----:B0-----:R-:W-:-:S04]  /*17c00*/  LOP3.LUT R25, R25, 0x3f, RZ, 0xc0, !PT ;  /* 0x0000003f19197812 */ /* 0x001fc800078ec0ff */
[----:B------:R-:W-:Y:S02]  /*17c10*/  LOP3.LUT R2, R25, 0x18, RZ, 0x3c, !PT ;  /* 0x0000001819027812 */ /* 0x000fe400078e3cff */
[----:B------:R-:W2:Y:S04]  /*17c20*/  LDL.LU R25, [R1+0x4f8] ;  /* 0x0004f80001197983 */ /* 0x000ea80000300800 */
[----:B------:R0:W-:Y:S04]  /*17c30*/  STS.U8 [R2+UR5+0x180], R22 ;  /* 0x0001801602007988 */ /* 0x0001e80008000005 */
[----:B------:R1:W-:Y:S04]  /*17c40*/  STS.U8 [R2+UR5+0x1c0], R16 ;  /* 0x0001c01002007988 */ /* 0x0003e80008000005 */
[----:B------:R1:W-:Y:S04]  /*17c50*/  STS.U8 [R2+UR5+0x5c0], R13 ;  /* 0x0005c00d02007988 */ /* 0x0003e80008000005 */
[----:B0-----:R-:W2:Y:S04]  /*17c60*/  LDL.LU R22, [R1+0x2180] ;  /* 0x0021800001167983 */ /* 0x001ea80000300800 */
[----:B-1----:R-:W2:Y:S04]  /*17c70*/  LDL.LU R16, [R1+0x4bc] ;  /* 0x0004bc0001107983 */ /* 0x002ea80000300800 */
[----:B------:R0:W-:Y:S04]  /*17c80*/  STS.U8 [R2+UR5+0x580], R4 ;  /* 0x0005800402007988 */ /* 0x0001e80008000005 */
[----:B------:R-:W2:Y:S04]  /*17c90*/  LDL.LU R13, [R1+0x4b8] ;  /* 0x0004b800010d7983 */ /* 0x000ea80000300800 */
[----:B---3--:R1:W-:Y:S04]  /*17ca0*/  STS.U8 [R2+UR5+0x980], R5 ;  /* 0x0009800502007988 */ /* 0x0083e80008000005 */
[----:B0-----:R-:W3:Y:S04]  /*17cb0*/  LDL.LU R4, [R1+0x47c] ;  /* 0x00047c0001047983 */ /* 0x001ee80000300800 */
[----:B------:R0:W-:Y:S04]  /*17cc0*/  STS.U8 [R2+UR5+0x9c0], R6 ;  /* 0x0009c00602007988 */ /* 0x0001e80008000005 */
[----:B-1----:R-:W2:Y:S04]  /*17cd0*/  LDL.LU R5, [R1+0x478] ;  /* 0x0004780001057983 */ /* 0x002ea80000300800 */
[----:B------:R1:W-:Y:S04]  /*17ce0*/  STS.U8 [R2+UR5+0xdc0], R11 ;  /* 0x000dc00b02007988 */ /* 0x0003e80008000005 */
[----:B0-----:R-:W2:Y:S04]  /*17cf0*/  LDL.LU R6, [R1+0x438] ;  /* 0x0004380001067983 */ /* 0x001ea80000300800 */
[----:B------:R0:W-:Y:S04]  /*17d00*/  STS.U8 [R2+UR5+0xd80], R23 ;  /* 0x000d801702007988 */ /* 0x0001e80008000005 */
[----:B-1----:R-:W2:Y:S04]  /*17d10*/  LDL.LU R11, [R1+0x434] ;  /* 0x00043400010b7983 */ /* 0x002ea80000300800 */
[----:B------:R1:W-:Y:S04]  /*17d20*/  STS.U8 [R2+UR5+0x1180], R29 ;  /* 0x0011801d02007988 */ /* 0x0003e80008000005 */
[----:B0-----:R-:W2:Y:S04]  /*17d30*/  LDL.LU R23, [R1+0x217c] ;  /* 0x00217c0001177983 */ /* 0x001ea80000300800 */
[----:B-1----:R-:W2:Y:S01]  /*17d40*/  LDL.LU R29, [R1+0x2178] ;  /* 0x00217800011d7983 */ /* 0x002ea20000300800 */
[----:B------:R-:W-:-:S03]  /*17d50*/  LOP3.LUT R7, R7, 0x3f, RZ, 0xc0, !PT ;  /* 0x0000003f07077812 */ /* 0x000fc600078ec0ff */
[----:B------:R-:W-:Y:S04]  /*17d60*/  STS.U8 [R2+UR5+0x11c0], R15 ;  /* 0x0011c00f02007988 */ /* 0x000fe80008000005 */
[----:B------:R-:W-:Y:S04]  /*17d70*/  STS.U8 [R2+UR5+0x15c0], R19 ;  /* 0x0015c01302007988 */ /* 0x000fe80008000005 */
[----:B------:R0:W-:Y:S04]  /*17d80*/  STS.U8 [R2+UR5+0x1580], R28 ;  /* 0x0015801c02007988 */ /* 0x0001e80008000005 */
[----:B------:R1:W-:Y:S04]  /*17d90*/  STS.U8 [R2+UR5+0x1980], R3 ;  /* 0x0019800302007988 */ /* 0x0003e80008000005 */
[----:B------:R-:W-:Y:S04]  /*17da0*/  STS.U8 [R2+UR5+0x19c0], R18 ;  /* 0x0019c01202007988 */ /* 0x000fe80008000005 */
[----:B0-----:R-:W3:Y:S01]  /*17db0*/  LDL.LU R28, [R1+0x574] ;  /* 0x00057400011c7983 */ /* 0x001ee20000300800 */
[----:B-1----:R-:W-:-:S03]  /*17dc0*/  LOP3.LUT R3, R7, 0x20, RZ, 0x3c, !PT ;  /* 0x0000002007037812 */ /* 0x002fc600078e3cff */
[----:B------:R-:W-:Y:S04]  /*17dd0*/  STS.U8 [R2+UR5+0x1dc0], R17 ;  /* 0x001dc01102007988 */ /* 0x000fe80008000005 */
[----:B--2---:R-:W-:Y:S04]  /*17de0*/  STS.U8 [R2+UR5+0x1d80], R29 ;  /* 0x001d801d02007988 */ /* 0x004fe80008000005 */
[----:B------:R0:W-:Y:S04]  /*17df0*/  STS.U8 [R3+UR5+0x200], R9 ;  /* 0x0002000903007988 */ /* 0x0001e80008000005 */
[----:B------:R1:W-:Y:S04]  /*17e00*/  STS.U8 [R3+UR5+0x240], R10 ;  /* 0x0002400a03007988 */ /* 0x0003e80008000005 */
[----:B------:R-:W-:Y:S04]  /*17e10*/  STS.U8 [R3+UR5+0x640], R26 ;  /* 0x0006401a03007988 */ /* 0x000fe80008000005 */
[----:B----4-:R-:W-:Y:S04]  /*17e20*/  STS.U8 [R3+UR5+0x600], R27 ;  /* 0x0006001b03007988 */ /* 0x010fe80008000005 */
[----:B0-----:R-:W2:Y:S04]  /*17e30*/  LDL.LU R9, [R1+0x570] ;  /* 0x0005700001097983 */ /* 0x001ea80000300800 */
[----:B------:R0:W-:Y:S04]  /*17e40*/  STS.U8 [R3+UR5+0xa00], R24 ;  /* 0x000a001803007988 */ /* 0x0001e80008000005 */
[----:B-1----:R-:W4:Y:S04]  /*17e50*/  LDL.LU R10, [R1+0x534] ;  /* 0x00053400010a7983 */ /* 0x002f280000300800 */
[----:B------:R1:W-:Y:S04]  /*17e60*/  STS.U8 [R3+UR5+0xa40], R25 ;  /* 0x000a401903007988 */ /* 0x0003e80008000005 */
[----:B0-----:R-:W4:Y:S04]  /*17e70*/  LDL.LU R24, [R1+0x530] ;  /* 0x0005300001187983 */ /* 0x001f280000300800 */
[----:B-1----:R-:W4:Y:S04]  /*17e80*/  LDL.LU R25, [R1+0x4f4] ;  /* 0x0004f40001197983 */ /* 0x002f280000300800 */
[----:B------:R-:W-:Y:S04]  /*17e90*/  STS.U8 [R3+UR5+0xe40], R16 ;  /* 0x000e401003007988 */ /* 0x000fe80008000005 */
[----:B------:R-:W-:Y:S04]  /*17ea0*/  STS.U8 [R3+UR5+0xe00], R13 ;  /* 0x000e000d03007988 */ /* 0x000fe80008000005 */
[----:B---3--:R-:W-:Y:S04]  /*17eb0*/  STS.U8 [R3+UR5+0x1200], R4 ;  /* 0x0012000403007988 */ /* 0x008fe80008000005 */
[----:B------:R-:W3:Y:S04]  /*17ec0*/  LDL.LU R2, [R1+0x4f0] ;  /* 0x0004f00001027983 */ /* 0x000ee80000300800 */
[----:B------:R-:W-:Y:S04]  /*17ed0*/  STS.U8 [R3+UR5+0x1240], R5 ;  /* 0x0012400503007988 */ /* 0x000fe80008000005 */
[----:B------:R-:W3:Y:S04]  /*17ee0*/  LDL.LU R26, [R1+0x4b4] ;  /* 0x0004b400011a7983 */ /* 0x000ee80000300800 */
[----:B------:R-:W-:Y:S04]  /*17ef0*/  STS.U8 [R3+UR5+0x1640], R6 ;  /* 0x0016400603007988 */ /* 0x000fe80008000005 */
[----:B------:R-:W3:Y:S04]  /*17f00*/  LDL.LU R27, [R1+0x4b0] ;  /* 0x0004b000011b7983 */ /* 0x000ee80000300800 */
[----:B------:R0:W-:Y:S01]  /*17f10*/  STS.U8 [R3+UR5+0x1600], R11 ;  /* 0x0016000b03007988 */ /* 0x0001e20008000005 */
[----:B------:R-:W-:-:S03]  /*17f20*/  LOP3.LUT R15, R7, 0x28, RZ, 0x3c, !PT ;  /* 0x00000028070f7812 */ /* 0x000fc600078e3cff */
[----:B------:R-:W-:Y:S04]  /*17f30*/  STS.U8 [R3+UR5+0x1a00], R23 ;  /* 0x001a001703007988 */ /* 0x000fe80008000005 */
[----:B0-----:R-:W3:Y:S04]  /*17f40*/  LDL.LU R11, [R1+0x430] ;  /* 0x00043000010b7983 */ /* 0x001ee80000300800 */
[----:B------:R-:W3:Y:S04]  /*17f50*/  LDL.LU R13, [R1+0x40c] ;  /* 0x00040c00010d7983 */ /* 0x000ee80000300800 */
[----:B------:R-:W3:Y:S04]  /*17f60*/  LDL.LU R19, [R1+0x56c] ;  /* 0x00056c0001137983 */ /* 0x000ee80000300800 */
[----:B------:R-:W-:Y:S04]  /*17f70*/  STS.U8 [R3+UR5+0x1a40], R22 ;  /* 0x001a401603007988 */ /* 0x000fe80008000005 */
[----:B------:R-:W3:Y:S04]  /*17f80*/  LDL.LU R18, [R1+0x568] ;  /* 0x0005680001127983 */ /* 0x000ee80000300800 */
[----:B------:R-:W-:Y:S04]  /*17f90*/  STS.U8 [R3+UR5+0x1e40], R21 ;  /* 0x001e401503007988 */ /* 0x000fe80008000005 */
[----:B------:R-:W3:Y:S04]  /*17fa0*/  LDL.LU R17, [R1+0x52c] ;  /* 0x00052c0001117983 */ /* 0x000ee80000300800 */
[----:B------:R0:W-:Y:S04]  /*17fb0*/  STS.U8 [R3+UR5+0x1e00], R12 ;  /* 0x001e000c03007988 */ /* 0x0001e80008000005 */
[----:B------:R-:W3:Y:S04]  /*17fc0*/  LDL.LU R16, [R1+0x528] ;  /* 0x0005280001107983 */ /* 0x000ee80000300800 */
[----:B0-----:R-:W3:Y:S04]  /*17fd0*/  LDL.LU R3, [R1+0x4ec] ;  /* 0x0004ec0001037983 */ /* 0x001ee80000300800 */
[----:B------:R-:W3:Y:S04]  /*17fe0*/  LDL.LU R4, [R1+0x4e8] ;  /* 0x0004e80001047983 */ /* 0x000ee80000300800 */
[----:B------:R-:W3:Y:S04]  /*17ff0*/  LDL.LU R5, [R1+0x4ac] ;  /* 0x0004ac0001057983 */ /* 0x000ee80000300800 */
[----:B------:R-:W3:Y:S04]  /*18000*/  LDL.LU R6, [R1+0x4a8] ;  /* 0x0004a80001067983 */ /* 0x000ee80000300800 */
[----:B------:R0:W-:Y:S04]  /*18010*/  STS.U8 [R15+UR5+0x280], R28 ;  /* 0x0002801c0f007988 */ /* 0x0001e80008000005 */
[----:B------:R-:W3:Y:S04]  /*18020*/  LDL.LU R7, [R1+0x468] ;  /* 0x0004680001077983 */ /* 0x000ee80000300800 */
[----:B0-----:R-:W3:Y:S04]  /*18030*/  LDL.LU R28, [R1+0x464] ;  /* 0x00046400011c7983 */ /* 0x001ee80000300800 */
[----:B--2---:R0:W-:Y:S04]  /*18040*/  STS.U8 [R15+UR5+0x2c0], R9 ;  /* 0x0002c0090f007988 */ /* 0x0041e80008000005 */
[----:B----4-:R1:W-:Y:S04]  /*18050*/  STS.U8 [R15+UR5+0x6c0], R10 ;  /* 0x0006c00a0f007988 */ /* 0x0103e80008000005 */
[----:B0-----:R-:W2:Y:S04]  /*18060*/  LDL.LU R9, [R1+0x2174] ;  /* 0x0021740001097983 */ /* 0x001ea80000300800 */
[----:B------:R0:W-:Y:S04]  /*18070*/  STS.U8 [R15+UR5+0x680], R24 ;  /* 0x000680180f007988 */ /* 0x0001e80008000005 */
[----:B-1----:R-:W4:Y:S04]  /*18080*/  LDL.LU R10, [R1+0x2170] ;  /* 0x00217000010a7983 */ /* 0x002f280000300800 */
[----:B------:R1:W-:Y:S04]  /*18090*/  STS.U8 [R15+UR5+0xa80], R25 ;  /* 0x000a80190f007988 */ /* 0x0003e80008000005 */
[----:B0-----:R-:W2:Y:S04]  /*180a0*/  LDL.LU R24, [R1+0x216c] ;  /* 0x00216c0001187983 */ /* 0x001ea80000300800 */
[----:B-1----:R-:W2:Y:S04]  /*180b0*/  LDL.LU R25, [R1+0x2168] ;  /* 0x0021680001197983 */ /* 0x002ea80000300800 */
[----:B---3--:R-:W-:Y:S04]  /*180c0*/  STS.U8 [R15+UR5+0xac0], R2 ;  /* 0x000ac0020f007988 */ /* 0x008fe80008000005 */
[----:B------:R0:W-:Y:S04]  /*180d0*/  STS.U8 [R15+UR5+0xec0], R26 ;  /* 0x000ec01a0f007988 */ /* 0x0001e80008000005 */
[----:B------:R1:W-:Y:S04]  /*180e0*/  STS.U8 [R15+UR5+0xe80], R27 ;  /* 0x000e801b0f007988 */ /* 0x0003e80008000005 */
[----:B0-----:R-:W3:Y:S04]  /*180f0*/  LDL.LU R26, [R1+0x564] ;  /* 0x00056400011a7983 */ /* 0x001ee80000300800 */
[----:B------:R-:W3:Y:S04]  /*18100*/  LDL.LU R2, [R1+0x524] ;  /* 0x0005240001027983 */ /* 0x000ee80000300800 */
[----:B-1----:R-:W3:Y:S04]  /*18110*/  LDL.LU R27, [R1+0x520] ;  /* 0x00052000011b7983 */ /* 0x002ee80000300800 */
[----:B--2---:R0:W-:Y:S04]  /*18120*/  STS.U8 [R15+UR5+0x1280], R25 ;  /* 0x001280190f007988 */ /* 0x0041e80008000005 */
[----:B------:R1:W-:Y:S04]  /*18130*/  STS.U8 [R15+UR5+0x12c0], R24 ;  /* 0x0012c0180f007988 */ /* 0x0003e80008000005 */
[----:B------:R2:W-:Y:S04]  /*18140*/  STS.U8 [R15+UR5+0x16c0], R11 ;  /* 0x0016c00b0f007988 */ /* 0x0005e80008000005 */
[----:B0-----:R-:W3:Y:S04]  /*18150*/  LDL.LU R25, [R1+0x4e4] ;  /* 0x0004e40001197983 */ /* 0x001ee80000300800 */
[----:B-1----:R-:W3:Y:S04]  /*18160*/  LDL.LU R24, [R1+0x4e0] ;  /* 0x0004e00001187983 */ /* 0x002ee80000300800 */
[----:B--2---:R-:W2:Y:S04]  /*18170*/  LDL.LU R11, [R1+0x2164] ;  /* 0x00216400010b7983 */ /* 0x004ea80000300800 */
[----:B------:R0:W-:Y:S02]  /*18180*/  STS.U8 [R15+UR5+0x1680], R13 ;  /* 0x0016800d0f007988 */ /* 0x0001e40008000005 */
[----:B0-----:R-:W-:-:S02]  /*18190*/  LOP3.LUT R13, R0, 0x30, RZ, 0x3c, !PT ;  /* 0x00000030000d7812 */ /* 0x001fc400078e3cff */
[----:B--2---:R-:W-:Y:S04]  /*181a0*/  STS.U8 [R15+UR5+0x1a80], R11 ;  /* 0x001a800b0f007988 */ /* 0x004fe80008000005 */
[----:B----4-:R-:W-:Y:S04]  /*181b0*/  STS.U8 [R15+UR5+0x1ac0], R10 ;  /* 0x001ac00a0f007988 */ /* 0x010fe80008000005 */
[----:B------:R-:W-:Y:S04]  /*181c0*/  STS.U8 [R15+UR5+0x1ec0], R9 ;  /* 0x001ec0090f007988 */ /* 0x000fe80008000005 */
[----:B------:R0:W-:Y:S04]  /*181d0*/  STS.U8 [R15+UR5+0x1e80], R8 ;  /* 0x001e80080f007988 */ /* 0x0001e80008000005 */
[----:B------:R1:W-:Y:S04]  /*181e0*/  STS.U8 [R13+UR5+0x300], R19 ;  /* 0x000300130d007988 */ /* 0x0003e80008000005 */
[----:B------:R2:W-:Y:S04]  /*181f0*/  STS.U8 [R13+UR5+0x340], R18 ;  /* 0x000340120d007988 */ /* 0x0005e80008000005 */
[----:B0-----:R-:W4:Y:S04]  /*18200*/  LDL.LU R15, [R1+0x2160] ;  /* 0x00216000010f7983 */ /* 0x001f280000300800 */
[----:B-1----:R-:W3:Y:S04]  /*18210*/  LDL.LU R19, [R1+0x215c] ;  /* 0x00215c0001137983 */ /* 0x002ee80000300800 */
[----:B--2---:R-:W2:Y:S04]  /*18220*/  LDL.LU R18, [R1+0x2158] ;  /* 0x0021580001127983 */ /* 0x004ea80000300800 */
[----:B------:R0:W-:Y:S04]  /*18230*/  STS.U8 [R13+UR5+0x740], R17 ;  /* 0x000740110d007988 */ /* 0x0001e80008000005 */
[----:B------:R1:W-:Y:S04]  /*18240*/  STS.U8 [R13+UR5+0x700], R16 ;  /* 0x000700100d007988 */ /* 0x0003e80008000005 */
[----:B------:R1:W-:Y:S04]  /*18250*/  STS.U8 [R13+UR5+0xb00], R3 ;  /* 0x000b00030d007988 */ /* 0x0003e80008000005 */
[----:B0-----:R-:W2:Y:S04]  /*18260*/  LDL.LU R17, [R1+0x2154] ;  /* 0x0021540001117983 */ /* 0x001ea80000300800 */
[----:B-1----:R-:W2:Y:S04]  /*18270*/  LDL.LU R16, [R1+0x2150] ;  /* 0x0021500001107983 */ /* 0x002ea80000300800 */
[----:B------:R-:W2:Y:S04]  /*18280*/  LDL.LU R3, [R1+0x214c] ;  /* 0x00214c0001037983 */ /* 0x000ea80000300800 */
        /* <DEDUP_REMOVED lines=8> */
[----:B0-----:R-:W2:Y:S04]  /*18310*/  LDL.LU R7, [R1+0x213c] ;  /* 0x00213c0001077983 */ /* 0x001ea80000300800 */
[----:B-1----:R-:W2:Y:S04]  /*18320*/  LDL.LU R28, [R1+0x2138] ;  /* 0x00213800011c7983 */ /* 0x002ea80000300800 */
[----:B--2---:R-:W-:Y:S04]  /*18330*/  STS.U8 [R13+UR5+0x1740], R28 ;  /* 0x0017401c0d007988 */ /* 0x004fe80008000005 */
[----:B------:R-:W-:Y:S04]  /*18340*/  STS.U8 [R13+UR5+0x1700], R7 ;  /* 0x001700070d007988 */ /* 0x000fe80008000005 */
[----:B------:R-:W-:Y:S04]  /*18350*/  STS.U8 [R13+UR5+0x1b00], R6 ;  /* 0x001b00060d007988 */ /* 0x000fe80008000005 */
[----:B------:R-:W-:Y:S04]  /*18360*/  STS.U8 [R13+UR5+0x1b40], R5 ;  /* 0x001b40050d007988 */ /* 0x000fe80008000005 */
[----:B------:R-:W-:Y:S04]  /*18370*/  STS.U8 [R13+UR5+0x1f40], R4 ;  /* 0x001f40040d007988 */ /* 0x000fe80008000005 */
[----:B------:R0:W-:Y:S04]  /*18380*/  STS.U8 [R13+UR5+0x1f00], R3 ;  /* 0x001f00030d007988 */ /* 0x0001e80008000005 */
[----:B0-----:R-:W2:Y:S04]  /*18390*/  LDL.LU R13, [R1+0x2134] ;  /* 0x00213400010d7983 */ /* 0x001ea80000300800 */
[----:B------:R-:W2:Y:S01]  /*183a0*/  LDL.LU R3, [R1+0x560] ;  /* 0x0005600001037983 */ /* 0x000ea20000300800 */
[----:B------:R-:W-:-:S05]  /*183b0*/  LOP3.LUT R0, R0, 0x38, RZ, 0x3c, !PT ;  /* 0x0000003800007812 */ /* 0x000fca00078e3cff */
[----:B---3--:R0:W-:Y:S04]  /*183c0*/  STS.U8 [R0+UR5+0x380], R26 ;  /* 0x0003801a00007988 */ /* 0x0081e80008000005 */
[----:B0-----:R-:W3:Y:S04]  /*183d0*/  LDL.LU R26, [R1+0x2130] ;  /* 0x00213000011a7983 */ /* 0x001ee80000300800 */
[----:B--2---:R0:W-:Y:S04]  /*183e0*/  STS.U8 [R0+UR5+0x3c0], R3 ;  /* 0x0003c00300007988 */ /* 0x0041e80008000005 */
[----:B------:R1:W-:Y:S04]  /*183f0*/  STS.U8 [R0+UR5+0x7c0], R2 ;  /* 0x0007c00200007988 */ /* 0x0003e80008000005 */
[----:B------:R2:W-:Y:S04]  /*18400*/  STS.U8 [R0+UR5+0x780], R27 ;  /* 0x0007801b00007988 */ /* 0x0005e80008000005 */
[----:B0-----:R-:W3:Y:S04]  /*18410*/  LDL R3, [R1+0xfd8] ;  /* 0x000fd80001037983 */ /* 0x001ee80000100800 */
[----:B-1----:R-:W3:Y:S04]  /*18420*/  LDL R2, [R1+0xfe0] ;  /* 0x000fe00001027983 */ /* 0x002ee80000100800 */
[----:B--2---:R-:W2:Y:S04]  /*18430*/  LDL.LU R27, [R1+0x212c] ;  /* 0x00212c00011b7983 */ /* 0x004ea80000300800 */
[----:B------:R0:W-:Y:S04]  /*18440*/  STS.U8 [R0+UR5+0xb80], R25 ;  /* 0x000b801900007988 */ /* 0x0001e80008000005 */
[----:B------:R1:W-:Y:S04]  /*18450*/  STS.U8 [R0+UR5+0xbc0], R24 ;  /* 0x000bc01800007988 */ /* 0x0003e80008000005 */
[----:B0-----:R-:W2:Y:S04]  /*18460*/  LDL.LU R25, [R1+0x2128] ;  /* 0x0021280001197983 */ /* 0x001ea80000300800 */
[----:B-1----:R-:W2:Y:S04]  /*18470*/  LDL.LU R24, [R1+0x2124] ;  /* 0x0021240001187983 */ /* 0x002ea80000300800 */
[----:B--2---:R0:W-:Y:S04]  /*18480*/  STS.U8 [R0+UR5+0xfc0], R24 ;  /* 0x000fc01800007988 */ /* 0x0041e80008000005 */
[----:B------:R1:W-:Y:S04]  /*18490*/  STS.U8 [R0+UR5+0xf80], R25 ;  /* 0x000f801900007988 */ /* 0x0003e80008000005 */
[----:B------:R2:W-:Y:S04]  /*184a0*/  STS.U8 [R0+UR5+0x1380], R27 ;  /* 0x0013801b00007988 */ /* 0x0005e80008000005 */
[----:B0-----:R-:W4:Y:S04]  /*184b0*/  LDL.LU R24, [R1+0x2120] ;  /* 0x0021200001187983 */ /* 0x001f280000300800 */
[----:B-1----:R-:W4:Y:S04]  /*184c0*/  LDL.LU R25, [R1+0x211c] ;  /* 0x00211c0001197983 */ /* 0x002f280000300800 */
[----:B--2---:R-:W2:Y:S04]  /*184d0*/  LDL.LU R27, [R1+0x2118] ;  /* 0x00211800011b7983 */ /* 0x004ea80000300800 */
[----:B---3--:R0:W-:Y:S04]  /*184e0*/  STS.U8 [R0+UR5+0x13c0], R26 ;  /* 0x0013c01a00007988 */ /* 0x0081e80008000005 */
[----:B------:R-:W-:Y:S04]  /*184f0*/  STS.U8 [R0+UR5+0x17c0], R13 ;  /* 0x0017c00d00007988 */ /* 0x000fe80008000005 */
[----:B------:R-:W-:Y:S04]  /*18500*/  STS.U8 [R0+UR5+0x1780], R16 ;  /* 0x0017801000007988 */ /* 0x000fe80008000005 */
[----:B------:R-:W-:Y:S04]  /*18510*/  STS.U8 [R0+UR5+0x1b80], R17 ;  /* 0x001b801100007988 */ /* 0x000fe80008000005 */
[----:B------:R-:W-:Y:S04]  /*18520*/  STS.U8 [R0+UR5+0x1bc0], R18 ;  /* 0x001bc01200007988 */ /* 0x000fe80008000005 */
[----:B------:R-:W-:Y:S04]  /*18530*/  STS.U8 [R0+UR5+0x1fc0], R19 ;  /* 0x001fc01300007988 */ /* 0x000fe80008000005 */
[----:B------:R1:W-:Y:S04]  /*18540*/  STS.U8 [R0+UR5+0x1f80], R20 ;  /* 0x001f801400007988 */ /* 0x0003e80008000005 */
[----:B0-----:R-:W3:Y:S04]  /*18550*/  LDL.LU R26, [R1+0x2114] ;  /* 0x00211400011a7983 */ /* 0x001ee80000300800 */
[----:B-1----:R-:W3:Y:S01]  /*18560*/  LDL.LU R0, [R1+0x2110] ;  /* 0x0021100001007983 */ /* 0x002ee20000300800 */
[----:B------:R-:W-:Y:S01]  /*18570*/  BAR.SYNC.DEFER_BLOCKING 0x0 ;  /* 0x0000000000007b1d */ /* 0x000fe20000010000 */
[----:B--2---:R-:W-:-:S06]  /*18580*/  PRMT R27, RZ, 0x7610, R27 ;  /* 0x00007610ff1b7816 */ /* 0x004fcc000000001b */
[----:B------:R-:W2:Y:S04]  /*18590*/  @!P0 LDG.E.U8 R27, desc[UR8][R2.64] ;  /* 0x00000008021b8981 */ /* 0x000ea8000c1e1100 */
[----:B--2---:R0:W-:Y:S04]  /*185a0*/  STL [R1+0x5a8], R27 ;  /* 0x0005a81b01007387 */ /* 0x0041e80000100800 */
[----:B0-----:R-:W2:Y:S04]  /*185b0*/  LDL.LU R27, [R1+0x210c] ;  /* 0x00210c00011b7983 */ /* 0x001ea80000300800 */
[----:B------:R-:W2:Y:S04]  /*185c0*/  LDL R2, [R1+0xfe8] ;  /* 0x000fe80001027983 */ /* 0x000ea80000100800 */
[----:B------:R-:W2:Y:S01]  /*185d0*/  LDL R3, [R1+0xff8] ;  /* 0x000ff80001037983 */ /* 0x000ea20000100800 */
[----:B---3--:R-:W-:-:S02]  /*185e0*/  PRMT R26, RZ, 0x7610, R26 ;  /* 0x00007610ff1a7816 */ /* 0x008fc4000000001a */
[----:B--2---:R-:W-:-:S04]  /*185f0*/  @!P0 LOP3.LUT R3, R3, R2, RZ, 0x3c, !PT ;  /* 0x0000000203038212 */ /* 0x004fc800078e3cff */
[----:B------:R-:W-:-:S04]  /*18600*/  @!P0 LOP3.LUT R2, R3, R2, RZ, 0x3c, !PT ;  /* 0x0000000203028212 */ /* 0x000fc800078e3cff */
[----:B------:R-:W-:-:S05]  /*18610*/  @!P0 LOP3.LUT R3, R3, R2, RZ, 0x3c, !PT ;  /* 0x0000000203038212 */ /* 0x000fca00078e3cff */
[----:B------:R-:W2:Y:S04]  /*18620*/  @!P0 LDG.E.U8 R26, desc[UR8][R2.64] ;  /* 0x00000008021a8981 */ /* 0x000ea8000c1e1100 */
[----:B--2---:R0:W-:Y:S04]  /*18630*/  STL [R1+0x5b0], R26 ;  /* 0x0005b01a01007387 */ /* 0x0041e80000100800 */
[----:B0-----:R-:W2:Y:S04]  /*18640*/  LDL.LU R26, [R1+0x2108] ;  /* 0x00210800011a7983 */ /* 0x001ea80000300800 */
[----:B------:R-:W3:Y:S04]  /*18650*/  LDL R2, [R1+0x80c] ;  /* 0x00080c0001027983 */ /* 0x000ee80000100800 */
[----:B------:R-:W3:Y:S01]  /*18660*/  LDL R3, [R1+0xc10] ;  /* 0x000c100001037983 */ /* 0x000ee20000100800 */
[----:B------:R-:W-:-:S02]  /*18670*/  PRMT R0, RZ, 0x7610, R0 ;  /* 0x00007610ff007816 */ /* 0x000fc40000000000 */
[----:B---3--:R-:W-:-:S04]  /*18680*/  @!P0 LOP3.LUT R3, R3, R2, RZ, 0x3c, !PT ;  /* 0x0000000203038212 */ /* 0x008fc800078e3cff */
[----:B------:R-:W-:-:S04]  /*18690*/  @!P0 LOP3.LUT R2, R3, R2, RZ, 0x3c, !PT ;  /* 0x0000000203028212 */ /* 0x000fc800078e3cff */
[----:B------:R-:W-:-:S05]  /*186a0*/  @!P0 LOP3.LUT R3, R3, R2, RZ, 0x3c, !PT ;  /* 0x0000000203038212 */ /* 0x000fca00078e3cff */
[----:B------:R-:W3:Y:S04]  /*186b0*/  @!P0 LDG.E.U8 R0, desc[UR8][R2.64] ;  /* 0x0000000802008981 */ /* 0x000ee8000c1e1100 */
[----:B---3--:R0:W-:Y:S04]  /*186c0*/  STL [R1+0x5ac], R0 ;  /* 0x0005ac0001007387 */ /* 0x0081e80000100800 */
[----:B0-----:R-:W3:Y:S04]  /*186d0*/  LDL.LU R0, [R1+0x2104] ;  /* 0x0021040001007983 */ /* 0x001ee80000300800 */
[----:B------:R-:W3:Y:S04]  /*186e0*/  LDL R2, [R1+0xc0c] ;  /* 0x000c0c0001027983 */ /* 0x000ee80000100800 */
[----:B------:R-:W3:Y:S01]  /*186f0*/  LDL R3, [R1+0xf64] ;  /* 0x000f640001037983 */ /* 0x000ee20000100800 */
[----:B--2---:R-:W-:-:S02]  /*18700*/  PRMT R26, RZ, 0x7610, R26 ;  /* 0x00007610ff1a7816 */ /* 0x004fc4000000001a */
[----:B---3--:R-:W-:-:S04]  /*18710*/  @!P0 LOP3.LUT R3, R3, R2, RZ, 0x3c, !PT ;  /* 0x0000000203038212 */ /* 0x008fc800078e3cff */
        /* <DEDUP_REMOVED lines=698> */
[----:B------:R-:W2:Y:S04]  /*1b2c0*/  LDL R2, [R1+0xd00] ;  /* 0x000d000001027983 */ /* 0x000ea80000100800 */
[----:B------:R-:W2:Y:S01]  /*1b2d0*/  LDL R3, [R1+0xd04] ;  /* 0x000d040001037983 */ /* 0x000ea20000100800 */
[----:B----4-:R-:W-:-:S02]  /*1b2e0*/  PRMT R25, RZ, 0x7610, R25 ;  /* 0x00007610ff197816 */ /* 0x010fc40000000019 */
[----:B--2---:R-:W-:-:S04]  /*1b2f0*/  @!P0 LOP3.LUT R3, R3, R2, RZ, 0x3c, !PT ;  /* 0x0000000203038212 */ /* 0x004fc800078e3cff */
[----:B------:R-:W-:-:S04]  /*1b300*/  @!P0 LOP3.LUT R2, R3, R2, RZ, 0x3c, !PT ;  /* 0x0000000203028212 */ /* 0x000fc800078e3cff */
[----:B------:R-:W-:-:S05]  /*1b310*/  @!P0 LOP3.LUT R3, R3, R2, RZ, 0x3c, !PT ;  /* 0x0000000203038212 */ /* 0x000fca00078e3cff */
[----:B------:R0:W2:Y:S04]  /*1b320*/  @!P0 LDG.E.U8 R25, desc[UR8][R2.64] ;  /* 0x0000000802198981 */ /* 0x0000a8000c1e1100 */
[----:B------:R-:W0:Y:S04]  /*1b330*/  LDL R2, [R1+0xcf8] ;  /* 0x000cf80001027983 */ /* 0x000e280000100800 */
[----:B------:R-:W0:Y:S01]  /*1b340*/  LDL R3, [R1+0xcfc] ;  /* 0x000cfc0001037983 */ /* 0x000e220000100800 */
[----:B---3--:R-:W-:Y:S02]  /*1b350*/  PRMT R0, RZ, 0x7610, R0 ;  /* 0x00007610ff007816 */ /* 0x008fe40000000000 */
[----:B0-----:R-:W-:-:S04]  /*1b360*/  @!P0 LOP3.LUT R3, R3, R2, RZ, 0x3c, !PT ;  /* 0x0000000203038212 */ /* 0x001fc800078e3cff */
[----:B------:R-:W-:-:S04]  /*1b370*/  @!P0 LOP3.LUT R2, R3, R2, RZ, 0x3c, !PT ;  /* 0x0000000203028212 */ /* 0x000fc800078e3cff */
[----:B------:R-:W-:-:S05]  /*1b380*/  @!P0 LOP3.LUT R3, R3, R2, RZ, 0x3c, !PT ;  /* 0x0000000203038212 */ /* 0x000fca00078e3cff */
[----:B------:R-:W3:Y:S04]  /*1b390*/  @!P0 LDG.E.U8 R0, desc[UR8][R2.64] ;  /* 0x0000000802008981 */ /* 0x000ee8000c1e1100 */
[----:B--2---:R0:W-:Y:S04]  /*1b3a0*/  STL [R1+0x450], R25 ;  /* 0x0004501901007387 */ /* 0x0041e80000100800 */
[----:B0-----:R-:W2:Y:S04]  /*1b3b0*/  LDL R25, [R1+0xcd4] ;  /* 0x000cd40001197983 */ /* 0x001ea80000100800 */
[----:B---3--:R0:W-:Y:S04]  /*1b3c0*/  STL [R1+0x44c], R0 ;  /* 0x00044c0001007387 */ /* 0x0081e80000100800 */
[----:B0-----:R-:W3:Y:S04]  /*1b3d0*/  LDL.LU R0, [R1+0x1fc8] ;  /* 0x001fc80001007983 */ /* 0x001ee80000300800 */
[----:B------:R-:W4:Y:S04]  /*1b3e0*/  LDL R2, [R1+0xcf0] ;  /* 0x000cf00001027983 */ /* 0x000f280000100800 */
[----:B------:R-:W4:Y:S01]  /*1b3f0*/  LDL R3, [R1+0xcf4] ;  /* 0x000cf40001037983 */ /* 0x000f220000100800 */
[----:B------:R-:W-:-:S02]  /*1b400*/  PRMT R26, RZ, 0x7610, R26 ;  /* 0x00007610ff1a7816 */ /* 0x000fc4000000001a */
[----:B----4-:R-:W-:-:S04]  /*1b410*/  @!P0 LOP3.LUT R3, R3, R2, RZ, 0x3c, !PT ;  /* 0x0000000203038212 */ /* 0x010fc800078e3cff */
[----:B------:R-:W-:-:S04]  /*1b420*/  @!P0 LOP3.LUT R2, R3, R2, RZ, 0x3c, !PT ;  /* 0x0000000203028212 */ /* 0x000fc800078e3cff */
[----:B------:R-:W-:-:S05]  /*1b430*/  @!P0 LOP3.LUT R3, R3, R2, RZ, 0x3c, !PT ;  /* 0x0000000203038212 */ /* 0x000fca00078e3cff */
[----:B------:R-:W4:Y:S04]  /*1b440*/  @!P0 LDG.E.U8 R26, desc[UR8][R2.64] ;  /* 0x00000008021a8981 */ /* 0x000f28000c1e1100 */
[----:B----4-:R0:W-:Y:S04]  /*1b450*/  STL [R1+0x448], R26 ;  /* 0x0004481a01007387 */ /* 0x0101e80000100800 */
[----:B0-----:R-:W4:Y:S04]  /*1b460*/  LDL.LU R26, [R1+0x1fc4] ;  /* 0x001fc400011a7983 */ /* 0x001f280000300800 */
        /* <DEDUP_REMOVED lines=11> */
[----:B----4-:R-:W-:-:S02]  /*1b520*/  PRMT R26, RZ, 0x7610, R26 ;  /* 0x00007610ff1a7816 */ /* 0x010fc4000000001a */
[----:B---3--:R-:W-:-:S04]  /*1b530*/  @!P0 LOP3.LUT R3, R3, R2, RZ, 0x3c, !PT ;  /* 0x0000000203038212 */ /* 0x008fc800078e3cff */
[----:B------:R-:W-:-:S04]  /*1b540*/  @!P0 LOP3.LUT R2, R3, R2, RZ, 0x3c, !PT ;  /* 0x0000000203028212 */ /* 0x000fc800078e3cff */
[----:B------:R-:W-:-:S05]  /*1b550*/  @!P0 LOP3.LUT R3, R3, R2, RZ, 0x3c, !PT ;  /* 0x0000000203038212 */ /* 0x000fca00078e3cff */
[----:B------:R-:W3:Y:S04]  /*1b560*/  @!P0 LDG.E.U8 R26, desc[UR8][R2.64] ;  /* 0x00000008021a8981 */ /* 0x000ee8000c1e1100 */
[----:B---3--:R0:W-:Y:S04]  /*1b570*/  STL [R1+0x440], R26 ;  /* 0x0004401a01007387 */ /* 0x0081e80000100800 */
[----:B0-----:R-:W3:Y:S04]  /*1b580*/  LDL.LU R26, [R1+0x1fbc] ;  /* 0x001fbc00011a7983 */ /* 0x001ee80000300800 */
[----:B------:R-:W4:Y:S04]  /*1b590*/  LDL R2, [R1+0xcd8] ;  /* 0x000cd80001027983 */ /* 0x000f280000100800 */
[----:B------:R-:W4:Y:S01]  /*1b5a0*/  LDL R3, [R1+0xcdc] ;  /* 0x000cdc0001037983 */ /* 0x000f220000100800 */
[----:B--2---:R-:W-:-:S02]  /*1b5b0*/  PRMT R0, RZ, 0x7610, R0 ;  /* 0x00007610ff007816 */ /* 0x004fc40000000000 */
[----:B----4-:R-:W-:-:S04]  /*1b5c0*/  @!P0 LOP3.LUT R3, R3, R2, RZ, 0x3c, !PT ;  /* 0x0000000203038212 */ /* 0x010fc800078e3cff */
[----:B------:R-:W-:-:S04]  /*1b5d0*/  @!P0 LOP3.LUT R2, R3, R2, RZ, 0x3c, !PT ;  /* 0x0000000203028212 */ /* 0x000fc800078e3cff */
[----:B------:R-:W-:-:S05]  /*1b5e0*/  @!P0 LOP3.LUT R3, R3, R2, RZ, 0x3c, !PT ;  /* 0x0000000203038212 */ /* 0x000fca00078e3cff */
[----:B------:R-:W2:Y:S01]  /*1b5f0*/  @!P0 LDG.E.U8 R0, desc[UR8][R2.64] ;  /* 0x0000000802008981 */ /* 0x000ea2000c1e1100 */
[----:B------:R-:W-:-:S03]  /*1b600*/  PRMT R27, RZ, 0x7610, R27 ;  /* 0x00007610ff1b7816 */ /* 0x000fc6000000001b */
[----:B--2---:R0:W-:Y:S04]  /*1b610*/  STL [R1+0x43c], R0 ;  /* 0x00043c0001007387 */ /* 0x0041e80000100800 */
[----:B0-----:R-:W2:Y:S04]  /*1b620*/  LDL.LU R0, [R1+0x1fb8] ;  /* 0x001fb80001007983 */ /* 0x001ea80000300800 */
[----:B------:R-:W4:Y:S01]  /*1b630*/  LDL R3, [R1+0xcd0] ;  /* 0x000cd00001037983 */ /* 0x000f220000100800 */
[----:B------:R-:W-:-:S03]  /*1b640*/  @!P0 IMAD.MOV.U32 R2, RZ, RZ, R25 ;  /* 0x000000ffff028224 */ /* 0x000fc600078e0019 */
[----:B------:R-:W2:Y:S04]  /*1b650*/  LDL R25, [R1+0xcac] ;  /* 0x000cac0001197983 */ /* 0x000ea80000100800 */
[----:B----4-:R-:W4:Y:S04]  /*1b660*/  @!P0 LDG.E.U8 R27, desc[UR8][R2.64] ;  /* 0x00000008021b8981 */ /* 0x010f28000c1e1100 */
[----:B----4-:R0:W-:Y:S04]  /*1b670*/  STL [R1+0x438], R27 ;  /* 0x0004381b01007387 */ /* 0x0101e80000100800 */
[----:B0-----:R-:W4:Y:S04]  /*1b680*/  LDL.LU R27, [R1+0x1fb4] ;  /* 0x001fb400011b7983 */ /* 0x001f280000300800 */
        /* <DEDUP_REMOVED lines=15> */
[----:B------:R0:W3:Y:S04]  /*1b780*/  @!P0 LDG.E.U8 R27, desc[UR8][R2.64] ;  /* 0x00000008021b8981 */ /* 0x0000e8000c1e1100 */
[----:B------:R-:W0:Y:S04]  /*1b790*/  LDL R2, [R1+0xcb8] ;  /* 0x000cb80001027983 */ /* 0x000e280000100800 */
[----:B------:R-:W0:Y:S01]  /*1b7a0*/  LDL R3, [R1+0xcbc] ;  /* 0x000cbc0001037983 */ /* 0x000e220000100800 */
[----:B------:R-:W-:Y:S02]  /*1b7b0*/  PRMT R26, RZ, 0x7610, R26 ;  /* 0x00007610ff1a7816 */ /* 0x000fe4000000001a */
[----:B0-----:R-:W-:-:S04]  /*1b7c0*/  @!P0 LOP3.LUT R3, R3, R2, RZ, 0x3c, !PT ;  /* 0x0000000203038212 */ /* 0x001fc800078e3cff */
[----:B------:R-:W-:-:S04]  /*1b7d0*/  @!P0 LOP3.LUT R2, R3, R2, RZ, 0x3c, !PT ;  /* 0x0000000203028212 */ /* 0x000fc800078e3cff */
[----:B------:R-:W-:Y:S01]  /*1b7e0*/  @!P0 LOP3.LUT R3, R3, R2, RZ, 0x3c, !PT ;  /* 0x0000000203038212 */ /* 0x000fe200078e3cff */
[----:B---3--:R0:W-:Y:S04]  /*1b7f0*/  STL [R1+0x430], R27 ;  /* 0x0004301b01007387 */ /* 0x0081e80000100800 */
[----:B------:R1:W3:Y:S01]  /*1b800*/  @!P0 LDG.E.U8 R26, desc[UR8][R2.64] ;  /* 0x00000008021a8981 */ /* 0x0002e2000c1e1100 */
[----:B------:R-:W-:-:S03]  /*1b810*/  PRMT R24, RZ, 0x7610, R24 ;  /* 0x00007610ff187816 */ /* 0x000fc60000000018 */
[----:B0-----:R-:W4:Y:S04]  /*1b820*/  LDL R27, [R1+0xc9c] ;  /* 0x000c9c00011b7983 */ /* 0x001f280000100800 */
[----:B------:R-:W1:Y:S04]  /*1b830*/  LDL R2, [R1+0xcb0] ;  /* 0x000cb00001027983 */ /* 0x000e680000100800 */
[----:B------:R-:W1:Y:S02]  /*1b840*/  LDL R3, [R1+0xcb4] ;  /* 0x000cb40001037983 */ /* 0x000e640000100800 */
[----:B-1----:R-:W-:-:S04]  /*1b850*/  @!P0 LOP3.LUT R3, R3, R2, RZ, 0x3c, !PT ;  /* 0x0000000203038212 */ /* 0x002fc800078e3cff */
[----:B------:R-:W-:-:S04]  /*1b860*/  @!P0 LOP3.LUT R2, R3, R2, RZ, 0x3c, !PT ;  /* 0x0000000203028212 */ /* 0x000fc800078e3cff */
[----:B------:R-:W-:-:S05]  /*1b870*/  @!P0 LOP3.LUT R3, R3, R2, RZ, 0x3c, !PT ;  /* 0x0000000203038212 */ /* 0x000fca00078e3cff */
[----:B------:R-:W2:Y:S04]  /*1b880*/  @!P0 LDG.E.U8 R24, desc[UR8][R2.64] ;  /* 0x0000000802188981 */ /* 0x000ea8000c1e1100 */
[----:B---3--:R0:W-:Y:S04]  /*1b890*/  STL [R1+0x42c], R26 ;  /* 0x00042c1a01007387 */ /* 0x0081e80000100800 */
[----:B0-----:R-:W3:Y:S04]  /*1b8a0*/  LDL R26, [R1+0xc94] ;  /* 0x000c9400011a7983 */ /* 0x001ee80000100800 */
[----:B--2---:R0:W-:Y:S04]  /*1b8b0*/  STL [R1+0x428], R24 ;  /* 0x0004281801007387 */ /* 0x0041e80000100800 */
[----:B0-----:R-:W2:Y:S04]  /*1b8c0*/  LDL.LU R24, [R1+0x1fac] ;  /* 0x001fac0001187983 */ /* 0x001ea80000300800 */
[----:B------:R-:W2:Y:S01]  /*1b8d0*/  LDL R3, [R1+0xca8] ;  /* 0x000ca80001037983 */ /* 0x000ea20000100800 */
[----:B------:R-:W-:Y:S01]  /*1b8e0*/  PRMT R0, RZ, 0x7610, R0 ;  /* 0x00007610ff007816 */ /* 0x000fe20000000000 */
[----:B------:R-:W-:-:S02]  /*1b8f0*/  @!P0 IMAD.MOV.U32 R2, RZ, RZ, R25 ;  /* 0x000000ffff028224 */ /* 0x000fc400078e0019 */
[----:B------:R-:W3:Y:S04]  /*1b900*/  LDL R25, [R1+0xc8c] ;  /* 0x000c8c0001197983 */ /* 0x000ee80000100800 */
[----:B--2---:R-:W2:Y:S04]  /*1b910*/  @!P0 LDG.E.U8 R0, desc[UR8][R2.64] ;  /* 0x0000000802008981 */ /* 0x004ea8000c1e1100 */
[----:B--2---:R0:W-:Y:S04]  /*1b920*/  STL [R1+0x424], R0 ;  /* 0x0004240001007387 */ /* 0x0041e80000100800 */
[----:B0-----:R-:W2:Y:S04]  /*1b930*/  LDL.LU R0, [R1+0x1fa8] ;  /* 0x001fa80001007983 */ /* 0x001ea80000300800 */
[----:B------:R-:W2:Y:S04]  /*1b940*/  LDL R2, [R1+0xca0] ;  /* 0x000ca00001027983 */ /* 0x000ea80000100800 */
[----:B------:R-:W2:Y:S01]  /*1b950*/  LDL R3, [R1+0xca4] ;  /* 0x000ca40001037983 */ /* 0x000ea20000100800 */
[----:B------:R-:W-:-:S02]  /*1b960*/  PRMT R24, RZ, 0x7610, R24 ;  /* 0x00007610ff187816 */ /* 0x000fc40000000018 */
[----:B--2---:R-:W-:-:S04]  /*1b970*/  @!P0 LOP3.LUT R3, R3, R2, RZ, 0x3c, !PT ;  /* 0x0000000203038212 */ /* 0x004fc800078e3cff */
[----:B------:R-:W-:-:S04]  /*1b980*/  @!P0 LOP3.LUT R2, R3, R2, RZ, 0x3c, !PT ;  /* 0x0000000203028212 */ /* 0x000fc800078e3cff */
[----:B------:R-:W-:-:S05]  /*1b990*/  @!P0 LOP3.LUT R3, R3, R2, RZ, 0x3c, !PT ;  /* 0x0000000203038212 */ /* 0x000fca00078e3cff */
[----:B------:R4:W2:Y:S04]  /*1b9a0*/  @!P0 LDG.E.U8 R24, desc[UR8][R2.64] ;  /* 0x0000000802188981 */ /* 0x0008a8000c1e1100 */
[----:B------:R-:W3:Y:S01]  /*1b9b0*/  LDL R3, [R1+0xc98] ;  /* 0x000c980001037983 */ /* 0x000ee20000100800 */
[----:B------:R-:W-:Y:S01]  /*1b9c0*/  PRMT R15, RZ, 0x7610, R15 ;  /* 0x00007610ff0f7816 */ /* 0x000fe2000000000f */
[----:B----4-:R-:W-:Y:S02]  /*1b9d0*/  @!P0 IMAD.MOV.U32 R2, RZ, RZ, R27 ;  /* 0x000000ffff028224 */ /* 0x010fe400078e001b */
[----:B--2---:R0:W-:Y:S01]  /*1b9e0*/  STL [R1+0x420], R24 ;  /* 0x0004201801007387 */ /* 0x0041e20000100800 */
[----:B------:R-:W-:-:S03]  /*1b9f0*/  PRMT R9, RZ, 0x7610, R9 ;  /* 0x00007610ff097816 */ /* 0x000fc60000000009 */
[----:B------:R-:W2:Y:S04]  /*1ba00*/  LDL R27, [R1+0xc78] ;  /* 0x000c7800011b7983 */ /* 0x000ea80000100800 */
[----:B---3--:R1:W3:Y:S04]  /*1ba10*/  @!P0 LDG.E.U8 R15, desc[UR8][R2.64] ;  /* 0x00000008020f8981 */ /* 0x0082e8000c1e1100 */
[----:B0-----:R-:W4:Y:S04]  /*1ba20*/  LDL R24, [R1+0xc84] ;  /* 0x000c840001187983 */ /* 0x001f280000100800 */
[----:B------:R-:W2:Y:S01]  /*1ba30*/  LDL R3, [R1+0xc90] ;  /* 0x000c900001037983 */ /* 0x000ea20000100800 */
[----:B-1----:R-:W-:-:S03]  /*1ba40*/  @!P0 IMAD.MOV.U32 R2, RZ, RZ, R26 ;  /* 0x000000ffff028224 */ /* 0x002fc600078e001a */
[----:B---3--:R0:W-:Y:S01]  /*1ba50*/  STL [R1+0x41c], R15 ;  /* 0x00041c0f01007387 */ /* 0x0081e20000100800 */
[----:B------:R-:W-:-:S03]  /*1ba60*/  PRMT R5, RZ, 0x7610, R5 ;  /* 0x00007610ff057816 */ /* 0x000fc60000000005 */
[----:B------:R-:W3:Y:S04]  /*1ba70*/  LDL R26, [R1+0xc70] ;  /* 0x000c7000011a7983 */ /* 0x000ee80000100800 */
[----:B--2---:R1:W2:Y:S04]  /*1ba80*/  @!P0 LDG.E.U8 R9, desc[UR8][R2.64] ;  /* 0x0000000802098981 */ /* 0x0042a8000c1e1100 */
[----:B0-----:R-:W3:Y:S04]  /*1ba90*/  LDL R15, [R1+0xc7c] ;  /* 0x000c7c00010f7983 */ /* 0x001ee80000100800 */
[----:B------:R-:W3:Y:S01]  /*1baa0*/  LDL R3, [R1+0xc88] ;  /* 0x000c880001037983 */ /* 0x000ee20000100800 */
[----:B-1----:R-:W-:-:S03]  /*1bab0*/  @!P0 IMAD.MOV.U32 R2, RZ, RZ, R25 ;  /* 0x000000ffff028224 */ /* 0x002fc600078e0019 */
[----:B--2---:R0:W-:Y:S01]  /*1bac0*/  STL [R1+0x418], R9 ;  /* 0x0004180901007387 */ /* 0x0041e20000100800 */
[----:B------:R-:W-:Y:S02]  /*1bad0*/  PRMT R7, RZ, 0x7610, R7 ;  /* 0x00007610ff077816 */ /* 0x000fe40000000007 */
[----:B------:R-:W-:Y:S01]  /*1bae0*/  PRMT R11, RZ, 0x7610, R11 ;  /* 0x00007610ff0b7816 */ /* 0x000fe2000000000b */
[----:B------:R-:W2:Y:S04]  /*1baf0*/  LDL R25, [R1+0xc68] ;  /* 0x000c680001197983 */ /* 0x000ea80000100800 */
[----:B---3--:R4:W3:Y:S04]  /*1bb00*/  @!P0 LDG.E.U8 R5, desc[UR8][R2.64] ;  /* 0x0000000802058981 */ /* 0x0088e8000c1e1100 */
[----:B0-----:R-:W2:Y:S04]  /*1bb10*/  LDL R9, [R1+0xc74] ;  /* 0x000c740001097983 */ /* 0x001ea80000100800 */
[----:B------:R-:W2:Y:S01]  /*1bb20*/  LDL R3, [R1+0xc80] ;  /* 0x000c800001037983 */ /* 0x000ea20000100800 */
[----:B----4-:R-:W-:-:S05]  /*1bb30*/  @!P0 IMAD.MOV.U32 R2, RZ, RZ, R24 ;  /* 0x000000ffff028224 */ /* 0x010fca00078e0018 */
[----:B--2---:R0:W2:Y:S02]  /*1bb40*/  @!P0 LDG.E.U8 R7, desc[UR8][R2.64] ;  /* 0x0000000802078981 */ /* 0x0040a4000c1e1100 */
[----:B0-----:R-:W-:Y:S02]  /*1bb50*/  @!P0 IMAD.MOV.U32 R2, RZ, RZ, R15 ;  /* 0x000000ffff028224 */ /* 0x001fe400078e000f */
[----:B------:R-:W-:Y:S01]  /*1bb60*/  @!P0 IMAD.MOV.U32 R3, RZ, RZ, R27 ;  /* 0x000000ffff038224 */ /* 0x000fe200078e001b */
[----:B---3--:R0:W-:Y:S04]  /*1bb70*/  STL [R1+0x414], R5 ;  /* 0x0004140501007387 */ /* 0x0081e80000100800 */
[----:B------:R-:W3:Y:S01]  /*1bb80*/  LDL R24, [R1+0xc60] ;  /* 0x000c600001187983 */ /* 0x000ee20000100800 */
[----:B------:R-:W-:-:S02]  /*1bb90*/  PRMT R8, RZ, 0x7610, R8 ;  /* 0x00007610ff087816 */ /* 0x000fc40000000008 */
[----:B------:R-:W-:Y:S01]  /*1bba0*/  PRMT R4, RZ, 0x7610, R4 ;  /* 0x00007610ff047816 */ /* 0x000fe20000000004 */
[----:B------:R1:W4:Y:S01]  /*1bbb0*/  @!P0 LDG.E.U8 R11, desc[UR8][R2.64] ;  /* 0x00000008020b8981 */ /* 0x000322000c1e1100 */
[----:B------:R-:W-:Y:S02]  /*1bbc0*/  PRMT R6, RZ, 0x7610, R6 ;  /* 0x00007610ff067816 */ /* 0x000fe40000000006 */
[----:B------:R-:W-:Y:S02]  /*1bbd0*/  PRMT R10, RZ, 0x7610, R10 ;  /* 0x00007610ff0a7816 */ /* 0x000fe4000000000a */
[----:B------:R-:W-:Y:S02]  /*1bbe0*/  PRMT R14, RZ, 0x7610, R14 ;  /* 0x00007610ff0e7816 */ /* 0x000fe4000000000e */
[----:B------:R-:W-:Y:S02]  /*1bbf0*/  PRMT R13, RZ, 0x7610, R13 ;  /* 0x00007610ff0d7816 */ /* 0x000fe4000000000d */
[----:B------:R-:W-:Y:S01]  /*1bc00*/  PRMT R12, RZ, 0x7610, R12 ;  /* 0x00007610ff0c7816 */ /* 0x000fe2000000000c */
[----:B0-----:R-:W3:Y:S01]  /*1bc10*/  LDL R5, [R1+0xc6c] ;  /* 0x000c6c0001057983 */ /* 0x001ee20000100800 */
[----:B------:R-:W-:-:S02]  /*1bc20*/  PRMT R29, RZ, 0x7610, R29 ;  /* 0x00007610ff1d7816 */ /* 0x000fc4000000001d */
[----:B------:R-:W-:Y:S02]  /*1bc30*/  PRMT R28, RZ, 0x7610, R28 ;  /* 0x00007610ff1c7816 */ /* 0x000fe4000000001c */
[----:B------:R-:W-:Y:S01]  /*1bc40*/  PRMT R23, RZ, 0x7610, R23 ;  /* 0x00007610ff177816 */ /* 0x000fe20000000017 */
[----:B-1----:R-:W-:Y:S02]  /*1bc50*/  @!P0 IMAD.MOV.U32 R2, RZ, RZ, R9 ;  /* 0x000000ffff028224 */ /* 0x002fe400078e0009 */
[----:B------:R-:W-:Y:S01]  /*1bc60*/  @!P0 IMAD.MOV.U32 R3, RZ, RZ, R26 ;  /* 0x000000ffff038224 */ /* 0x000fe200078e001a */
[----:B------:R-:W-:Y:S02]  /*1bc70*/  PRMT R22, RZ, 0x7610, R22 ;  /* 0x00007610ff167816 */ /* 0x000fe40000000016 */
[----:B------:R-:W-:Y:S02]  /*1bc80*/  PRMT R21, RZ, 0x7610, R21 ;  /* 0x00007610ff157816 */ /* 0x000fe40000000015 */
[----:B------:R-:W-:-:S02]  /*1bc90*/  PRMT R20, RZ, 0x7610, R20 ;  /* 0x00007610ff147816 */ /* 0x000fc40000000014 */
[----:B------:R-:W-:Y:S01]  /*1bca0*/  PRMT R16, RZ, 0x7610, R16 ;  /* 0x00007610ff107816 */ /* 0x000fe20000000010 */
[----:B------:R0:W3:Y:S01]  /*1bcb0*/  @!P0 LDG.E.U8 R8, desc[UR8][R2.64] ;  /* 0x0000000802088981 */ /* 0x0000e2000c1e1100 */
[----:B------:R-:W-:Y:S02]  /*1bcc0*/  PRMT R17, RZ, 0x7610, R17 ;  /* 0x00007610ff117816 */ /* 0x000fe40000000011 */
[----:B------:R-:W-:Y:S02]  /*1bcd0*/  PRMT R18, RZ, 0x7610, R18 ;  /* 0x00007610ff127816 */ /* 0x000fe40000000012 */
[----:B------:R-:W-:Y:S01]  /*1bce0*/  PRMT R19, RZ, 0x7610, R19 ;  /* 0x00007610ff137816 */ /* 0x000fe20000000013 */
[----:B------:R-:W-:Y:S04]  /*1bcf0*/  LDS.U8 R27, [R0+UR5+0x800] ;  /* 0x00080005001b7984 */ /* 0x000fe80008000000 */
[----:B------:R-:W-:Y:S01]  /*1bd00*/  LDS.U8 R26, [R0+UR5+0x888] ;  /* 0x00088805001a7984 */ /* 0x000fe20008000000 */
[----:B0-----:R-:W-:-:S03]  /*1bd10*/  @!P0 IMAD.MOV.U32 R3, RZ, RZ, R25 ;  /* 0x000000ffff038224 */ /* 0x001fc600078e0019 */
[----:B------:R-:W-:Y:S04]  /*1bd20*/  LDS.U8 R25, [R0+UR5+0x808] ;  /* 0x0008080500197984 */ /* 0x000fe80008000000 */
[----:B--2---:R0:W-:Y:S04]  /*1bd30*/  STL [R1+0x410], R7 ;  /* 0x0004100701007387 */ /* 0x0041e80000100800 */
[----:B------:R-:W2:Y:S04]  /*1bd40*/  LDL R15, [R1+0xc58] ;  /* 0x000c5800010f7983 */ /* 0x000ea80000100800 */
[----:B0-----:R-:W2:Y:S04]  /*1bd50*/  LDL R7, [R1+0xc64] ;  /* 0x000c640001077983 */ /* 0x001ea80000100800 */
[----:B----4-:R0:W-:Y:S04]  /*1bd60*/  STL [R1+0x40c], R11 ;  /* 0x00040c0b01007387 */ /* 0x0101e80000100800 */
[----:B------:R-:W4:Y:S04]  /*1bd70*/  LDL R9, [R1+0xc50] ;  /* 0x000c500001097983 */ /* 0x000f280000100800 */
[----:B0-----:R-:W4:Y:S01]  /*1bd80*/  LDL R11, [R1+0xc5c] ;  /* 0x000c5c00010b7983 */ /* 0x001f220000100800 */
[----:B---3--:R-:W-:-:S05]  /*1bd90*/  @!P0 IMAD.MOV.U32 R2, RZ, RZ, R5 ;  /* 0x000000ffff028224 */ /* 0x008fca00078e0005 */
[----:B------:R0:W3:Y:S02]  /*1bda0*/  @!P0 LDG.E.U8 R4, desc[UR8][R2.64] ;  /* 0x0000000802048981 */ /* 0x0000e4000c1e1100 */
[----:B0-----:R-:W-:Y:S02]  /*1bdb0*/  @!P0 IMAD.MOV.U32 R3, RZ, RZ, R24 ;  /* 0x000000ffff038224 */ /* 0x001fe400078e0018 */
[----:B------:R0:W-:Y:S04]  /*1bdc0*/  STL [R1+0x408], R8 ;  /* 0x0004080801007387 */ /* 0x0001e80000100800 */
[----:B------:R-:W3:Y:S04]  /*1bdd0*/  LDL R5, [R1+0xc48] ;  /* 0x000c480001057983 */ /* 0x000ee80000100800 */
[----:B------:R-:W-:Y:S04]  /*1bde0*/  LDS.U8 R24, [R0+UR5+0x880] ;  /* 0x0008800500187984 */ /* 0x000fe80008000000 */
[----:B0-----:R-:W3:Y:S01]  /*1bdf0*/  LDL R8, [R1+0xc54] ;  /* 0x000c540001087983 */ /* 0x001ee20000100800 */
[----:B--2---:R-:W-:-:S05]  /*1be00*/  @!P0 IMAD.MOV.U32 R2, RZ, RZ, R7 ;  /* 0x000000ffff028224 */ /* 0x004fca00078e0007 */
[----:B------:R0:W2:Y:S02]  /*1be10*/  @!P0 LDG.E.U8 R6, desc[UR8][R2.64] ;  /* 0x0000000802068981 */ /* 0x0000a4000c1e1100 */
[----:B0-----:R-:W-:Y:S02]  /*1be20*/  @!P0 IMAD.MOV.U32 R3, RZ, RZ, R15 ;  /* 0x000000ffff038224 */ /* 0x001fe400078e000f */
[----:B----4-:R-:W-:-:S05]  /*1be30*/  @!P0 IMAD.MOV.U32 R2, RZ, RZ, R11 ;  /* 0x000000ffff028224 */ /* 0x010fca00078e000b */
[----:B------:R0:W4:Y:S04]  /*1be40*/  @!P0 LDG.E.U8 R10, desc[UR8][R2.64] ;  /* 0x00000008020a8981 */ /* 0x000128000c1e1100 */
[----:B---3--:R1:W-:Y:S04]  /*1be50*/  STL [R1+0x404], R4 ;  /* 0x0004040401007387 */ /* 0x0083e80000100800 */
[----:B------:R-:W3:Y:S04]  /*1be60*/  LDL R7, [R1+0xc40] ;  /* 0x000c400001077983 */ /* 0x000ee80000100800 */
[----:B-1----:R-:W3:Y:S01]  /*1be70*/  LDL R4, [R1+0xc4c] ;  /* 0x000c4c0001047983 */ /* 0x002ee20000100800 */
[----:B0-----:R-:W-:-:S02]  /*1be80*/  @!P0 IMAD.MOV.U32 R3, RZ, RZ, R9 ;  /* 0x000000ffff038224 */ /* 0x001fc400078e0009 */
[----:B------:R-:W-:-:S05]  /*1be90*/  @!P0 IMAD.MOV.U32 R2, RZ, RZ, R8 ;  /* 0x000000ffff028224 */ /* 0x000fca00078e0008 */
[----:B------:R0:W3:Y:S02]  /*1bea0*/  @!P0 LDG.E.U8 R14, desc[UR8][R2.64] ;  /* 0x00000008020e8981 */ /* 0x0000e4000c1e1100 */
[----:B0-----:R-:W-:Y:S02]  /*1beb0*/  @!P0 IMAD.MOV.U32 R3, RZ, RZ, R5 ;  /* 0x000000ffff038224 */ /* 0x001fe400078e0005 */
[----:B--2---:R0:W-:Y:S04]  /*1bec0*/  STL [R1+0x400], R6 ;  /* 0x0004000601007387 */ /* 0x0041e80000100800 */
[----:B------:R-:W2:Y:S04]  /*1bed0*/  LDL R11, [R1+0xc38] ;  /* 0x000c3800010b7983 */ /* 0x000ea80000100800 */
[----:B0-----:R-:W2:Y:S04]  /*1bee0*/  LDL R6, [R1+0xc44] ;  /* 0x000c440001067983 */ /* 0x001ea80000100800 */
[----:B----4-:R0:W-:Y:S04]  /*1bef0*/  STL [R1+0x3fc], R10 ;  /* 0x0003fc0a01007387 */ /* 0x0101e80000100800 */
[----:B------:R-:W4:Y:S04]  /*1bf00*/  LDL R9, [R1+0xc30] ;  /* 0x000c300001097983 */ /* 0x000f280000100800 */
[----:B------:R-:W4:Y:S04]  /*1bf10*/  LDL R8, [R1+0xc34] ;  /* 0x000c340001087983 */ /* 0x000f280000100800 */
[----:B------:R-:W4:Y:S04]  /*1bf20*/  LDL R5, [R1+0xc28] ;  /* 0x000c280001057983 */ /* 0x000f280000100800 */
[----:B0-----:R-:W4:Y:S01]  /*1bf30*/  LDL R10, [R1+0xc3c] ;  /* 0x000c3c00010a7983 */ /* 0x001f220000100800 */
[----:B---3--:R-:W-:-:S03]  /*1bf40*/  @!P0 IMAD.MOV.U32 R2, RZ, RZ, R4 ;  /* 0x000000ffff028224 */ /* 0x008fc600078e0004 */
[----:B------:R-:W3:Y:S04]  /*1bf50*/  LDL R4, [R1+0xc2c] ;  /* 0x000c2c0001047983 */ /* 0x000ee80000100800 */
[----:B------:R0:W3:Y:S02]  /*1bf60*/  @!P0 LDG.E.U8 R13, desc[UR8][R2.64] ;  /* 0x00000008020d8981 */ /* 0x0000e4000c1e1100 */
[----:B0-----:R-:W-:Y:S02]  /*1bf70*/  @!P0 IMAD.MOV.U32 R3, RZ, RZ, R7 ;  /* 0x000000ffff038224 */ /* 0x001fe400078e0007 */
[----:B------:R-:W3:Y:S01]  /*1bf80*/  LDL R7, [R1+0xc24] ;  /* 0x000c240001077983 */ /* 0x000ee20000100800 */
[----:B--2---:R-:W-:-:S03]  /*1bf90*/  @!P0 IMAD.MOV.U32 R2, RZ, RZ, R6 ;  /* 0x000000ffff028224 */ /* 0x004fc600078e0006 */
[----:B------:R-:W2:Y:S04]  /*1bfa0*/  LDL R6, [R1+0xf6c] ;  /* 0x000f6c0001067983 */ /* 0x000ea80000100800 */
[----:B------:R0:W2:Y:S02]  /*1bfb0*/  @!P0 LDG.E.U8 R12, desc[UR8][R2.64] ;  /* 0x00000008020c8981 */ /* 0x0000a4000c1e1100 */
[----:B0-----:R-:W-:Y:S02]  /*1bfc0*/  @!P0 IMAD.MOV.U32 R3, RZ, RZ, R11 ;  /* 0x000000ffff038224 */ /* 0x001fe400078e000b */
[----:B----4-:R-:W-:-:S05]  /*1bfd0*/  @!P0 IMAD.MOV.U32 R2, RZ, RZ, R10 ;  /* 0x000000ffff028224 */ /* 0x010fca00078e000a */
[----:B------:R0:W4:Y:S02]  /*1bfe0*/  @!P0 LDG.E.U8 R29, desc[UR8][R2.64] ;  /* 0x00000008021d8981 */ /* 0x000124000c1e1100 */
[----:B0-----:R-:W-:Y:S02]  /*1bff0*/  @!P0 IMAD.MOV.U32 R2, RZ, RZ, R8 ;  /* 0x000000ffff028224 */ /* 0x001fe400078e0008 */
[----:B------:R-:W-:-:S05]  /*1c000*/  @!P0 IMAD.MOV.U32 R3, RZ, RZ, R9 ;  /* 0x000000ffff038224 */ /* 0x000fca00078e0009 */
[----:B------:R3:W4:Y:S02]  /*1c010*/  @!P0 LDG.E.U8 R28, desc[UR8][R2.64] ;  /* 0x00000008021c8981 */ /* 0x000724000c1e1100 */
[----:B---3--:R-:W-:Y:S02]  /*1c020*/  @!P0 IMAD.MOV.U32 R2, RZ, RZ, R4 ;  /* 0x000000ffff028224 */ /* 0x008fe400078e0004 */
[----:B------:R-:W-:-:S05]  /*1c030*/  @!P0 IMAD.MOV.U32 R3, RZ, RZ, R5 ;  /* 0x000000ffff038224 */ /* 0x000fca00078e0005 */
[----:B------:R0:W3:Y:S02]  /*1c040*/  @!P0 LDG.E.U8 R23, desc[UR8][R2.64] ;  /* 0x0000000802178981 */ /* 0x0000e4000c1e1100 */
[----:B0-----:R-:W-:Y:S02]  /*1c050*/  @!P0 IMAD.MOV.U32 R3, RZ, RZ, R7 ;  /* 0x000000ffff038224 */ /* 0x001fe400078e0007 */
[----:B--2---:R-:W-:-:S05]  /*1c060*/  @!P0 IMAD.MOV.U32 R2, RZ, RZ, R6 ;  /* 0x000000ffff028224 */ /* 0x004fca00078e0006 */
[----:B------:R0:W2:Y:S04]  /*1c070*/  @!P0 LDG.E.U8 R22, desc[UR8][R2.64] ;  /* 0x0000000802168981 */ /* 0x0000a8000c1e1100 */
[----:B----4-:R-:W-:Y:S04]  /*1c080*/  STL [R1+0x1f90], R29 ;  /* 0x001f901d01007387 */ /* 0x010fe80000100800 */
[----:B------:R-:W0:Y:S04]  /*1c090*/  LDL R9, [R1+0xc20] ;  /* 0x000c200001097983 */ /* 0x000e280000100800 */
[----:B------:R-:W4:Y:S04]  /*1c0a0*/  LDL R8, [R1+0xf74] ;  /* 0x000f740001087983 */ /* 0x000f280000100800 */
[----:B------:R-:W-:Y:S04]  /*1c0b0*/  STL [R1+0x1f7c], R28 ;  /* 0x001f7c1c01007387 */ /* 0x000fe80000100800 */
[----:B------:R-:W2:Y:S04]  /*1c0c0*/  LDL R5, [R1+0xc1c] ;  /* 0x000c1c0001057983 */ /* 0x000ea80000100800 */
[----:B------:R-:W2:Y:S04]  /*1c0d0*/  LDL R4, [R1+0xf7c] ;  /* 0x000f7c0001047983 */ /* 0x000ea80000100800 */
[----:B---3--:R-:W-:Y:S04]  /*1c0e0*/  STL [R1+0x1f80], R23 ;  /* 0x001f801701007387 */ /* 0x008fe80000100800 */
[----:B------:R1:W-:Y:S04]  /*1c0f0*/  STL [R1+0x3f4], R13 ;  /* 0x0003f40d01007387 */ /* 0x0003e80000100800 */
[----:B-1----:R-:W3:Y:S04]  /*1c100*/  LDL R13, [R1+0xc18] ;  /* 0x000c1800010d7983 */ /* 0x002ee80000100800 */
[----:B------:R1:W-:Y:S04]  /*1c110*/  STL [R1+0x3f0], R12 ;  /* 0x0003f00c01007387 */ /* 0x0003e80000100800 */
[----:B------:R0:W-:Y:S04]  /*1c120*/  STL [R1+0x3f8], R14 ;  /* 0x0003f80e01007387 */ /* 0x0001e80000100800 */
[----:B------:R-:W3:Y:S04]  /*1c130*/  LDL R7, [R1+0xc14] ;  /* 0x000c140001077983 */ /* 0x000ee80000100800 */
[----:B------:R-:W3:Y:S04]  /*1c140*/  LDL R6, [R1+0xf8c] ;  /* 0x000f8c0001067983 */ /* 0x000ee80000100800 */
[----:B-1----:R-:W3:Y:S01]  /*1c150*/  LDL R12, [R1+0xf84] ;  /* 0x000f8400010c7983 */ /* 0x002ee20000100800 */
[----:B0-----:R-:W-:-:S02]  /*1c160*/  @!P0 IMAD.MOV.U32 R3, RZ, RZ, R9 ;  /* 0x000000ffff038224 */ /* 0x001fc400078e0009 */
[----:B----4-:R-:W-:-:S05]  /*1c170*/  @!P0 IMAD.MOV.U32 R2, RZ, RZ, R8 ;  /* 0x000000ffff028224 */ /* 0x010fca00078e0008 */
[----:B------:R0:W4:Y:S04]  /*1c180*/  @!P0 LDG.E.U8 R21, desc[UR8][R2.64] ;  /* 0x0000000802158981 */ /* 0x000128000c1e1100 */
[----:B--2---:R-:W-:Y:S04]  /*1c190*/  STL [R1+0x1f60], R22 ;  /* 0x001f601601007387 */ /* 0x004fe80000100800 */
[----:B------:R-:W2:Y:S04]  /*1c1a0*/  LDL R11, [R1+0xf68] ;  /* 0x000f6800010b7983 */ /* 0x000ea80000100800 */
[----:B------:R-:W2:Y:S01]  /*1c1b0*/  LDL R10, [R1+0xf94] ;  /* 0x000f9400010a7983 */ /* 0x000ea20000100800 */
[----:B0-----:R-:W-:-:S03]  /*1c1c0*/  PRMT R2, RZ, 0x7610, R2 ;  /* 0x00007610ff027816 */ /* 0x001fc60000000002 */
[----:B------:R3:W2:Y:S02]  /*1c1d0*/  @!P0 LDG.E.U8 R20, desc[UR8][R4.64] ;  /* 0x0000000804148981 */ /* 0x0006a4000c1e1100 */
[----:B---3--:R-:W-:Y:S02]  /*1c1e0*/  @!P0 IMAD.MOV.U32 R5, RZ, RZ, R13 ;  /* 0x000000ffff058224 */ /* 0x008fe400078e000d */
[----:B------:R-:W-:-:S05]  /*1c1f0*/  @!P0 IMAD.MOV.U32 R4, RZ, RZ, R12 ;  /* 0x000000ffff048224 */ /* 0x000fca00078e000c */
[----:B------:R0:W3:Y:S01]  /*1c200*/  @!P0 LDG.E.U8 R2, desc[UR8][R4.64] ;  /* 0x0000000804028981 */ /* 0x0000e2000c1e1100 */
[----:B------:R-:W-:-:S06]  /*1c210*/  PRMT R3, RZ, 0x7610, R3 ;  /* 0x00007610ff037816 */ /* 0x000fcc0000000003 */
[----:B------:R2:W3:Y:S01]  /*1c220*/  @!P0 LDG.E.U8 R3, desc[UR8][R6.64] ;  /* 0x0000000806038981 */ /* 0x0004e2000c1e1100 */
[----:B0-----:R-:W-:-:S03]  /*1c230*/  PRMT R4, RZ, 0x7610, R4 ;  /* 0x00007610ff047816 */ /* 0x001fc60000000004 */
[----:B----4-:R-:W-:Y:S04]  /*1c240*/  STL [R1+0x1f64], R21 ;  /* 0x001f641501007387 */ /* 0x010fe80000100800 */
[----:B------:R-:W4:Y:S04]  /*1c250*/  LDL R9, [R1+0xf70] ;  /* 0x000f700001097983 */ /* 0x000f280000100800 */
[----:B------:R-:W4:Y:S01]  /*1c260*/  LDL R8, [R1+0xf9c] ;  /* 0x000f9c0001087983 */ /* 0x000f220000100800 */
[----:B--2---:R-:W-:Y:S02]  /*1c270*/  @!P0 IMAD.MOV.U32 R6, RZ, RZ, R10 ;  /* 0x000000ffff068224 */ /* 0x004fe400078e000a */
[----:B------:R-:W-:-:S05]  /*1c280*/  @!P0 IMAD.MOV.U32 R7, RZ, RZ, R11 ;  /* 0x000000ffff078224 */ /* 0x000fca00078e000b */
[----:B------:R0:W2:Y:S04]  /*1c290*/  @!P0 LDG.E.U8 R4, desc[UR8][R6.64] ;  /* 0x0000000806048981 */ /* 0x0000a8000c1e1100 */
[----:B------:R-:W-:Y:S04]  /*1c2a0*/  STL [R1+0x1f38], R20 ;  /* 0x001f381401007387 */ /* 0x000fe80000100800 */
[----:B---3--:R-:W-:Y:S04]  /*1c2b0*/  STL [R1+0x1f3c], R2 ;  /* 0x001f3c0201007387 */ /* 0x008fe80000100800 */
[----:B------:R-:W3:Y:S04]  /*1c2c0*/  LDL R15, [R1+0xf78] ;  /* 0x000f7800010f7983 */ /* 0x000ee80000100800 */
[----:B------:R-:W3:Y:S01]  /*1c2d0*/  LDL R14, [R1+0xfa4] ;  /* 0x000fa400010e7983 */ /* 0x000ee20000100800 */
[----:B------:R-:W-:-:S02]  /*1c2e0*/  PRMT R5, RZ, 0x7610, R5 ;  /* 0x00007610ff057816 */ /* 0x000fc40000000005 */
[----:B0-----:R-:W-:Y:S01]  /*1c2f0*/  PRMT R6, RZ, 0x7610, R6 ;  /* 0x00007610ff067816 */ /* 0x001fe20000000006 */
[----:B------:R0:W-:Y:S04]  /*1c300*/  STL [R1+0x1f94], R3 ;  /* 0x001f940301007387 */ /* 0x0001e80000100800 */
[----:B------:R-:W3:Y:S04]  /*1c310*/  LDL R11, [R1+0xf80] ;  /* 0x000f8000010b7983 */ /* 0x000ee80000100800 */
[----:B------:R-:W3:Y:S04]  /*1c320*/  LDL R10, [R1+0xfac] ;  /* 0x000fac00010a7983 */ /* 0x000ee80000100800 */
[----:B----4-:R3:W4:Y:S04]  /*1c330*/  @!P0 LDG.E.U8 R5, desc[UR8][R8.64] ;  /* 0x0000000808058981 */ /* 0x010728000c1e1100 */
[----:B--2---:R-:W-:Y:S04]  /*1c340*/  STL [R1+0x1f98], R4 ;  /* 0x001f980401007387 */ /* 0x004fe80000100800 */
[----:B------:R-:W2:Y:S04]  /*1c350*/  LDL R13, [R1+0xf88] ;  /* 0x000f8800010d7983 */ /* 0x000ea80000100800 */
[----:B------:R-:W2:Y:S04]  /*1c360*/  LDL R12, [R1+0xfb4] ;  /* 0x000fb400010c7983 */ /* 0x000ea80000100800 */
[----:B0-----:R-:W2:Y:S04]  /*1c370*/  LDL R3, [R1+0xf90] ;  /* 0x000f900001037983 */ /* 0x001ea80000100800 */
[----:B------:R-:W2:Y:S01]  /*1c380*/  LDL R2, [R1+0xfbc] ;  /* 0x000fbc0001027983 */ /* 0x000ea20000100800 */
[----:B---3--:R-:W-:-:S02]  /*1c390*/  @!P0 IMAD.MOV.U32 R9, RZ, RZ, R15 ;  /* 0x000000ffff098224 */ /* 0x008fc400078e000f */
[----:B------:R-:W-:-:S05]  /*1c3a0*/  @!P0 IMAD.MOV.U32 R8, RZ, RZ, R14 ;  /* 0x000000ffff088224 */ /* 0x000fca00078e000e */
[----:B------:R0:W3:Y:S01]  /*1c3b0*/  @!P0 LDG.E.U8 R6, desc[UR8][R8.64] ;  /* 0x0000000808068981 */ /* 0x0000e2000c1e1100 */
[----:B------:R-:W-:-:S06]  /*1c3c0*/  PRMT R7, RZ, 0x7610, R7 ;  /* 0x00007610ff077816 */ /* 0x000fcc0000000007 */
[----:B------:R2:W3:Y:S01]  /*1c3d0*/  @!P0 LDG.E.U8 R7, desc[UR8][R10.64] ;  /* 0x000000080a078981 */ /* 0x0004e2000c1e1100 */
[----:B0-----:R-:W-:-:S03]  /*1c3e0*/  PRMT R8, RZ, 0x7610, R8 ;  /* 0x00007610ff087816 */ /* 0x001fc60000000008 */
[----:B----4-:R0:W-:Y:S04]  /*1c3f0*/  STL [R1+0x1f84], R5 ;  /* 0x001f840501007387 */ /* 0x0101e80000100800 */
[----:B------:R-:W4:Y:S04]  /*1c400*/  LDL R15, [R1+0xf98] ;  /* 0x000f9800010f7983 */ /* 0x000f280000100800 */
[----:B------:R-:W4:Y:S01]  /*1c410*/  LDL R14, [R1+0xfc4] ;  /* 0x000fc400010e7983 */ /* 0x000f220000100800 */
[----:B--2---:R-:W-:Y:S02]  /*1c420*/  @!P0 IMAD.MOV.U32 R11, RZ, RZ, R13 ;  /* 0x000000ffff0b8224 */ /* 0x004fe400078e000d */
[----:B------:R-:W-:-:S05]  /*1c430*/  @!P0 IMAD.MOV.U32 R10, RZ, RZ, R12 ;  /* 0x000000ffff0a8224 */ /* 0x000fca00078e000c */
[----:B------:R1:W2:Y:S04]  /*1c440*/  @!P0 LDG.E.U8 R8, desc[UR8][R10.64] ;  /* 0x000000080a088981 */ /* 0x0002a8000c1e1100 */
[----:B---3--:R-:W-:Y:S04]  /*1c450*/  STL [R1+0x1f88], R6 ;  /* 0x001f880601007387 */ /* 0x008fe80000100800 */
[----:B0-----:R-:W3:Y:S04]  /*1c460*/  LDL R5, [R1+0xfa0] ;  /* 0x000fa00001057983 */ /* 0x001ee80000100800 */
[----:B------:R-:W3:Y:S01]  /*1c470*/  LDL R4, [R1+0xfcc] ;  /* 0x000fcc0001047983 */ /* 0x000ee20000100800 */
[----:B------:R-:W-:Y:S01]  /*1c480*/  PRMT R9, RZ, 0x7610, R9 ;  /* 0x00007610ff097816 */ /* 0x000fe20000000009 */
[----:B------:R-:W-:-:S02]  /*1c490*/  @!P0 IMAD.MOV.U32 R12, RZ, RZ, R2 ;  /* 0x000000ffff0c8224 */ /* 0x000fc400078e0002 */
[----:B------:R-:W-:Y:S01]  /*1c4a0*/  @!P0 IMAD.MOV.U32 R13, RZ, RZ, R3 ;  /* 0x000000ffff0d8224 */ /* 0x000fe200078e0003 */
[----:B-1----:R-:W-:-:S04]  /*1c4b0*/  PRMT R10, RZ, 0x7610, R10 ;  /* 0x00007610ff0a7816 */ /* 0x002fc8000000000a */
[----:B------:R4:W3:Y:S01]  /*1c4c0*/  @!P0 LDG.E.U8 R9, desc[UR8][R12.64] ;  /* 0x000000080c098981 */ /* 0x0008e2000c1e1100 */
[----:B------:R-:W-:-:S03]  /*1c4d0*/  PRMT R11, RZ, 0x7610, R11 ;  /* 0x00007610ff0b7816 */ /* 0x000fc6000000000b */
[----:B------:R-:W-:Y:S01]  /*1c4e0*/  STL [R1+0x1f68], R7 ;  /* 0x001f680701007387 */ /* 0x000fe20000100800 */
[----:B----4-:R-:W-:Y:S02]  /*1c4f0*/  @!P0 IMAD.MOV.U32 R13, RZ, RZ, R15 ;  /* 0x000000ffff0d8224 */ /* 0x010fe400078e000f */
[----:B------:R-:W-:-:S05]  /*1c500*/  @!P0 IMAD.MOV.U32 R12, RZ, RZ, R14 ;  /* 0x000000ffff0c8224 */ /* 0x000fca00078e000e */
[----:B------:R-:W4:Y:S04]  /*1c510*/  @!P0 LDG.E.U8 R10, desc[UR8][R12.64] ;  /* 0x000000080c0a8981 */ /* 0x000f28000c1e1100 */
[----:B--2---:R0:W-:Y:S04]  /*1c520*/  STL [R1+0x1f6c], R8 ;  /* 0x001f6c0801007387 */ /* 0x0041e80000100800 */
[----:B------:R-:W2:Y:S04]  /*1c530*/  LDL R3, [R1+0xfa8] ;  /* 0x000fa80001037983 */ /* 0x000ea80000100800 */
[----:B------:R-:W2:Y:S01]  /*1c540*/  LDL R2, [R1+0xfd4] ;  /* 0x000fd40001027983 */ /* 0x000ea20000100800 */
[----:B---3--:R-:W-:-:S02]  /*1c550*/  @!P0 IMAD.MOV.U32 R15, RZ, RZ, R5 ;  /* 0x000000ffff0f8224 */ /* 0x008fc400078e0005 */
[----:B------:R-:W-:-:S05]  /*1c560*/  @!P0 IMAD.MOV.U32 R14, RZ, RZ, R4 ;  /* 0x000000ffff0e8224 */ /* 0x000fca00078e0004 */
[----:B------:R2:W3:Y:S04]  /*1c570*/  @!P0 LDG.E.U8 R11, desc[UR8][R14.64] ;  /* 0x000000080e0b8981 */ /* 0x0004e8000c1e1100 */
[----:B------:R1:W-:Y:S04]  /*1c580*/  STL [R1+0x1f40], R9 ;  /* 0x001f400901007387 */ /* 0x0003e80000100800 */
[----:B------:R-:W3:Y:S04]  /*1c590*/  LDL R21, [R1+0xfb0] ;  /* 0x000fb00001157983 */ /* 0x000ee80000100800 */
[----:B------:R-:W3:Y:S04]  /*1c5a0*/  LDL R20, [R1+0xfdc] ;  /* 0x000fdc0001147983 */ /* 0x000ee80000100800 */
[----:B0-----:R-:W3:Y:S04]  /*1c5b0*/  LDL R8, [R1+0xfe4] ;  /* 0x000fe40001087983 */ /* 0x001ee80000100800 */
[----:B----4-:R-:W-:Y:S04]  /*1c5c0*/  STL [R1+0x1f44], R10 ;  /* 0x001f440a01007387 */ /* 0x010fe80000100800 */
[----:B-1----:R-:W4:Y:S04]  /*1c5d0*/  LDL R9, [R1+0xfb8] ;  /* 0x000fb80001097983 */ /* 0x002f280000100800 */
[----:B------:R-:W4:Y:S04]  /*1c5e0*/  LDL R7, [R1+0xfc0] ;  /* 0x000fc00001077983 */ /* 0x000f280000100800 */
[----:B------:R-:W4:Y:S04]  /*1c5f0*/  LDL R6, [R1+0xff4] ;  /* 0x000ff40001067983 */ /* 0x000f280000100800 */
[----:B------:R-:W4:Y:S04]  /*1c600*/  LDL R5, [R1+0xfc8] ;  /* 0x000fc80001057983 */ /* 0x000f280000100800 */
[----:B------:R-:W4:Y:S01]  /*1c610*/  LDL R4, [R1+0xff0] ;  /* 0x000ff00001047983 */ /* 0x000f220000100800 */
[----:B--2---:R-:W-:-:S02]  /*1c620*/  @!P0 IMAD.MOV.U32 R15, RZ, RZ, R3 ;  /* 0x000000ffff0f8224 */ /* 0x004fc400078e0003 */
[----:B------:R-:W-:Y:S01]  /*1c630*/  @!P0 IMAD.MOV.U32 R14, RZ, RZ, R2 ;  /* 0x000000ffff0e8224 */ /* 0x000fe200078e0002 */
[----:B---3--:R-:W-:Y:S04]  /*1c640*/  STL [R1+0x1f9c], R11 ;  /* 0x001f9c0b01007387 */ /* 0x008fe80000100800 */
[----:B------:R-:W2:Y:S04]  /*1c650*/  LDL R3, [R1+0xfd0] ;  /* 0x000fd00001037983 */ /* 0x000ea80000100800 */
[----:B------:R-:W3:Y:S01]  /*1c660*/  LDL R2, [R1+0xfec] ;  /* 0x000fec0001027983 */ /* 0x000ee20000100800 */
[----:B------:R-:W-:-:S02]  /*1c670*/  PRMT R12, RZ, 0x7610, R12 ;  /* 0x00007610ff0c7816 */ /* 0x000fc4000000000c */
[----:B------:R-:W-:-:S04]  /*1c680*/  PRMT R13, RZ, 0x7610, R13 ;  /* 0x00007610ff0d7816 */ /* 0x000fc8000000000d */
[----:B------:R0:W3:Y:S02]  /*1c690*/  @!P0 LDG.E.U8 R12, desc[UR8][R14.64] ;  /* 0x000000080e0c8981 */ /* 0x0000e4000c1e1100 */
[----:B0-----:R-:W-:Y:S02]  /*1c6a0*/  @!P0 IMAD.MOV.U32 R14, RZ, RZ, R20 ;  /* 0x000000ffff0e8224 */ /* 0x001fe400078e0014 */
[----:B------:R-:W-:-:S05]  /*1c6b0*/  @!P0 IMAD.MOV.U32 R15, RZ, RZ, R21 ;  /* 0x000000ffff0f8224 */ /* 0x000fca00078e0015 */
[----:B------:R0:W3:Y:S02]  /*1c6c0*/  @!P0 LDG.E.U8 R13, desc[UR8][R14.64] ;  /* 0x000000080e0d8981 */ /* 0x0000e4000c1e1100 */
[----:B0-----:R-:W-:Y:S02]  /*1c6d0*/  @!P0 IMAD.MOV.U32 R14, RZ, RZ, R8 ;  /* 0x000000ffff0e8224 */ /* 0x001fe400078e0008 */
[----:B----4-:R-:W-:-:S05]  /*1c6e0*/  @!P0 IMAD.MOV.U32 R15, RZ, RZ, R9 ;  /* 0x000000ffff0f8224 */ /* 0x010fca00078e0009 */
[----:B------:R0:W4:Y:S02]  /*1c6f0*/  @!P0 LDG.E.U8 R16, desc[UR8][R14.64] ;  /* 0x000000080e108981 */ /* 0x000124000c1e1100 */
[----:B0-----:R-:W-:Y:S02]  /*1c700*/  @!P0 IMAD.MOV.U32 R14, RZ, RZ, R6 ;  /* 0x000000ffff0e8224 */ /* 0x001fe400078e0006 */
[----:B------:R-:W-:-:S05]  /*1c710*/  @!P0 IMAD.MOV.U32 R15, RZ, RZ, R7 ;  /* 0x000000ffff0f8224 */ /* 0x000fca00078e0007 */
[----:B------:R0:W4:Y:S02]  /*1c720*/  @!P0 LDG.E.U8 R17, desc[UR8][R14.64] ;  /* 0x000000080e118981 */ /* 0x000124000c1e1100 */
[----:B0-----:R-:W-:Y:S02]  /*1c730*/  @!P0 IMAD.MOV.U32 R14, RZ, RZ, R4 ;  /* 0x000000ffff0e8224 */ /* 0x001fe400078e0004 */
[----:B------:R-:W-:Y:S01]  /*1c740*/  @!P0 IMAD.MOV.U32 R15, RZ, RZ, R5 ;  /* 0x000000ffff0f8224 */ /* 0x000fe200078e0005 */
[----:B------:R-:W-:Y:S04]  /*1c750*/  LDS.U8 R4, [R0+UR5+0x110] ;  /* 0x0001100500047984 */ /* 0x000fe80008000000 */
[----:B------:R2:W4:Y:S02]  /*1c760*/  @!P0 LDG.E.U8 R18, desc[UR8][R14.64] ;  /* 0x000000080e128981 */ /* 0x000524000c1e1100 */
[----:B--2---:R-:W-:-:S02]  /*1c770*/  @!P0 IMAD.MOV.U32 R15, RZ, RZ, R3 ;  /* 0x000000ffff0f8224 */ /* 0x004fc400078e0003 */
[----:B---3--:R-:W-:Y:S01]  /*1c780*/  @!P0 IMAD.MOV.U32 R14, RZ, RZ, R2 ;  /* 0x000000ffff0e8224 */ /* 0x008fe200078e0002 */
[----:B------:R-:W-:Y:S04]  /*1c790*/  LDS.U8 R3, [R0+UR5+0x198] ;  /* 0x0001980500037984 */ /* 0x000fe80008000000 */
[----:B------:R-:W-:Y:S04]  /*1c7a0*/  LDS.U8 R2, [R0+UR5+0x8] ;  /* 0x0000080500027984 */ /* 0x000fe80008000000 */
[----:B------:R0:W2:Y:S04]  /*1c7b0*/  @!P0 LDG.E.U8 R19, desc[UR8][R14.64] ;  /* 0x000000080e138981 */ /* 0x0000a8000c1e1100 */
[----:B0-----:R-:W0:Y:S04]  /*1c7c0*/  LDS.U8 R15, [R0+UR5] ;  /* 0x00000005000f7984 */ /* 0x001e280008000000 */
[----:B------:R-:W1:Y:S04]  /*1c7d0*/  LDS.U8 R14, [R0+UR5+0x88] ;  /* 0x00008805000e7984 */ /* 0x000e680008000000 */
[----:B------:R-:W-:Y:S04]  /*1c7e0*/  STL [R1+0x1fa0], R12 ;  /* 0x001fa00c01007387 */ /* 0x000fe80000100800 */
[----:B------:R-:W-:Y:S04]  /*1c7f0*/  STL [R1+0x1f8c], R13 ;  /* 0x001f8c0d01007387 */ /* 0x000fe80000100800 */
[----:B----4-:R-:W-:Y:S04]  /*1c800*/  STL [R1+0x1fa4], R16 ;  /* 0x001fa41001007387 */ /* 0x010fe80000100800 */
[----:B------:R-:W-:Y:S04]  /*1c810*/  STL [R1+0x1f70], R17 ;  /* 0x001f701101007387 */ /* 0x000fe80000100800 */
[----:B------:R-:W-:Y:S04]  /*1c820*/  STL [R1+0x1f74], R18 ;  /* 0x001f741201007387 */ /* 0x000fe80000100800 */
[----:B--2---:R-:W-:Y:S04]  /*1c830*/  STL [R1+0x1f48], R19 ;  /* 0x001f481301007387 */ /* 0x004fe80000100800 */
[----:B0-----:R-:W-:Y:S04]  /*1c840*/  STL [R1+0x1f4c], R15 ;  /* 0x001f4c0f01007387 */ /* 0x001fe80000100800 */
[----:B-1----:R-:W-:Y:S04]  /*1c850*/  STL [R1+0x1f50], R14 ;  /* 0x001f500e01007387 */ /* 0x002fe80000100800 */
[----:B------:R-:W-:Y:S04]  /*1c860*/  STL [R1+0x6b4], R4 ;  /* 0x0006b40401007387 */ /* 0x000fe80000100800 */
[----:B------:R-:W0:Y:S04]  /*1c870*/  LDS.U8 R4, [R0+UR5+0x80] ;  /* 0x0000800500047984 */ /* 0x000e280008000000 */
[----:B------:R-:W-:Y:S04]  /*1c880*/  STL [R1+0x6b0], R3 ;  /* 0x0006b00301007387 */ /* 0x000fe80000100800 */
[----:B------:R-:W1:Y:S04]  /*1c890*/  LDS.U8 R3, [R0+UR5+0x118] ;  /* 0x0001180500037984 */ /* 0x000e680008000000 */
[----:B------:R-:W-:Y:S04]  /*1c8a0*/  STL [R1+0x54c], R2 ;  /* 0x00054c0201007387 */ /* 0x000fe80000100800 */
[----:B------:R-:W2:Y:S04]  /*1c8b0*/  LDS.U8 R2, [R0+UR5+0x190] ;  /* 0x0001900500027984 */ /* 0x000ea80008000000 */
[----:B0-----:R-:W-:Y:S04]  /*1c8c0*/  STL [R1+0x544], R4 ;  /* 0x0005440401007387 */ /* 0x001fe80000100800 */
[----:B-1----:R-:W-:Y:S04]  /*1c8d0*/  STL [R1+0x6bc], R3 ;  /* 0x0006bc0301007387 */ /* 0x002fe80000100800 */
[----:B------:R-:W-:Y:S04]  /*1c8e0*/  STL [R1+0x1f54], R27 ;  /* 0x001f541b01007387 */ /* 0x000fe80000100800 */
[----:B------:R-:W0:Y:S04]  /*1c8f0*/  LDS.U8 R3, [R0+UR5+0x910] ;  /* 0x0009100500037984 */ /* 0x000e280008000000 */
[----:B--2---:R-:W-:Y:S04]  /*1c900*/  STL [R1+0x6b8], R2 ;  /* 0x0006b80201007387 */ /* 0x004fe80000100800 */
[----:B------:R-:W1:Y:S04]  /*1c910*/  LDS.U8 R2, [R0+UR5+0x998] ;  /* 0x0009980500027984 */ /* 0x000e680008000000 */
[----:B------:R-:W-:Y:S04]  /*1c920*/  STL [R1+0x1f58], R26 ;  /* 0x001f581a01007387 */ /* 0x000fe80000100800 */
[----:B------:R-:W-:Y:S04]  /*1c930*/  LDS.U8 R4, [R0+UR5+0x990] ;  /* 0x0009900500047984 */ /* 0x000fe80008000000 */
[----:B0-----:R-:W-:Y:S04]  /*1c940*/  STL [R1+0x6c4], R3 ;  /* 0x0006c40301007387 */ /* 0x001fe80000100800 */
[----:B------:R-:W-:Y:S04]  /*1c950*/  STL [R1+0x1f5c], R25 ;  /* 0x001f5c1901007387 */ /* 0x000fe80000100800 */
[----:B------:R-:W0:Y:S04]  /*1c960*/  LDS.U8 R3, [R0+UR5+0x918] ;  /* 0x0009180500037984 */ /* 0x000e280008000000 */
[----:B-1----:R-:W-:Y:S04]  /*1c970*/  STL [R1+0x6c0], R2 ;  /* 0x0006c00201007387 */ /* 0x002fe80000100800 */
[----:B------:R-:W1:Y:S04]  /*1c980*/  LDS.U8 R2, [R0+UR5+0x1000] ;  /* 0x0010000500027984 */ /* 0x000e680008000000 */
[----:B------:R-:W-:Y:S04]  /*1c990*/  STL [R1+0x1f78], R24 ;  /* 0x001f781801007387 */ /* 0x000fe80000100800 */
[----:B0-----:R-:W-:Y:S04]  /*1c9a0*/  STL [R1+0x6cc], R3 ;  /* 0x0006cc0301007387 */ /* 0x001fe80000100800 */
[----:B------:R-:W0:Y:S04]  /*1c9b0*/  LDS.U8 R3, [R0+UR5+0x1088] ;  /* 0x0010880500037984 */ /* 0x000e280008000000 */
[----:B------:R-:W-:Y:S04]  /*1c9c0*/  STL [R1+0x6c8], R4 ;  /* 0x0006c80401007387 */ /* 0x000fe80000100800 */
[----:B------:R-:W2:Y:S04]  /*1c9d0*/  LDS.U8 R4, [R0+UR5+0x1110] ;  /* 0x0011100500047984 */ /* 0x000ea80008000000 */
[----:B-1----:R-:W-:Y:S04]  /*1c9e0*/  STL [R1+0x7c4], R2 ;  /* 0x0007c40201007387 */ /* 0x002fe80000100800 */
[----:B------:R-:W1:Y:S04]  /*1c9f0*/  LDS.U8 R2, [R0+UR5+0x1198] ;  /* 0x0011980500027984 */ /* 0x000e680008000000 */
[----:B0-----:R-:W-:Y:S04]  /*1ca00*/  STL [R1+0x7c0], R3 ;  /* 0x0007c00301007387 */ /* 0x001fe80000100800 */
[----:B------:R-:W0:Y:S04]  /*1ca10*/  LDS.U8 R3, [R0+UR5+0x1008] ;  /* 0x0010080500037984 */ /* 0x000e280008000000 */
[----:B--2---:R-:W-:Y:S04]  /*1ca20*/  STL [R1+0x10b8], R4 ;  /* 0x0010b80401007387 */ /* 0x004fe80000100800 */
        /* <DEDUP_REMOVED lines=81> */
[----:B0-----:R0:W-:Y:S04]  /*1cf40*/  STL [R1+0x10e4], R3 ;  /* 0x0010e40301007387 */ /* 0x0011e80000100800 */
[----:B--2---:R-:W-:Y:S04]  /*1cf50*/  STL [R1+0x7fc], R4 ;  /* 0x0007fc0401007387 */ /* 0x004fe80000100800 */
[----:B------:R-:W2:Y:S04]  /*1cf60*/  LDS.U8 R4, [R0+UR5+0x1908] ;  /* 0x0019080500047984 */ /* 0x000ea80008000000 */
[----:B-1----:R-:W-:Y:S04]  /*1cf70*/  STL [R1+0x7f8], R2 ;  /* 0x0007f80201007387 */ /* 0x002fe80000100800 */
[----:B------:R-:W1:Y:S04]  /*1cf80*/  LDS.U8 R2, [R0+UR5+0x1980] ;  /* 0x0019800500027984 */ /* 0x000e680008000000 */
[----:B------:R-:W-:Y:S01]  /*1cf90*/  STL [R1+0x11d4], R0 ;  /* 0x0011d40001007387 */ /* 0x000fe20000100800 */
[----:B0-----:R-:W-:-:S05]  /*1cfa0*/  LOP3.LUT R3, R0, 0x20, RZ, 0x3c, !PT ;  /* 0x0000002000037812 */ /* 0x001fca00078e3cff */
[----:B------:R-:W-:Y:S01]  /*1cfb0*/  LDS.U8 R0, [R3+UR5+0x110] ;  /* 0x0001100503007984 */ /* 0x000fe20008000000 */
[----:B------:R-:W0:Y:S03]  /*1cfc0*/  S2R R28, SR_TID.X ;  /* 0x00000000001c7919 */ /* 0x000e260000002100 */
[----:B------:R-:W-:Y:S04]  /*1cfd0*/  LDS.U8 R5, [R3+UR5+0x1890] ;  /* 0x0018900503057984 */ /* 0x000fe80008000000 */
[----:B--2---:R-:W-:Y:S04]  /*1cfe0*/  STL [R1+0x10f0], R4 ;  /* 0x0010f00401007387 */ /* 0x004fe80000100800 */
[----:B------:R-:W2:Y:S04]  /*1cff0*/  LDS.U8 R4, [R3+UR5] ;  /* 0x0000000503047984 */ /* 0x000ea80008000000 */
[----:B-1----:R-:W-:Y:S04]  /*1d000*/  STL [R1+0x10ec], R2 ;  /* 0x0010ec0201007387 */ /* 0x002fe80000100800 */
[----:B------:R-:W1:Y:S04]  /*1d010*/  LDS.U8 R2, [R3+UR5+0x88] ;  /* 0x0000880503027984 */ /* 0x000e680008000000 */
[----:B--2---:R-:W-:Y:S04]  /*1d020*/  STL [R1+0x5d8], R4 ;  /* 0x0005d80401007387 */ /* 0x004fe80000100800 */
[----:B------:R-:W2:Y:S04]  /*1d030*/  LDS.U8 R4, [R3+UR5+0x198] ;  /* 0x0001980503047984 */ /* 0x000ea80008000000 */
[----:B-1----:R-:W-:Y:S04]  /*1d040*/  STL [R1+0x5d4], R2 ;  /* 0x0005d40201007387 */ /* 0x002fe80000100800 */
[----:B------:R-:W1:Y:S04]  /*1d050*/  LDS.U8 R2, [R3+UR5+0x8] ;  /* 0x0000080503027984 */ /* 0x000e680008000000 */
[----:B------:R-:W-:Y:S04]  /*1d060*/  STL [R1+0x700], R0 ;  /* 0x0007000001007387 */ /* 0x000fe80000100800 */
[----:B------:R-:W3:Y:S04]  /*1d070*/  LDS.U8 R0, [R3+UR5+0x80] ;  /* 0x0000800503007984 */ /* 0x000ee80008000000 */
[----:B--2---:R-:W-:Y:S04]  /*1d080*/  STL [R1+0x6fc], R4 ;  /* 0x0006fc0401007387 */ /* 0x004fe80000100800 */
[----:B------:R-:W2:Y:S04]  /*1d090*/  LDS.U8 R4, [R3+UR5+0x118] ;  /* 0x0001180503047984 */ /* 0x000ea80008000000 */
[----:B-1----:R-:W-:Y:S04]  /*1d0a0*/  STL [R1+0x5e0], R2 ;  /* 0x0005e00201007387 */ /* 0x002fe80000100800 */
[----:B------:R-:W1:Y:S04]  /*1d0b0*/  LDS.U8 R2, [R3+UR5+0x190] ;  /* 0x0001900503027984 */ /* 0x000e680008000000 */
[----:B---3--:R-:W-:Y:S04]  /*1d0c0*/  STL [R1+0x5dc], R0 ;  /* 0x0005dc0001007387 */ /* 0x008fe80000100800 */
        /* <DEDUP_REMOVED lines=92> */
[----:B-1----:R-:W-:Y:S04]  /*1d690*/  STL [R1+0x101c], R2 ;  /* 0x00101c0201007387 */ /* 0x002fe80000100800 */
[----:B------:R-:W1:Y:S04]  /*1d6a0*/  LDS.U8 R4, [R3+UR5+0x1108] ;  /* 0x0011080503047984 */ /* 0x000e680008000000 */
[----:B------:R-:W2:Y:S04]  /*1d6b0*/  LDS.U8 R2, [R3+UR5+0x1180] ;  /* 0x0011800503027984 */ /* 0x000ea80008000000 */
[----:B---3--:R-:W-:Y:S04]  /*1d6c0*/  STL [R1+0x1018], R0 ;  /* 0x0010180001007387 */ /* 0x008fe80000100800 */
[----:B------:R-:W3:Y:S04]  /*1d6d0*/  LDS.U8 R0, [R3+UR5+0x1810] ;  /* 0x0018100503007984 */ /* 0x000ee80008000000 */
[----:B-1----:R-:W-:Y:S04]  /*1d6e0*/  STL [R1+0x1120], R4 ;  /* 0x0011200401007387 */ /* 0x002fe80000100800 */
[----:B--2---:R-:W-:Y:S04]  /*1d6f0*/  STL [R1+0x111c], R2 ;  /* 0x00111c0201007387 */ /* 0x004fe80000100800 */
[----:B------:R-:W1:Y:S04]  /*1d700*/  LDS.U8 R2, [R3+UR5+0x1898] ;  /* 0x0018980503027984 */ /* 0x000e680008000000 */
[----:B---3--:R-:W-:Y:S04]  /*1d710*/  STL [R1+0x1024], R0 ;  /* 0x0010240001007387 */ /* 0x008fe80000100800 */
[----:B------:R-:W2:Y:S04]  /*1d720*/  LDS.U8 R0, [R3+UR5+0x1900] ;  /* 0x0019000503007984 */ /* 0x000ea80008000000 */
[----:B------:R-:W3:Y:S01]  /*1d730*/  LDS.U8 R4, [R3+UR5+0x1988] ;  /* 0x0019880503047984 */ /* 0x000ee20008000000 */
[----:B0-----:R-:W-:-:S02]  /*1d740*/  SHF.R.U32.HI R29, RZ, 0x2, R28 ;  /* 0x00000002ff1d7819 */ /* 0x001fc4000001161c */
[----:B------:R-:W-:Y:S01]  /*1d750*/  LOP3.LUT R28, R28, 0x3, RZ, 0xc0, !PT ;  /* 0x000000031c1c7812 */ /* 0x000fe200078ec0ff */
[----:B-1----:R0:W-:Y:S04]  /*1d760*/  STL [R1+0x1020], R2 ;  /* 0x0010200201007387 */ /* 0x0021e80000100800 */
[----:B--2---:R-:W-:Y:S04]  /*1d770*/  STL [R1+0x1128], R0 ;  /* 0x0011280001007387 */ /* 0x004fe80000100800 */
[----:B------:R-:W1:Y:S01]  /*1d780*/  LDS.U8 R0, [R3+UR5+0x1818] ;  /* 0x0018180503007984 */ /* 0x000e620008000000 */
[----:B------:R-:W-:Y:S01]  /*1d790*/  SGXT.U32 R29, R29, 0x3 ;  /* 0x000000031d1d781a */ /* 0x000fe20000000000 */
[----:B0-----:R-:W-:-:S02]  /*1d7a0*/  IMAD R2, R28, 0x220, RZ ;  /* 0x000002201c027824 */ /* 0x001fc400078e02ff */
[----:B---3--:R-:W-:Y:S04]  /*1d7b0*/  STL [R1+0x1124], R4 ;  /* 0x0011240401007387 */ /* 0x008fe80000100800 */
[----:B------:R-:W-:Y:S01]  /*1d7c0*/  LDS.U8 R4, [R3+UR5+0x1980] ;  /* 0x0019800503047984 */ /* 0x000fe20008000000 */
[----:B------:R-:W-:-:S04]  /*1d7d0*/  LOP3.LUT R2, R2, R29, RZ, 0xfc, !PT ;  /* 0x0000001d02027212 */ /* 0x000fc800078efcff */
[----:B------:R-:W-:Y:S01]  /*1d7e0*/  LOP3.LUT R2, R2, 0x40, RZ, 0x3c, !PT ;  /* 0x0000004002027812 */ /* 0x000fe200078e3cff */
[----:B-1----:R-:W-:Y:S04]  /*1d7f0*/  STL [R1+0x102c], R0 ;  /* 0x00102c0001007387 */ /* 0x002fe80000100800 */
[----:B------:R-:W0:Y:S04]  /*1d800*/  LDS.U8 R0, [R3+UR5+0x1908] ;  /* 0x0019080503007984 */ /* 0x000e280008000000 */
[----:B------:R-:W1:Y:S04]  /*1d810*/  LDS.U8 R3, [R2+UR5] ;  /* 0x0000000502037984 */ /* 0x000e680008000000 */
        /* <DEDUP_REMOVED lines=126> */
[----:B------:R-:W3:Y:S01]  /*1e000*/  LDS.U8 R2, [R2+UR5+0x1980] ;  /* 0x0019800502027984 */ /* 0x000ee20008000000 */
[----:B0-----:R-:W-:-:S05]  /*1e010*/  IMAD R0, R28, 0x220, RZ ;  /* 0x000002201c007824 */ /* 0x001fca00078e02ff */
[----:B------:R-:W-:-:S04]  /*1e020*/  LOP3.LUT R0, R0, R29, RZ, 0xfc, !PT ;  /* 0x0000001d00007212 */ /* 0x000fc800078efcff */
[----:B------:R-:W-:Y:S01]  /*1e030*/  LOP3.LUT R0, R0, 0x60, RZ, 0x3c, !PT ;  /* 0x0000006000007812 */ /* 0x000fe200078e3cff */
[----:B--2---:R-:W-:Y:S04]  /*1e040*/  STL [R1+0x1068], R4 ;  /* 0x0010680401007387 */ /* 0x004fe80000100800 */
[----:B------:R-:W0:Y:S04]  /*1e050*/  LDS.U8 R4, [R0+UR5] ;  /* 0x0000000500047984 */ /* 0x000e280008000000 */
[----:B-1----:R-:W-:Y:S04]  /*1e060*/  STL [R1+0x1170], R3 ;  /* 0x0011700301007387 */ /* 0x002fe80000100800 */
[----:B------:R-:W1:Y:S04]  /*1e070*/  LDS.U8 R3, [R0+UR5+0x88] ;  /* 0x0000880500037984 */ /* 0x000e680008000000 */
[----:B---3--:R-:W-:Y:S04]  /*1e080*/  STL [R1+0x116c], R2 ;  /* 0x00116c0201007387 */ /* 0x008fe80000100800 */
[----:B------:R-:W2:Y:S04]  /*1e090*/  LDS.U8 R2, [R0+UR5+0x110] ;  /* 0x0001100500027984 */ /* 0x000ea80008000000 */
[----:B0-----:R-:W-:Y:S04]  /*1e0a0*/  STL [R1+0x674], R4 ;  /* 0x0006740401007387 */ /* 0x001fe80000100800 */
[----:B------:R-:W0:Y:S04]  /*1e0b0*/  LDS.U8 R4, [R0+UR5+0x198] ;  /* 0x0001980500047984 */ /* 0x000e280008000000 */
[----:B-1----:R-:W-:Y:S04]  /*1e0c0*/  STL [R1+0x670], R3 ;  /* 0x0006700301007387 */ /* 0x002fe80000100800 */
[----:B------:R-:W1:Y:S04]  /*1e0d0*/  LDS.U8 R3, [R0+UR5+0x8] ;  /* 0x0000080500037984 */ /* 0x000e680008000000 */
[----:B--2---:R-:W-:Y:S04]  /*1e0e0*/  STL [R1+0x784], R2 ;  /* 0x0007840201007387 */ /* 0x004fe80000100800 */
        /* <DEDUP_REMOVED lines=115> */
[----:B------:R-:W3:Y:S01]  /*1e820*/  LDS.U8 R0, [R0+UR5+0x1980] ;  /* 0x0019800500007984 */ /* 0x000ee20008000000 */
[----:B------:R-:W4:Y:S01]  /*1e830*/  S2R R28, SR_TID.X ;  /* 0x00000000001c7919 */ /* 0x000f220000002100 */
[----:B------:R-:W-:Y:S06]  /*1e840*/  BAR.SYNC.DEFER_BLOCKING 0x0 ;  /* 0x0000000000007b1d */ /* 0x000fec0000010000 */
[----:B0-----:R0:W-:Y:S04]  /*1e850*/  STL [R1+0x10b0], R4 ;  /* 0x0010b00401007387 */ /* 0x0011e80000100800 */
[----:B------:R-:W4:Y:S04]  /*1e860*/  LDL.LU R16, [R1+0x5b0] ;  /* 0x0005b00001107983 */ /* 0x000f280000300800 */
[----:B-1----:R1:W-:Y:S04]  /*1e870*/  STL [R1+0x10ac], R3 ;  /* 0x0010ac0301007387 */ /* 0x0023e80000100800 */
[----:B------:R-:W4:Y:S04]  /*1e880*/  LDL.LU R12, [R1+0x5ac] ;  /* 0x0005ac00010c7983 */ /* 0x000f280000300800 */
[----:B--2---:R2:W-:Y:S04]  /*1e890*/  STL [R1+0x11b0], R2 ;  /* 0x0011b00201007387 */ /* 0x0045e80000100800 */
[----:B------:R-:W4:Y:S04]  /*1e8a0*/  LDL.LU R11, [R1+0x58c] ;  /* 0x00058c00010b7983 */ /* 0x000f280000300800 */
[----:B0-----:R-:W4:Y:S04]  /*1e8b0*/  LDL.LU R4, [R1+0x588] ;  /* 0x0005880001047983 */ /* 0x001f280000300800 */
[----:B-1----:R-:W4:Y:S04]  /*1e8c0*/  LDL.LU R3, [R1+0x56c] ;  /* 0x00056c0001037983 */ /* 0x002f280000300800 */
[----:B------:R-:W4:Y:S04]  /*1e8d0*/  LDL.LU R29, [R1+0x560] ;  /* 0x00056000011d7983 */ /* 0x000f280000300800 */
        /* <DEDUP_REMOVED lines=15> */
[----:B--2---:R-:W2:Y:S04]  /*1e9d0*/  LDL.LU R2, [R1+0x430] ;  /* 0x0004300001027983 */ /* 0x004ea80000300800 */
[----:B------:R-:W2:Y:S04]  /*1e9e0*/  LDL.LU R20, [R1+0x42c] ;  /* 0x00042c0001147983 */ /* 0x000ea80000300800 */
[----:B------:R-:W2:Y:S04]  /*1e9f0*/  LDL.LU R21, [R1+0x410] ;  /* 0x0004100001157983 */ /* 0x000ea80000300800 */
[----:B------:R-:W2:Y:S04]  /*1ea00*/  LDL.LU R22, [R1+0x40c] ;  /* 0x00040c0001167983 */ /* 0x000ea80000300800 */
[----:B------:R-:W2:Y:S04]  /*1ea10*/  LDL.LU R23, [R1+0x3f0] ;  /* 0x0003f00001177983 */ /* 0x000ea80000300800 */
[----:B---3--:R0:W-:Y:S04]  /*1ea20*/  STL [R1+0x12e8], R0 ;  /* 0x0012e80001007387 */ /* 0x0081e80000100800 */
[----:B0-----:R-:W3:Y:S01]  /*1ea30*/  LDL.LU R0, [R1+0x534] ;  /* 0x0005340001007983 */ /* 0x001ee20000300800 */
[----:B----4-:R-:W-:-:S05]  /*1ea40*/  LOP3.LUT R24, R28, 0x3f, RZ, 0xc0, !PT ;  /* 0x0000003f1c187812 */ /* 0x010fca00078ec0ff */
[----:B------:R0:W-:Y:S04]  /*1ea50*/  STS.U8 [R24+UR5], R16 ;  /* 0x0000001018007988 */ /* 0x0001e80008000005 */
[----:B------:R1:W-:Y:S04]  /*1ea60*/  STS.U8 [R24+UR5+0x40], R12 ;  /* 0x0000400c18007988 */ /* 0x0003e80008000005 */
[----:B------:R4:W-:Y:S04]  /*1ea70*/  STS.U8 [R24+UR5+0x200], R11 ;  /* 0x0002000b18007988 */ /* 0x0009e80008000005 */
[----:B0-----:R-:W2:Y:S04]  /*1ea80*/  LDL.LU R16, [R1+0x1fa4] ;  /* 0x001fa40001107983 */ /* 0x001ea80000300800 */
[----:B-1----:R-:W2:Y:S04]  /*1ea90*/  LDL.LU R12, [R1+0x1fa0] ;  /* 0x001fa000010c7983 */ /* 0x002ea80000300800 */
[----:B------:R0:W-:Y:S04]  /*1eaa0*/  STS.U8 [R24+UR5+0x240], R4 ;  /* 0x0002400418007988 */ /* 0x0001e80008000005 */
[----:B----4-:R-:W4:Y:S04]  /*1eab0*/  LDL.LU R11, [R1+0x1f9c] ;  /* 0x001f9c00010b7983 */ /* 0x010f280000300800 */
[----:B------:R1:W-:Y:S04]  /*1eac0*/  STS.U8 [R24+UR5+0x400], R3 ;  /* 0x0004000318007988 */ /* 0x0003e80008000005 */
[----:B------:R1:W-:Y:S04]  /*1ead0*/  STS.U8 [R24+UR5+0x440], R29 ;  /* 0x0004401d18007988 */ /* 0x0003e80008000005 */
[----:B0-----:R-:W4:Y:S04]  /*1eae0*/  LDL.LU R4, [R1+0x1f98] ;  /* 0x001f980001047983 */ /* 0x001f280000300800 */
[----:B-1----:R-:W4:Y:S04]  /*1eaf0*/  LDL.LU R3, [R1+0x1f94] ;  /* 0x001f940001037983 */ /* 0x002f280000300800 */
[----:B------:R-:W4:Y:S04]  /*1eb00*/  LDL.LU R29, [R1+0x1f90] ;  /* 0x001f9000011d7983 */ /* 0x000f280000300800 */
[----:B---3--:R-:W-:Y:S04]  /*1eb10*/  STS.U8 [R24+UR5+0x600], R0 ;  /* 0x0006000018007988 */ /* 0x008fe80008000005 */
        /* <DEDUP_REMOVED lines=9> */
[----:B------:R-:W-:Y:S04]  /*1ebb0*/  STS.U8 [R24+UR5+0x1000], R10 ;  /* 0x0010000a18007988 */ /* 0x000fe80008000005 */
[----:B------:R-:W-:Y:S04]  /*1ebc0*/  STS.U8 [R24+UR5+0x1040], R9 ;  /* 0x0010400918007988 */ /* 0x000fe80008000005 */
[----:B------:R-:W-:Y:S04]  /*1ebd0*/  STS.U8 [R24+UR5+0x1200], R8 ;  /* 0x0012000818007988 */ /* 0x000fe80008000005 */
[----:B------:R-:W-:Y:S04]  /*1ebe0*/  STS.U8 [R24+UR5+0x1240], R7 ;  /* 0x0012400718007988 */ /* 0x000fe80008000005 */
[----:B------:R1:W-:Y:S04]  /*1ebf0*/  STS.U8 [R24+UR5+0x1400], R6 ;  /* 0x0014000618007988 */ /* 0x0003e80008000005 */
[----:B------:R3:W-:Y:S04]  /*1ec00*/  STS.U8 [R24+UR5+0x1440], R5 ;  /* 0x0014400518007988 */ /* 0x0007e80008000005 */
[----:B--2---:R-:W-:Y:S04]  /*1ec10*/  STS.U8 [R24+UR5+0x1600], R2 ;  /* 0x0016000218007988 */ /* 0x004fe80008000005 */
[----:B------:R-:W-:Y:S04]  /*1ec20*/  STS.U8 [R24+UR5+0x1640], R20 ;  /* 0x0016401418007988 */ /* 0x000fe80008000005 */
[----:B------:R-:W-:Y:S04]  /*1ec30*/  STS.U8 [R24+UR5+0x1800], R21 ;  /* 0x0018001518007988 */ /* 0x000fe80008000005 */
[----:B------:R-:W-:Y:S04]  /*1ec40*/  STS.U8 [R24+UR5+0x1840], R22 ;  /* 0x0018401618007988 */ /* 0x000fe80008000005 */
[----:B0-----:R-:W2:Y:S04]  /*1ec50*/  LDL.LU R13, [R1+0x5a4] ;  /* 0x0005a400010d7983 */ /* 0x001ea80000300800 */
[----:B------:R0:W-:Y:S04]  /*1ec60*/  STS.U8 [R24+UR5+0x1a00], R23 ;  /* 0x001a001718007988 */ /* 0x0001e80008000005 */
[----:B-1----:R-:W2:Y:S04]  /*1ec70*/  LDL.LU R6, [R1+0x5a0] ;  /* 0x0005a00001067983 */ /* 0x002ea80000300800 */
[----:B---3--:R-:W3:Y:S04]  /*1ec80*/  LDL.LU R5, [R1+0x584] ;  /* 0x0005840001057983 */ /* 0x008ee80000300800 */
[----:B0-----:R-:W3:Y:S04]  /*1ec90*/  LDL.LU R23, [R1+0x580] ;  /* 0x0005800001177983 */ /* 0x001ee80000300800 */
[----:B----4-:R0:W-:Y:S02]  /*1eca0*/  STS.U8 [R24+UR5+0x1a40], R29 ;  /* 0x001a401d18007988 */ /* 0x0101e40008000005 */
[----:B0-----:R-:W-:-:S02]  /*1ecb0*/  LOP3.LUT R29, R28, 0x3f, RZ, 0xc0, !PT ;  /* 0x0000003f1c1d7812 */ /* 0x001fc400078ec0ff */
        /* <DEDUP_REMOVED lines=18> */
[----:B------:R0:W-:Y:S04]  /*1ede0*/  STS.U8 [R29+UR5+0x1c00], R3 ;  /* 0x001c00031d007988 */ /* 0x0001e80008000005 */
[----:B------:R1:W-:Y:S04]  /*1edf0*/  STS.U8 [R29+UR5+0x1c40], R4 ;  /* 0x001c40041d007988 */ /* 0x0003e80008000005 */
[----:B------:R1:W-:Y:S04]  /*1ee00*/  STS.U8 [R29+UR5+0x1e00], R11 ;  /* 0x001e000b1d007988 */ /* 0x0003e80008000005 */
[----:B------:R1:W-:Y:S04]  /*1ee10*/  STS.U8 [R29+UR5+0x1e40], R12 ;  /* 0x001e400c1d007988 */ /* 0x0003e80008000005 */
[----:B0-----:R-:W4:Y:S04]  /*1ee20*/  LDL.LU R3, [R1+0x50c] ;  /* 0x00050c0001037983 */ /* 0x001f280000300800 */
[----:B-1----:R-:W4:Y:S04]  /*1ee30*/  LDL.LU R4, [R1+0x528] ;  /* 0x0005280001047983 */ /* 0x002f280000300800 */
[----:B------:R-:W4:Y:S04]  /*1ee40*/  LDL.LU R11, [R1+0x52c] ;  /* 0x00052c00010b7983 */ /* 0x000f280000300800 */
[----:B------:R-:W4:Y:S01]  /*1ee50*/  LDL.LU R12, [R1+0x550] ;  /* 0x00055000010c7983 */ /* 0x000f220000300800 */
[----:B------:R-:W-:-:S05]  /*1ee60*/  LOP3.LUT R24, R24, 0x10, RZ, 0x3c, !PT ;  /* 0x0000001018187812 */ /* 0x000fca00078e3cff */
[----:B--2---:R0:W-:Y:S04]  /*1ee70*/  STS.U8 [R24+UR5+0x80], R13 ;  /* 0x0000800d18007988 */ /* 0x0041e80008000005 */
[----:B------:R1:W-:Y:S04]  /*1ee80*/  STS.U8 [R24+UR5+0xc0], R6 ;  /* 0x0000c00618007988 */ /* 0x0003e80008000005 */
[----:B---3--:R2:W-:Y:S04]  /*1ee90*/  STS.U8 [R24+UR5+0x280], R5 ;  /* 0x0002800518007988 */ /* 0x0085e80008000005 */
[----:B------:R3:W-:Y:S04]  /*1eea0*/  STS.U8 [R24+UR5+0x2c0], R23 ;  /* 0x0002c01718007988 */ /* 0x0007e80008000005 */
[----:B0-----:R-:W4:Y:S04]  /*1eeb0*/  LDL.LU R13, [R1+0x1f8c] ;  /* 0x001f8c00010d7983 */ /* 0x001f280000300800 */
[----:B-1----:R-:W4:Y:S04]  /*1eec0*/  LDL.LU R6, [R1+0x1f88] ;  /* 0x001f880001067983 */ /* 0x002f280000300800 */
[----:B--2---:R-:W2:Y:S04]  /*1eed0*/  LDL.LU R5, [R1+0x1f84] ;  /* 0x001f840001057983 */ /* 0x004ea80000300800 */
[----:B---3--:R-:W3:Y:S04]  /*1eee0*/  LDL.LU R23, [R1+0x1f80] ;  /* 0x001f800001177983 */ /* 0x008ee80000300800 */
[----:B----4-:R0:W-:Y:S04]  /*1eef0*/  STS.U8 [R24+UR5+0x480], R28 ;  /* 0x0004801c18007988 */ /* 0x0101e80008000005 */
[----:B0-----:R-:W4:Y:S04]  /*1ef00*/  LDL.LU R28, [R1+0x1f7c] ;  /* 0x001f7c00011c7983 */ /* 0x001f280000300800 */
        /* <DEDUP_REMOVED lines=12> */
[----:B------:R1:W-:Y:S04]  /*1efd0*/  STS.U8 [R24+UR5+0x10c0], R17 ;  /* 0x0010c01118007988 */ /* 0x0003e80008000005 */
[----:B------:R-:W-:Y:S04]  /*1efe0*/  STS.U8 [R24+UR5+0x1280], R10 ;  /* 0x0012800a18007988 */ /* 0x000fe80008000005 */
[----:B------:R-:W-:Y:S04]  /*1eff0*/  STS.U8 [R24+UR5+0x12c0], R9 ;  /* 0x0012c00918007988 */ /* 0x000fe80008000005 */
[----:B------:R0:W-:Y:S04]  /*1f000*/  STS.U8 [R24+UR5+0x1480], R8 ;  /* 0x0014800818007988 */ /* 0x0001e80008000005 */
[----:B------:R0:W-:Y:S04]  /*1f010*/  STS.U8 [R24+UR5+0x14c0], R7 ;  /* 0x0014c00718007988 */ /* 0x0001e80008000005 */
[----:B------:R-:W-:Y:S04]  /*1f020*/  STS.U8 [R24+UR5+0x1680], R2 ;  /* 0x0016800218007988 */ /* 0x000fe80008000005 */
[----:B------:R-:W-:Y:S04]  /*1f030*/  STS.U8 [R24+UR5+0x16c0], R20 ;  /* 0x0016c01418007988 */ /* 0x000fe80008000005 */
[----:B0-----:R-:W2:Y:S04]  /*1f040*/  LDL.LU R18, [R1+0x59c] ;  /* 0x00059c0001127983 */ /* 0x001ea80000300800 */
[----:B-1----:R-:W2:Y:S04]  /*1f050*/  LDL.LU R17, [R1+0x598] ;  /* 0x0005980001117983 */ /* 0x002ea80000300800 */
[----:B------:R0:W-:Y:S04]  /*1f060*/  STS.U8 [R24+UR5+0x1880], R21 ;  /* 0x0018801518007988 */ /* 0x0001e80008000005 */
[----:B------:R-:W2:Y:S04]  /*1f070*/  LDL.LU R8, [R1+0x57c] ;  /* 0x00057c0001087983 */ /* 0x000ea80000300800 */
[----:B------:R-:W2:Y:S04]  /*1f080*/  LDL.LU R7, [R1+0x578] ;  /* 0x0005780001077983 */ /* 0x000ea80000300800 */
[----:B------:R1:W-:Y:S04]  /*1f090*/  STS.U8 [R24+UR5+0x18c0], R22 ;  /* 0x0018c01618007988 */ /* 0x0003e80008000005 */
[----:B0-----:R-:W2:Y:S04]  /*1f0a0*/  LDL.LU R21, [R1+0x548] ;  /* 0x0005480001157983 */ /* 0x001ea80000300800 */
[----:B-1----:R-:W2:Y:S04]  /*1f0b0*/  LDL.LU R22, [R1+0x540] ;  /* 0x0005400001167983 */ /* 0x002ea80000300800 */
        /* <DEDUP_REMOVED lines=13> */
[----:B------:R-:W2:Y:S01]  /*1f190*/  LDL.LU R20, [R1+0x3fc] ;  /* 0x0003fc0001147983 */ /* 0x000ea20000300800 */
[----:B------:R-:W-:-:S03]  /*1f1a0*/  LOP3.LUT R25, R29, 0x20, RZ, 0x3c, !PT ;  /* 0x000000201d197812 */ /* 0x000fc600078e3cff */
[----:B----4-:R0:W-:Y:S04]  /*1f1b0*/  STS.U8 [R24+UR5+0x1a80], R28 ;  /* 0x001a801c18007988 */ /* 0x0101e80008000005 */
[----:B---3--:R1:W-:Y:S04]  /*1f1c0*/  STS.U8 [R24+UR5+0x1ac0], R23 ;  /* 0x001ac01718007988 */ /* 0x0083e80008000005 */
[----:B--2---:R2:W-:Y:S04]  /*1f1d0*/  STS.U8 [R24+UR5+0x1c80], R5 ;  /* 0x001c800518007988 */ /* 0x0045e80008000005 */
[----:B------:R3:W-:Y:S04]  /*1f1e0*/  STS.U8 [R24+UR5+0x1cc0], R6 ;  /* 0x001cc00618007988 */ /* 0x0007e80008000005 */
[----:B------:R4:W-:Y:S04]  /*1f1f0*/  STS.U8 [R24+UR5+0x1e80], R13 ;  /* 0x001e800d18007988 */ /* 0x0009e80008000005 */
[----:B------:R2:W-:Y:S04]  /*1f200*/  STS.U8 [R24+UR5+0x1ec0], R16 ;  /* 0x001ec01018007988 */ /* 0x0005e80008000005 */
[----:B0-----:R-:W2:Y:S04]  /*1f210*/  LDL.LU R28, [R1+0x4e0] ;  /* 0x0004e000011c7983 */ /* 0x001ea80000300800 */
[----:B-1----:R-:W2:Y:S04]  /*1f220*/  LDL.LU R23, [R1+0x4e4] ;  /* 0x0004e40001177983 */ /* 0x002ea80000300800 */
[----:B--2---:R-:W2:Y:S04]  /*1f230*/  LDL.LU R5, [R1+0x500] ;  /* 0x0005000001057983 */ /* 0x004ea80000300800 */
[----:B---3--:R-:W3:Y:S04]  /*1f240*/  LDL.LU R6, [R1+0x504] ;  /* 0x0005040001067983 */ /* 0x008ee80000300800 */
[----:B----4-:R-:W4:Y:S04]  /*1f250*/  LDL.LU R13, [R1+0x520] ;  /* 0x00052000010d7983 */ /* 0x010f280000300800 */
[----:B------:R-:W2:Y:S04]  /*1f260*/  LDL.LU R24, [R1+0x1f78] ;  /* 0x001f780001187983 */ /* 0x000ea80000300800 */
[----:B------:R-:W2:Y:S04]  /*1f270*/  LDL.LU R16, [R1+0x524] ;  /* 0x0005240001107983 */ /* 0x000ea80000300800 */
[----:B------:R0:W-:Y:S04]  /*1f280*/  STS.U8 [R25+UR5+0x100], R18 ;  /* 0x0001001219007988 */ /* 0x0001e80008000005 */
[----:B------:R1:W-:Y:S04]  /*1f290*/  STS.U8 [R25+UR5+0x140], R17 ;  /* 0x0001401119007988 */ /* 0x0003e80008000005 */
[----:B------:R1:W-:Y:S04]  /*1f2a0*/  STS.U8 [R25+UR5+0x300], R8 ;  /* 0x0003000819007988 */ /* 0x0003e80008000005 */
[----:B------:R1:W-:Y:S04]  /*1f2b0*/  STS.U8 [R25+UR5+0x340], R7 ;  /* 0x0003400719007988 */ /* 0x0003e80008000005 */
[----:B0-----:R-:W3:Y:S04]  /*1f2c0*/  LDL.LU R18, [R1+0x1f74] ;  /* 0x001f740001127983 */ /* 0x001ee80000300800 */
[----:B-1----:R-:W3:Y:S04]  /*1f2d0*/  LDL.LU R17, [R1+0x1f70] ;  /* 0x001f700001117983 */ /* 0x002ee80000300800 */
[----:B------:R0:W-:Y:S04]  /*1f2e0*/  STS.U8 [R25+UR5+0x500], R21 ;  /* 0x0005001519007988 */ /* 0x0001e80008000005 */
[----:B------:R-:W3:Y:S04]  /*1f2f0*/  LDL.LU R8, [R1+0x1f6c] ;  /* 0x001f6c0001087983 */ /* 0x000ee80000300800 */
[----:B------:R-:W3:Y:S04]  /*1f300*/  LDL.LU R7, [R1+0x1f68] ;  /* 0x001f680001077983 */ /* 0x000ee80000300800 */
[----:B------:R1:W-:Y:S04]  /*1f310*/  STS.U8 [R25+UR5+0x540], R22 ;  /* 0x0005401619007988 */ /* 0x0003e80008000005 */
[----:B0-----:R-:W3:Y:S04]  /*1f320*/  LDL.LU R21, [R1+0x1f64] ;  /* 0x001f640001157983 */ /* 0x001ee80000300800 */
[----:B-1----:R-:W3:Y:S04]  /*1f330*/  LDL.LU R22, [R1+0x1f60] ;  /* 0x001f600001167983 */ /* 0x002ee80000300800 */
[----:B--2---:R-:W-:Y:S04]  /*1f340*/  STS.U8 [R25+UR5+0x700], R16 ;  /* 0x0007001019007988 */ /* 0x004fe80008000005 */
[----:B----4-:R-:W-:Y:S04]  /*1f350*/  STS.U8 [R25+UR5+0x740], R13 ;  /* 0x0007400d19007988 */ /* 0x010fe80008000005 */
        /* <DEDUP_REMOVED lines=11> */
[----:B------:R2:W-:Y:S04]  /*1f410*/  STS.U8 [R25+UR5+0x1340], R14 ;  /* 0x0013400e19007988 */ /* 0x0005e80008000005 */
[----:B------:R3:W-:Y:S04]  /*1f420*/  STS.U8 [R25+UR5+0x1500], R15 ;  /* 0x0015000f19007988 */ /* 0x0007e80008000005 */
[----:B------:R4:W-:Y:S04]  /*1f430*/  STS.U8 [R25+UR5+0x1540], R19 ;  /* 0x0015401319007988 */ /* 0x0009e80008000005 */
[----:B------:R2:W-:Y:S04]  /*1f440*/  STS.U8 [R25+UR5+0x1700], R10 ;  /* 0x0017000a19007988 */ /* 0x0005e80008000005 */
[----:B0-----:R-:W3:Y:S04]  /*1f450*/  LDL.LU R26, [R1+0x594] ;  /* 0x00059400011a7983 */ /* 0x001ee80000300800 */
[----:B-1----:R-:W3:Y:S04]  /*1f460*/  LDL.LU R27, [R1+0x590] ;  /* 0x00059000011b7983 */ /* 0x002ee80000300800 */
[----:B--2---:R-:W2:Y:S04]  /*1f470*/  LDL.LU R14, [R1+0x574] ;  /* 0x00057400010e7983 */ /* 0x004ea80000300800 */
[----:B------:R-:W2:Y:S04]  /*1f480*/  LDL.LU R0, [R1+0x570] ;  /* 0x0005700001007983 */ /* 0x000ea80000300800 */
[----:B---3--:R-:W3:Y:S04]  /*1f490*/  LDL.LU R15, [R1+0x53c] ;  /* 0x00053c00010f7983 */ /* 0x008ee80000300800 */
[----:B----4-:R-:W4:Y:S04]  /*1f4a0*/  LDL.LU R19, [R1+0x538] ;  /* 0x0005380001137983 */ /* 0x010f280000300800 */
[----:B------:R0:W-:Y:S04]  /*1f4b0*/  STS.U8 [R25+UR5+0x1740], R9 ;  /* 0x0017400919007988 */ /* 0x0001e80008000005 */
[----:B------:R-:W4:Y:S04]  /*1f4c0*/  LDL.LU R10, [R1+0x51c] ;  /* 0x00051c00010a7983 */ /* 0x000f280000300800 */
[----:B------:R1:W-:Y:S04]  /*1f4d0*/  STS.U8 [R25+UR5+0x1900], R2 ;  /* 0x0019000219007988 */ /* 0x0003e80008000005 */
[----:B------:R1:W-:Y:S04]  /*1f4e0*/  STS.U8 [R25+UR5+0x1940], R20 ;  /* 0x0019401419007988 */ /* 0x0003e80008000005 */
[----:B0-----:R-:W4:Y:S04]  /*1f4f0*/  LDL.LU R9, [R1+0x518] ;  /* 0x0005180001097983 */ /* 0x001f280000300800 */
[----:B-1----:R-:W4:Y:S04]  /*1f500*/  LDL.LU R2, [R1+0x4fc] ;  /* 0x0004fc0001027983 */ /* 0x002f280000300800 */
[----:B------:R-:W4:Y:S04]  /*1f510*/  LDL.LU R20, [R1+0x4f8] ;  /* 0x0004f80001147983 */ /* 0x000f280000300800 */
[----:B------:R-:W4:Y:S04]  /*1f520*/  LDL.LU R16, [R1+0x47c] ;  /* 0x00047c0001107983 */ /* 0x000f280000300800 */
[----:B------:R-:W4:Y:S01]  /*1f530*/  LDL.LU R3, [R1+0x478] ;  /* 0x0004780001037983 */ /* 0x000f220000300800 */
[----:B------:R-:W-:-:S03]  /*1f540*/  LOP3.LUT R4, R29, 0x30, RZ, 0x3c, !PT ;  /* 0x000000301d047812 */ /* 0x000fc600078e3cff */
[----:B------:R0:W-:Y:S04]  /*1f550*/  STS.U8 [R25+UR5+0x1b00], R22 ;  /* 0x001b001619007988 */ /* 0x0001e80008000005 */
[----:B------:R1:W-:Y:S04]  /*1f560*/  STS.U8 [R25+UR5+0x1b40], R21 ;  /* 0x001b401519007988 */ /* 0x0003e80008000005 */
[----:B------:R1:W-:Y:S04]  /*1f570*/  STS.U8 [R25+UR5+0x1d00], R7 ;  /* 0x001d000719007988 */ /* 0x0003e80008000005 */
        /* <DEDUP_REMOVED lines=14> */
[----:B0-----:R-:W4:Y:S04]  /*1f660*/  LDL.LU R8, [R1+0x4bc] ;  /* 0x0004bc0001087983 */ /* 0x001f280000300800 */
[----:B-1----:R-:W4:Y:S04]  /*1f670*/  LDL.LU R17, [R1+0x4d8] ;  /* 0x0004d80001117983 */ /* 0x002f280000300800 */
[----:B------:R-:W4:Y:S04]  /*1f680*/  LDL.LU R25, [R1+0x1f5c] ;  /* 0x001f5c0001197983 */ /* 0x000f280000300800 */
[----:B------:R-:W4:Y:S04]  /*1f690*/  LDL.LU R18, [R1+0x4dc] ;  /* 0x0004dc0001127983 */ /* 0x000f280000300800 */
[----:B------:R0:W-:Y:S04]  /*1f6a0*/  STS.U8 [R4+UR5+0x180], R26 ;  /* 0x0001801a04007988 */ /* 0x0001e80008000005 */
[----:B------:R1:W-:Y:S04]  /*1f6b0*/  STS.U8 [R4+UR5+0x1c0], R27 ;  /* 0x0001c01b04007988 */ /* 0x0003e80008000005 */
[----:B--2---:R2:W-:Y:S04]  /*1f6c0*/  STS.U8 [R4+UR5+0x380], R14 ;  /* 0x0003800e04007988 */ /* 0x0045e80008000005 */
[----:B------:R0:W-:Y:S04]  /*1f6d0*/  STS.U8 [R4+UR5+0x3c0], R0 ;  /* 0x0003c00004007988 */ /* 0x0001e80008000005 */
[----:B---3--:R3:W-:Y:S04]  /*1f6e0*/  STS.U8 [R4+UR5+0x580], R15 ;  /* 0x0005800f04007988 */ /* 0x0087e80008000005 */
[----:B----4-:R4:W-:Y:S04]  /*1f6f0*/  STS.U8 [R4+UR5+0x5c0], R19 ;  /* 0x0005c01304007988 */ /* 0x0109e80008000005 */
[----:B0-----:R-:W4:Y:S04]  /*1f700*/  LDL.LU R26, [R1+0x1f58] ;  /* 0x001f5800011a7983 */ /* 0x001f280000300800 */
[----:B-1----:R-:W4:Y:S04]  /*1f710*/  LDL.LU R27, [R1+0x1f54] ;  /* 0x001f5400011b7983 */ /* 0x002f280000300800 */
[----:B--2---:R-:W2:Y:S04]  /*1f720*/  LDL.LU R14, [R1+0x1f50] ;  /* 0x001f5000010e7983 */ /* 0x004ea80000300800 */
[----:B------:R-:W2:Y:S04]  /*1f730*/  LDL.LU R0, [R1+0x5a8] ;  /* 0x0005a80001007983 */ /* 0x000ea80000300800 */
[----:B---3--:R-:W3:Y:S04]  /*1f740*/  LDL.LU R15, [R1+0x1f4c] ;  /* 0x001f4c00010f7983 */ /* 0x008ee80000300800 */
[----:B----4-:R-:W4:Y:S04]  /*1f750*/  LDL.LU R19, [R1+0x1f48] ;  /* 0x001f480001137983 */ /* 0x010f280000300800 */
[----:B------:R0:W-:Y:S04]  /*1f760*/  STS.U8 [R4+UR5+0x780], R10 ;  /* 0x0007800a04007988 */ /* 0x0001e80008000005 */
[----:B------:R1:W-:Y:S04]  /*1f770*/  STS.U8 [R4+UR5+0x7c0], R9 ;  /* 0x0007c00904007988 */ /* 0x0003e80008000005 */
[----:B------:R1:W-:Y:S04]  /*1f780*/  STS.U8 [R4+UR5+0x980], R2 ;  /* 0x0009800204007988 */ /* 0x0003e80008000005 */
[----:B------:R1:W-:Y:S04]  /*1f790*/  STS.U8 [R4+UR5+0x9c0], R20 ;  /* 0x0009c01404007988 */ /* 0x0003e80008000005 */
[----:B0-----:R-:W2:Y:S04]  /*1f7a0*/  LDL.LU R10, [R1+0x1f44] ;  /* 0x001f4400010a7983 */ /* 0x001ea80000300800 */
[----:B-1----:R-:W2:Y:S04]  /*1f7b0*/  LDL.LU R9, [R1+0x1f40] ;  /* 0x001f400001097983 */ /* 0x002ea80000300800 */
[----:B------:R-:W2:Y:S04]  /*1f7c0*/  LDL.LU R2, [R1+0x1f3c] ;  /* 0x001f3c0001027983 */ /* 0x000ea80000300800 */
[----:B------:R-:W2:Y:S04]  /*1f7d0*/  LDL.LU R20, [R1+0x1f38] ;  /* 0x001f380001147983 */ /* 0x000ea80000300800 */
        /* <DEDUP_REMOVED lines=8> */
[----:B0-----:R-:W3:Y:S04]  /*1f860*/  LDL R3, [R1+0x5f4] ;  /* 0x0005f40001037983 */ /* 0x001ee80000100800 */
[----:B------:R-:W-:Y:S04]  /*1f870*/  STS.U8 [R4+UR5+0x1380], R13 ;  /* 0x0013800d04007988 */ /* 0x000fe80008000005 */
[----:B------:R0:W-:Y:S04]  /*1f880*/  STS.U8 [R4+UR5+0x13c0], R28 ;  /* 0x0013c01c04007988 */ /* 0x0001e80008000005 */
[----:B------:R1:W-:Y:S04]  /*1f890*/  STS.U8 [R4+UR5+0x1580], R29 ;  /* 0x0015801d04007988 */ /* 0x0003e80008000005 */
[----:B------:R-:W-:Y:S04]  /*1f8a0*/  STS.U8 [R4+UR5+0x15c0], R6 ;  /* 0x0015c00604007988 */ /* 0x000fe80008000005 */
[----:B------:R-:W-:Y:S04]  /*1f8b0*/  STS.U8 [R4+UR5+0x1780], R5 ;  /* 0x0017800504007988 */ /* 0x000fe80008000005 */
[----:B------:R-:W-:Y:S04]  /*1f8c0*/  STS.U8 [R4+UR5+0x17c0], R23 ;  /* 0x0017c01704007988 */ /* 0x000fe80008000005 */
[----:B------:R-:W-:Y:S04]  /*1f8d0*/  STS.U8 [R4+UR5+0x1980], R12 ;  /* 0x0019800c04007988 */ /* 0x000fe80008000005 */
[----:B------:R-:W-:Y:S04]  /*1f8e0*/  STS.U8 [R4+UR5+0x19c0], R11 ;  /* 0x0019c00b04007988 */ /* 0x000fe80008000005 */
[----:B0-----:R-:W3:Y:S04]  /*1f8f0*/  LDL.LU R28, [R1+0x54c] ;  /* 0x00054c00011c7983 */ /* 0x001ee80000300800 */
[----:B-1----:R-:W3:Y:S04]  /*1f900*/  LDL.LU R29, [R1+0x544] ;  /* 0x00054400011d7983 */ /* 0x002ee80000300800 */
[----:B--2---:R-:W-:Y:S04]  /*1f910*/  STS.U8 [R4+UR5+0x1b80], R20 ;  /* 0x001b801404007988 */ /* 0x004fe80008000005 */
[----:B------:R-:W-:Y:S04]  /*1f920*/  STS.U8 [R4+UR5+0x1bc0], R2 ;  /* 0x001bc00204007988 */ /* 0x000fe80008000005 */
[----:B------:R-:W-:Y:S04]  /*1f930*/  STS.U8 [R4+UR5+0x1d80], R9 ;  /* 0x001d800904007988 */ /* 0x000fe80008000005 */
[----:B------:R-:W-:Y:S04]  /*1f940*/  STS.U8 [R4+UR5+0x1dc0], R10 ;  /* 0x001dc00a04007988 */ /* 0x000fe80008000005 */
[----:B----4-:R-:W-:Y:S04]  /*1f950*/  STS.U8 [R4+UR5+0x1f80], R19 ;  /* 0x001f801304007988 */ /* 0x010fe80008000005 */
[----:B------:R-:W-:Y:S01]  /*1f960*/  STS.U8 [R4+UR5+0x1fc0], R0 ;  /* 0x001fc00004007988 */ /* 0x000fe20008000005 */
[----:B------:R-:W-:Y:S06]  /*1f970*/  BAR.SYNC.DEFER_BLOCKING 0x0 ;  /* 0x0000000000007b1d */ /* 0x000fec0000010000 */
[----:B---3--:R-:W0:Y:S04]  /*1f980*/  LDSM.16.M88.4 R8, [R3] ;  /* 0x000000000308783b */ /* 0x008e280000000200 */
[----:B------:R-:W-:Y:S04]  /*1f990*/  LDSM.16.M88.4 R20, [R3+0xc00] ;  /* 0x000c00000314783b */ /* 0x000fe80000000200 */
[----:B0-----:R-:W-:Y:S01]  /*1f9a0*/  STL.64 [R1+0x3f0], R8 ;  /* 0x0003f00801007387 */ /* 0x001fe20000100a00 */
[----:B------:R-:W-:-:S03]  /*1f9b0*/  IMAD.MOV.U32 R4, RZ, RZ, R8 ;  /* 0x000000ffff047224 */ /* 0x000fc600078e0008 */
[----:B------:R-:W-:Y:S01]  /*1f9c0*/  STL.64 [R1+0x3f8], R10 ;  /* 0x0003f80a01007387 */ /* 0x000fe20000100a00 */
[----:B------:R-:W-:-:S03]  /*1f9d0*/  IMAD.MOV.U32 R0, RZ, RZ, R9 ;  /* 0x000000ffff007224 */ /* 0x000fc600078e0009 */
[----:B------:R-:W0:Y:S04]  /*1f9e0*/  LDSM.16.M88.4 R8, [R3+0x400] ;  /* 0x000400000308783b */ /* 0x000e280000000200 */
[----:B0-----:R-:W-:Y:S01]  /*1f9f0*/  STL.64 [R1+0x400], R8 ;  /* 0x0004000801007387 */ /* 0x001fe20000100a00 */
[----:B------:R-:W-:-:S03]  /*1fa00*/  IMAD.MOV.U32 R17, RZ, RZ, R8 ;  /* 0x000000ffff117224 */ /* 0x000fc600078e0008 */
[----:B------:R-:W-:Y:S01]  /*1fa10*/  STL.64 [R1+0x408], R10 ;  /* 0x0004080a01007387 */ /* 0x000fe20000100a00 */
[----:B------:R-:W-:-:S03]  /*1fa20*/  IMAD.MOV.U32 R2, RZ, RZ, R9 ;  /* 0x000000ffff027224 */ /* 0x000fc600078e0009 */
[----:B------:R-:W0:Y:S04]  /*1fa30*/  LDSM.16.M88.4 R8, [R3+0x800] ;  /* 0x000800000308783b */ /* 0x000e280000000200 */
[----:B0-----:R-:W-:Y:S04]  /*1fa40*/  STL.64 [R1+0x410], R8 ;  /* 0x0004100801007387 */ /* 0x001fe80000100a00 */
[----:B------:R0:W-:Y:S04]  /*1fa50*/  STL.64 [R1+0x418], R10 ;  /* 0x0004180a01007387 */ /* 0x0001e80000100a00 */
[----:B------:R-:W-:Y:S04]  /*1fa60*/  STL.64 [R1+0x420], R20 ;  /* 0x0004201401007387 */ /* 0x000fe80000100a00 */
[----:B------:R-:W-:Y:S01]  /*1fa70*/  STL.64 [R1+0x428], R22 ;  /* 0x0004281601007387 */ /* 0x000fe20000100a00 */
[----:B0-----:R-:W-:-:S02]  /*1fa80*/  IMAD.MOV.U32 R11, RZ, RZ, R9 ;  /* 0x000000ffff0b7224 */ /* 0x001fc400078e0009 */
[----:B------:R-:W-:Y:S02]  /*1fa90*/  IMAD.MOV.U32 R10, RZ, RZ, R20 ;  /* 0x000000ffff0a7224 */ /* 0x000fe400078e0014 */
[----:B------:R-:W-:Y:S02]  /*1faa0*/  IMAD.MOV.U32 R9, RZ, RZ, R21 ;  /* 0x000000ffff097224 */ /* 0x000fe400078e0015 */
[----:B------:R-:W0:Y:S01]  /*1fab0*/  LDSM.16.M88.4 R20, [R3+0x1000] ;  /* 0x001000000314783b */ /* 0x000e220000000200 */
[----:B------:R-:W-:Y:S02]  /*1fac0*/  IMAD.MOV.U32 R16, RZ, RZ, R8 ;  /* 0x000000ffff107224 */ /* 0x000fe400078e0008 */
[----:B0-----:R-:W-:Y:S01]  /*1fad0*/  IMAD.MOV.U32 R8, RZ, RZ, R20 ;  /* 0x000000ffff087224 */ /* 0x001fe200078e0014 */
[----:B------:R-:W-:Y:S04]  /*1fae0*/  STL.64 [R1+0x430], R20 ;  /* 0x0004301401007387 */ /* 0x000fe80000100a00 */
[----:B------:R-:W-:Y:S04]  /*1faf0*/  STL.64 [R1+0x438], R22 ;  /* 0x0004381601007387 */ /* 0x000fe80000100a00 */
[----:B------:R-:W-:Y:S04]  /*1fb00*/  STL.64 [R1+0x1f30], R10 ;  /* 0x001f300a01007387 */ /* 0x000fe80000100a00 */
[----:B------:R0:W-:Y:S04]  /*1fb10*/  STL.64 [R1+0x1f28], R8 ;  /* 0x001f280801007387 */ /* 0x0001e80000100a00 */
[----:B0-----:R-:W2:Y:S04]  /*1fb20*/  LDL.LU.64 R8, [R1+0x20] ;  /* 0x0000200001087983 */ /* 0x001ea80000300a00 */
[----:B------:R-:W2:Y:S01]  /*1fb30*/  LDL.LU.64 R10, [R1+0x28] ;  /* 0x00002800010a7983 */ /* 0x000ea20000300a00 */
[----:B------:R-:W-:-:S02]  /*1fb40*/  IMAD.MOV.U32 R7, RZ, RZ, R21 ;  /* 0x000000ffff077224 */ /* 0x000fc400078e0015 */
[----:B------:R-:W-:Y:S01]  /*1fb50*/  IMAD R12, R14, 0x100, R15 ;  /* 0x000001000e0c7824 */ /* 0x000fe200078e020f */
[----:B------:R-:W0:Y:S01]  /*1fb60*/  LDSM.16.M88.4 R20, [R3+0x1400] ;  /* 0x001400000314783b */ /* 0x000e220000000200 */
[----:B------:R-:W-:Y:S02]  /*1fb70*/  IMAD R14, R26, 0x100, R27 ;  /* 0x000001001a0e7824 */ /* 0x000fe400078e021b */
[----:B------:R-:W-:Y:S02]  /*1fb80*/  IMAD R15, R24, 0x100, R25 ;  /* 0x00000100180f7824 */ /* 0x000fe400078e0219 */
[----:B------:R-:W1:Y:S01]  /*1fb90*/  LDSM.16.M88.4 R24, [R3+0x1800] ;  /* 0x001800000318783b */ /* 0x000e620000000200 */
[----:B------:R-:W-:Y:S01]  /*1fba0*/  IMAD R13, R29, 0x100, R28 ;  /* 0x000001001d0d7824 */ /* 0x000fe200078e021c */
[----:B------:R-:W-:Y:S02]  /*1fbb0*/  F2FP.F16.E4M3.UNPACK_B R12, R12 ;  /* 0x0000000cff0c723e */ /* 0x000fe400020006ff */
[----:B------:R-:W-:-:S02]  /*1fbc0*/  F2FP.F16.E4M3.UNPACK_B R14, R14 ;  /* 0x0000000eff0e723e */ /* 0x000fc400020006ff */
[----:B------:R-:W-:Y:S02]  /*1fbd0*/  F2FP.F16.E4M3.UNPACK_B R15, R15 ;  /* 0x0000000fff0f723e */ /* 0x000fe400020006ff */
[----:B------:R-:W-:Y:S01]  /*1fbe0*/  F2FP.F16.E4M3.UNPACK_B R13, R13 ;  /* 0x0000000dff0d723e */ /* 0x000fe200020006ff */
[----:B0-----:R-:W-:Y:S01]  /*1fbf0*/  IMAD.MOV.U32 R6, RZ, RZ, R20 ;  /* 0x000000ffff067224 */ /* 0x001fe200078e0014 */
[----:B------:R0:W-:Y:S01]  /*1fc00*/  STL.64 [R1+0x440], R20 ;  /* 0x0004401401007387 */ /* 0x0001e20000100a00 */
[----:B------:R-:W-:-:S03]  /*1fc10*/  IMAD.MOV.U32 R5, RZ, RZ, R21 ;  /* 0x000000ffff057224 */ /* 0x000fc600078e0015 */
[----:B------:R-:W-:Y:S04]  /*1fc20*/  STL.64 [R1+0x448], R22 ;  /* 0x0004481601007387 */ /* 0x000fe80000100a00 */
[----:B-1----:R-:W-:Y:S04]  /*1fc30*/  STL.64 [R1+0x450], R24 ;  /* 0x0004501801007387 */ /* 0x002fe80000100a00 */
[----:B------:R-:W-:Y:S04]  /*1fc40*/  STL.64 [R1+0x458], R26 ;  /* 0x0004581a01007387 */ /* 0x000fe80000100a00 */
[----:B------:R-:W-:Y:S01]  /*1fc50*/  STL.64 [R1+0x1f20], R6 ;  /* 0x001f200601007387 */ /* 0x000fe20000100a00 */
[----:B0-----:R-:W-:-:S02]  /*1fc60*/  F2FP.F16.E4M3.UNPACK_B R20, R4 ;  /* 0x00000004ff14723e */ /* 0x001fc400020006ff */
[----:B------:R-:W-:Y:S01]  /*1fc70*/  F2FP.F16.E4M3.UNPACK_B R21, R0 ;  /* 0x00000000ff15723e */ /* 0x000fe200020006ff */
[----:B------:R-:W-:-:S05]  /*1fc80*/  IMAD.MOV.U32 R4, RZ, RZ, R24 ;  /* 0x000000ffff047224 */ /* 0x000fca00078e0018 */
[----:B------:R2:W-:Y:S02]  /*1fc90*/  STL.64 [R1+0x1f18], R4 ;  /* 0x001f180401007387 */ /* 0x0005e40000100a00 */
[----:B--2---:R-:W-:Y:S02]  /*1fca0*/  HMMA.16816.F32 R4, R12, R20, R8 ;  /* 0x000000140c04723c */ /* 0x004fe40000001808 */
[----:B------:R-:W2:Y:S04]  /*1fcb0*/  LDL.LU.64 R8, [R1+0x40] ;  /* 0x0000400001087983 */ /* 0x000ea80000300a00 */
[----:B------:R-:W2:-:S13]  /*1fcc0*/  LDL.LU.64 R10, [R1+0x48] ;  /* 0x00004800010a7983 */ /* 0x000e9a0000300a00 */
[----:B------:R0:W-:Y:S04]  /*1fcd0*/  STL.64 [R1+0x20], R4 ;  /* 0x0000200401007387 */ /* 0x0001e80000100a00 */
[----:B------:R1:W-:Y:S04]  /*1fce0*/  STL.64 [R1+0x28], R6 ;  /* 0x0000280601007387 */ /* 0x0003e80000100a00 */
[----:B0-----:R-:W3:Y:S04]  /*1fcf0*/  LDL.LU.64 R4, [R1+0x60] ;  /* 0x0000600001047983 */ /* 0x001ee80000300a00 */
[----:B-1----:R-:W3:Y:S04]  /*1fd00*/  LDL.LU.64 R6, [R1+0x68] ;  /* 0x0000680001067983 */ /* 0x002ee80000300a00 */
[----:B------:R-:W4:Y:S04]  /*1fd10*/  LDL.LU R22, [R1+0x5b4] ;  /* 0x0005b40001167983 */ /* 0x000f280000300800 */
[----:B------:R-:W4:Y:S01]  /*1fd20*/  LDL.LU R23, [R1+0x5bc] ;  /* 0x0005bc0001177983 */ /* 0x000f220000300800 */
[----:B------:R-:W-:-:S03]  /*1fd30*/  IMAD.MOV.U32 R0, RZ, RZ, R25 ;  /* 0x000000ffff007224 */ /* 0x000fc600078e0019 */
[----:B------:R-:W0:Y:S01]  /*1fd40*/  LDSM.16.M88.4 R24, [R3+0x1c00] ;  /* 0x001c00000318783b */ /* 0x000e220000000200 */
[----:B------:R-:W-:Y:S02]  /*1fd50*/  F2FP.F16.E4M3.UNPACK_B R18, R17 ;  /* 0x00000011ff12723e */ /* 0x000fe400020006ff */
[----:B------:R-:W-:Y:S01]  /*1fd60*/  F2FP.F16.E4M3.UNPACK_B R19, R2 ;  /* 0x00000002ff13723e */ /* 0x000fe200020006ff */
[----:B0-----:R-:W-:Y:S02]  /*1fd70*/  IMAD.MOV.U32 R2, RZ, RZ, R24 ;  /* 0x000000ffff027224 */ /* 0x001fe400078e0018 */
[----:B------:R-:W-:-:S04]  /*1fd80*/  IMAD.MOV.U32 R3, RZ, RZ, R25 ;  /* 0x000000ffff037224 */ /* 0x000fc800078e0019 */
[----:B--2---:R-:W-:Y:S01]  /*1fd90*/  HMMA.16816.F32 R8, R12, R18, R8 ;  /* 0x000000120c08723c */ /* 0x004fe20000001808 */
[----:B----4-:R-:W-:Y:S04]  /*1fda0*/  STL.64 [R1+0x1f00], R22 ;  /* 0x001f001601007387 */ /* 0x010fe80000100a00 */
[----:B------:R0:W-:Y:S04]  /*1fdb0*/  STL.64 [R1+0x1ef8], R20 ;  /* 0x001ef81401007387 */ /* 0x0001e80000100a00 */
[----:B------:R-:W2:Y:S04]  /*1fdc0*/  LDL.LU R28, [R1+0x5c4] ;  /* 0x0005c400011c7983 */ /* 0x000ea80000300800 */
[----:B------:R-:W4:Y:S04]  /*1fdd0*/  LDL.LU R29, [R1+0x5cc] ;  /* 0x0005cc00011d7983 */ /* 0x000f280000300800 */
[----:B0-----:R-:W2:Y:S04]  /*1fde0*/  LDL.LU.64 R20, [R1+0x80] ;  /* 0x0000800001147983 */ /* 0x001ea80000300a00 */
[----:B------:R-:W2:Y:S04]  /*1fdf0*/  LDL.LU.64 R22, [R1+0x88] ;  /* 0x0000880001167983 */ /* 0x000ea80000300a00 */
[----:B------:R0:W-:Y:S04]  /*1fe00*/  STL.64 [R1+0x460], R24 ;  /* 0x0004601801007387 */ /* 0x0001e80000100a00 */
[----:B------:R1:W-:Y:S04]  /*1fe10*/  STL.64 [R1+0x468], R26 ;  /* 0x0004681a01007387 */ /* 0x0003e80000100a00 */
[----:B0-----:R-:W2:Y:S04]  /*1fe20*/  LDL.LU.64 R24, [R1+0xa0] ;  /* 0x0000a00001187983 */ /* 0x001ea80000300a00 */
[----:B-1----:R-:W2:Y:S04]  /*1fe30*/  LDL.LU.64 R26, [R1+0xa8] ;  /* 0x0000a800011a7983 */ /* 0x002ea80000300a00 */
[----:B------:R-:W-:Y:S04]  /*1fe40*/  STL.64 [R1+0x40], R8 ;  /* 0x0000400801007387 */ /* 0x000fe80000100a00 */
[----:B------:R0:W-:Y:S04]  /*1fe50*/  STL.64 [R1+0x48], R10 ;  /* 0x0000480a01007387 */ /* 0x0001e80000100a00 */
[----:B0-----:R-:W2:Y:S04]  /*1fe60*/  LDL.LU.64 R10, [R1+0x1f30] ;  /* 0x001f3000010a7983 */ /* 0x001ea80000300a00 */
[----:B------:R-:W3:Y:S01]  /*1fe70*/  LDL.LU.64 R8, [R1+0x1f28] ;  /* 0x001f280001087983 */ /* 0x000ee20000300a00 */
[----:B------:R-:W-:-:S02]  /*1fe80*/  F2FP.F16.E4M3.UNPACK_B R16, R16 ;  /* 0x00000010ff10723e */ /* 0x000fc400020006ff */
[----:B--2---:R-:W-:-:S07]  /*1fe90*/  F2FP.F16.E4M3.UNPACK_B R17, R11 ;  /* 0x0000000bff11723e */ /* 0x004fce00020006ff */
[----:B---3--:R-:W-:Y:S01]  /*1fea0*/  HMMA.16816.F32 R4, R12, R16, R4 ;  /* 0x000000100c04723c */ /* 0x008fe20000001804 */
[----:B------:R-:W-:Y:S02]  /*1feb0*/  F2FP.F16.E4M3.UNPACK_B R10, R10 ;  /* 0x0000000aff0a723e */ /* 0x000fe400020006ff */
[----:B------:R-:W-:-:S07]  /*1fec0*/  F2FP.F16.E4M3.UNPACK_B R11, R9 ;  /* 0x00000009ff0b723e */ /* 0x000fce00020006ff */
[----:B------:R-:W-:Y:S09]  /*1fed0*/  HMMA.16816.F32 R20, R12, R10, R20 ;  /* 0x0000000a0c14723c */ /* 0x000ff20000001814 */
[----:B------:R-:W-:Y:S04]  /*1fee0*/  STL.64 [R1+0x60], R4 ;  /* 0x0000600401007387 */ /* 0x000fe80000100a00 */
[----:B------:R0:W-:Y:S04]  /*1fef0*/  STL.64 [R1+0x68], R6 ;  /* 0x0000680601007387 */ /* 0x0001e80000100a00 */
[----:B0-----:R-:W2:Y:S04]  /*1ff00*/  LDL.LU.64 R6, [R1+0x1f20] ;  /* 0x001f200001067983 */ /* 0x001ea80000300a00 */
[----:B------:R-:W3:Y:S04]  /*1ff10*/  LDL.LU.64 R4, [R1+0x1f18] ;  /* 0x001f180001047983 */ /* 0x000ee80000300a00 */
[----:B------:R-:W-:Y:S04]  /*1ff20*/  STL.64 [R1+0x1f10], R18 ;  /* 0x001f101201007387 */ /* 0x000fe80000100a00 */
[----:B------:R0:W-:Y:S04]  /*1ff30*/  STL.64 [R1+0x1f08], R16 ;  /* 0x001f081001007387 */ /* 0x0001e80000100a00 */
[----:B0-----:R-:W4:Y:S04]  /*1ff40*/  LDL.LU.64 R16, [R1+0x130] ;  /* 0x0001300001107983 */ /* 0x001f280000300a00 */
[----:B------:R-:W4:Y:S04]  /*1ff50*/  LDL.LU.64 R18, [R1+0x138] ;  /* 0x0001380001127983 */ /* 0x000f280000300a00 */
[----:B------:R0:W-:Y:S04]  /*1ff60*/  STL.64 [R1+0x80], R20 ;  /* 0x0000801401007387 */ /* 0x0001e80000100a00 */
[----:B------:R1:W-:Y:S04]  /*1ff70*/  STL.64 [R1+0x88], R22 ;  /* 0x0000881601007387 */ /* 0x0003e80000100a00 */
[----:B0-----:R-:W4:Y:S04]  /*1ff80*/  LDL.LU.64 R20, [R1+0x3e0] ;  /* 0x0003e00001147983 */ /* 0x001f280000300a00 */
[----:B-1----:R-:W4:Y:S01]  /*1ff90*/  LDL.LU.64 R22, [R1+0x3e8] ;  /* 0x0003e80001167983 */ /* 0x002f220000300a00 */
[----:B------:R-:W-:-:S02]  /*1ffa0*/  F2FP.F16.E4M3.UNPACK_B R8, R8 ;  /* 0x00000008ff08723e */ /* 0x000fc400020006ff */
[----:B--2---:R-:W-:-:S07]  /*1ffb0*/  F2FP.F16.E4M3.UNPACK_B R9, R7 ;  /* 0x00000007ff09723e */ /* 0x004fce00020006ff */
[----:B------:R-:W-:Y:S01]  /*1ffc0*/  HMMA.16816.F32 R24, R12, R8, R24 ;  /* 0x000000080c18723c */ /* 0x000fe20000001818 */
[----:B------:R-:W-:Y:S02]  /*1ffd0*/  F2FP.F16.E4M3.UNPACK_B R6, R6 ;  /* 0x00000006ff06723e */ /* 0x000fe400020006ff */
[----:B---3--:R-:W-:Y:S02]  /*1ffe0*/  F2FP.F16.E4M3.UNPACK_B R7, R5 ;  /* 0x00000005ff07723e */ /* 0x008fe400020006ff */
[----:B------:R-:W-:Y:S02]  /*1fff0*/  F2FP.F16.E4M3.UNPACK_B R4, R4 ;  /* 0x00000004ff04723e */ /* 0x000fe400020006ff */
[----:B------:R-:W-:-:S03]  /*20000*/  F2FP.F16.E4M3.UNPACK_B R5, R0 ;  /* 0x00000000ff05723e */ /* 0x000fc600020006ff */
[C---:B----4-:R-:W-:Y:S09]  /*20010*/  HMMA.16816.F32 R16, R12.reuse, R6, R16 ;  /* 0x000000060c10723c */ /* 0x050ff20000001810 */
[----:B------:R0:W-:Y:S04]  /*20020*/  STL.64 [R1+0xa0], R24 ;  /* 0x0000a01801007387 */ /* 0x0001e80000100a00 */
[----:B------:R1:W-:Y:S01]  /*20030*/  STL.64 [R1+0xa8], R26 ;  /* 0x0000a81a01007387 */ /* 0x0003e20000100a00 */
[----:B------:R-:W-:Y:S03]  /*20040*/  HMMA.16816.F32 R20, R12, R4, R20 ;  /* 0x000000040c14723c */ /* 0x000fe60000001814 */
[----:B0-----:R-:W2:Y:S04]  /*20050*/  LDL.LU.64 R24, [R1+0x120] ;  /* 0x0001200001187983 */ /* 0x001ea80000300a00 */
[----:B-1----:R-:W2:Y:S04]  /*20060*/  LDL.LU.64 R26, [R1+0x128] ;  /* 0x00012800011a7983 */ /* 0x002ea80000300a00 */
[----:B------:R0:W-:Y:S04]  /*20070*/  STL.64 [R1+0x1ee0], R10 ;  /* 0x001ee00a01007387 */ /* 0x0001e80000100a00 */
[----:B0-----:R-:W3:Y:S04]  /*20080*/  LDL.LU R10, [R1+0x5c8] ;  /* 0x0005c800010a7983 */ /* 0x001ee80000300800 */
[----:B------:R-:W4:Y:S04]  /*20090*/  LDL.LU R11, [R1+0x5d0] ;  /* 0x0005d000010b7983 */ /* 0x000f280000300800 */
[----:B------:R0:W-:Y:S04]  /*200a0*/  STL.64 [R1+0x1ed8], R8 ;  /* 0x001ed80801007387 */ /* 0x0001e80000100a00 */
[----:B0-----:R-:W4:Y:S04]  /*200b0*/  LDL.LU R8, [R1+0x5b8] ;  /* 0x0005b80001087983 */ /* 0x001f280000300800 */
[----:B------:R-:W4:Y:S04]  /*200c0*/  LDL.LU R9, [R1+0x5c0] ;  /* 0x0005c00001097983 */ /* 0x000f280000300800 */
[----:B------:R-:W-:Y:S04]  /*200d0*/  STL.64 [R1+0x130], R16 ;  /* 0x0001301001007387 */ /* 0x000fe80000100a00 */
[----:B------:R0:W-:Y:S04]  /*200e0*/  STL.64 [R1+0x138], R18 ;  /* 0x0001381201007387 */ /* 0x0001e80000100a00 */
[----:B0-----:R-:W4:Y:S04]  /*200f0*/  LDL.LU.64 R18, [R1+0x1f10] ;  /* 0x001f100001127983 */ /* 0x001f280000300a00 */
[----:B------:R-:W4:Y:S04]  /*20100*/  LDL.LU.64 R16, [R1+0x1f08] ;  /* 0x001f080001107983 */ /* 0x000f280000300a00 */
[----:B------:R-:W4:Y:S04]  /*20110*/  LDL.LU R0, [R1+0x5ec] ;  /* 0x0005ec0001007983 */ /* 0x000f280000300800 */
[----:B------:R-:W-:Y:S04]  /*20120*/  STL.64 [R1+0x3e0], R20 ;  /* 0x0003e01401007387 */ /* 0x000fe80000100a00 */
[----:B------:R0:W-:Y:S04]  /*20130*/  STL.64 [R1+0x3e8], R22 ;  /* 0x0003e81601007387 */ /* 0x0001e80000100a00 */
[----:B0-----:R-:W4:Y:S01]  /*20140*/  LDL.LU.64 R22, [R1+0x1f00] ;  /* 0x001f000001167983 */ /* 0x001f220000300a00 */
[----:B------:R-:W-:-:S02]  /*20150*/  F2FP.F16.E4M3.UNPACK_B R2, R2 ;  /* 0x00000002ff02723e */ /* 0x000fc400020006ff */
[----:B------:R-:W-:Y:S01]  /*20160*/  F2FP.F16.E4M3.UNPACK_B R3, R3 ;  /* 0x00000003ff03723e */ /* 0x000fe200020006ff */
[----:B------:R-:W4:Y:S04]  /*20170*/  LDL.LU.64 R20, [R1+0x1ef8] ;  /* 0x001ef80001147983 */ /* 0x000f280000300a00 */
[----:B------:R-:W-:Y:S04]  /*20180*/  STL.64 [R1+0x1ec0], R6 ;  /* 0x001ec00601007387 */ /* 0x000fe80000100a00 */
[----:B------:R2:W-:Y:S02]  /*20190*/  STL.64 [R1+0x1eb8], R4 ;  /* 0x001eb80401007387 */ /* 0x0005e40000100a00 */
[----:B--2---:R-:W-:Y:S02]  /*201a0*/  HMMA.16816.F32 R4, R12, R2, R24 ;  /* 0x000000020c04723c */ /* 0x004fe40000001818 */
[----:B------:R-:W2:Y:S04]  /*201b0*/  LDL.LU.64 R24, [R1+0x3d0] ;  /* 0x0003d00001187983 */ /* 0x000ea80000300a00 */
[----:B------:R-:W2:Y:S01]  /*201c0*/  LDL.LU.64 R26, [R1+0x3d8] ;  /* 0x0003d800011a7983 */ /* 0x000ea20000300a00 */
[----:B---3--:R-:W-:-:S02]  /*201d0*/  IMAD R28, R28, 0x100, R10 ;  /* 0x000001001c1c7824 */ /* 0x008fc400078e020a */
[----:B----4-:R-:W-:-:S10]  /*201e0*/  IMAD R29, R29, 0x100, R11 ;  /* 0x000001001d1d7824 */ /* 0x010fd400078e020b */
[----:B------:R-:W-:Y:S04]  /*201f0*/  STL.64 [R1+0x120], R4 ;  /* 0x0001200401007387 */ /* 0x000fe80000100a00 */
[----:B------:R-:W-:Y:S01]  /*20200*/  STL.64 [R1+0x128], R6 ;  /* 0x0001280601007387 */ /* 0x000fe20000100a00 */
[----:B------:R-:W-:Y:S02]  /*20210*/  IMAD R22, R22, 0x100, R8 ;  /* 0x0000010016167824 */ /* 0x000fe400078e0208 */
[----:B------:R-:W-:Y:S02]  /*20220*/  IMAD R23, R23, 0x100, R9 ;  /* 0x0000010017177824 */ /* 0x000fe400078e0209 */
[----:B------:R-:W3:Y:S04]  /*20230*/  LDL.LU.64 R8, [R1+0x3b0] ;  /* 0x0003b00001087983 */ /* 0x000ee80000300a00 */
[----:B------:R-:W4:Y:S04]  /*20240*/  LDL.LU.64 R10, [R1+0x3b8] ;  /* 0x0003b800010a7983 */ /* 0x000f280000300a00 */
[----:B----4-:R-:W-:Y:S04]  /*20250*/  STL.64 [R1+0x1ef0], R10 ;  /* 0x001ef00a01007387 */ /* 0x010fe80000100a00 */
[----:B---3--:R0:W-:Y:S04]  /*20260*/  STL.64 [R1+0x1ee8], R8 ;  /* 0x001ee80801007387 */ /* 0x0081e80000100a00 */
[----:B0-----:R-:W3:Y:S04]  /*20270*/  LDL.LU.64 R8, [R1+0x3c0] ;  /* 0x0003c00001087983 */ /* 0x001ee80000300a00 */
[----:B------:R-:W3:Y:S04]  /*20280*/  LDL.LU.64 R10, [R1+0x3c8] ;  /* 0x0003c800010a7983 */ /* 0x000ee80000300a00 */
[----:B------:R-:W4:Y:S04]  /*20290*/  LDL.LU.64 R4, [R1+0x390] ;  /* 0x0003900001047983 */ /* 0x000f280000300a00 */
[----:B------:R-:W3:Y:S01]  /*202a0*/  LDL.LU.64 R6, [R1+0x398] ;  /* 0x0003980001067983 */ /* 0x000ee20000300a00 */
[----:B------:R-:W-:-:S02]  /*202b0*/  F2FP.F16.E4M3.UNPACK_B R12, R22 ;  /* 0x00000016ff0c723e */ /* 0x000fc400020006ff */
[----:B------:R-:W-:Y:S02]  /*202c0*/  F2FP.F16.E4M3.UNPACK_B R13, R23 ;  /* 0x00000017ff0d723e */ /* 0x000fe400020006ff */
[----:B------:R-:W-:Y:S02]  /*202d0*/  F2FP.F16.E4M3.UNPACK_B R14, R28 ;  /* 0x0000001cff0e723e */ /* 0x000fe400020006ff */
[----:B------:R-:W-:-:S07]  /*202e0*/  F2FP.F16.E4M3.UNPACK_B R15, R29 ;  /* 0x0000001dff0f723e */ /* 0x000fce00020006ff */
[C---:B--2---:R-:W-:Y:S01]  /*202f0*/  HMMA.16816.F32 R24, R12.reuse, R20, R24 ;  /* 0x000000140c18723c */ /* 0x044fe20000001818 */
[----:B---3--:R-:W-:Y:S04]  /*20300*/  STL.64 [R1+0x1ed0], R6 ;  /* 0x001ed00601007387 */ /* 0x008fe80000100a00 */
[----:B----4-:R0:W-:Y:S04]  /*20310*/  STL.64 [R1+0x1ec8], R4 ;  /* 0x001ec80401007387 */ /* 0x0101e80000100a00 */
[----:B0-----:R-:W2:Y:S04]  /*20320*/  LDL.LU.64 R4, [R1+0x3a0] ;  /* 0x0003a00001047983 */ /* 0x001ea80000300a00 */
[----:B------:R-:W2:Y:S04]  /*20330*/  LDL.LU.64 R6, [R1+0x3a8] ;  /* 0x0003a80001067983 */ /* 0x000ea80000300a00 */
[----:B------:R-:W3:Y:S04]  /*20340*/  LDL.LU R22, [R1+0x5d4] ;  /* 0x0005d40001167983 */ /* 0x000ee80000300800 */
[----:B------:R-:W3:Y:S01]  /*20350*/  LDL.LU R23, [R1+0x5dc] ;  /* 0x0005dc0001177983 */ /* 0x000ee20000300800 */
[C---:B------:R-:W-:Y:S03]  /*20360*/  HMMA.16816.F32 R8, R12.reuse, R18, R8 ;  /* 0x000000120c08723c */ /* 0x040fe60000001808 */
[----:B------:R-:W4:Y:S04]  /*20370*/  LDL.LU R28, [R1+0x5e4] ;  /* 0x0005e400011c7983 */ /* 0x000f280000300800 */
[----:B------:R-:W2:Y:S04]  /*20380*/  LDL.LU R29, [R1+0x5f0] ;  /* 0x0005f000011d7983 */ /* 0x000ea80000300800 */
[----:B---3--:R-:W-:Y:S04]  /*20390*/  STL.64 [R1+0x1eb0], R22 ;  /* 0x001eb01601007387 */ /* 0x008fe80000100a00 */
[----:B------:R0:W-:Y:S04]  /*203a0*/  STL.64 [R1+0x1ea8], R20 ;  /* 0x001ea81401007387 */ /* 0x0001e80000100a00 */
[----:B------:R1:W-:Y:S04]  /*203b0*/  STL.64 [R1+0x3d0], R24 ;  /* 0x0003d01801007387 */ /* 0x0003e80000100a00 */
[----:B------:R3:W-:Y:S04]  /*203c0*/  STL.64 [R1+0x3d8], R26 ;  /* 0x0003d81a01007387 */ /* 0x0007e80000100a00 */
[----:B0-----:R-:W2:Y:S04]  /*203d0*/  LDL.LU.64 R20, [R1+0x380] ;  /* 0x0003800001147983 */ /* 0x001ea80000300a00 */
[----:B------:R-:W2:Y:S04]  /*203e0*/  LDL.LU.64 R22, [R1+0x388] ;  /* 0x0003880001167983 */ /* 0x000ea80000300a00 */
[----:B-1----:R-:W2:Y:S04]  /*203f0*/  LDL.LU.64 R24, [R1+0x110] ;  /* 0x0001100001187983 */ /* 0x002ea80000300a00 */
[----:B---3--:R-:W3:Y:S04]  /*20400*/  LDL.LU.64 R26, [R1+0x118] ;  /* 0x00011800011a7983 */ /* 0x008ee80000300a00 */
[----:B------:R-:W-:Y:S04]  /*20410*/  STL.64 [R1+0x3c0], R8 ;  /* 0x0003c00801007387 */ /* 0x000fe80000100a00 */
[----:B------:R0:W-:Y:S04]  /*20420*/  STL.64 [R1+0x3c8], R10 ;  /* 0x0003c80a01007387 */ /* 0x0001e80000100a00 */
[----:B0-----:R-:W2:Y:S04]  /*20430*/  LDL.LU.64 R10, [R1+0x1ef0] ;  /* 0x001ef000010a7983 */ /* 0x001ea80000300a00 */
[----:B------:R-:W2:Y:S02]  /*20440*/  LDL.LU.64 R8, [R1+0x1ee8] ;  /* 0x001ee80001087983 */ /* 0x000ea40000300a00 */
[----:B--2---:R-:W-:-:S15]  /*20450*/  HMMA.16816.F32 R8, R12, R16, R8 ;  /* 0x000000100c08723c */ /* 0x004fde0000001808 */
[----:B------:R-:W-:-:S04]  /*20460*/  NOP ;  /* 0x0000000000007918 */ /* 0x000fc80000000000 */
[----:B------:R-:W-:Y:S04]  /*20470*/  STL.64 [R1+0x3b0], R8 ;  /* 0x0003b00801007387 */ /* 0x000fe80000100a00 */
[----:B------:R0:W-:Y:S04]  /*20480*/  STL.64 [R1+0x3b8], R10 ;  /* 0x0003b80a01007387 */ /* 0x0001e80000100a00 */
[----:B0-----:R-:W2:Y:S04]  /*20490*/  LDL.LU.64 R10, [R1+0x1ee0] ;  /* 0x001ee000010a7983 */ /* 0x001ea80000300a00 */
[----:B------:R-:W3:Y:S04]  /*204a0*/  LDL.LU.64 R8, [R1+0x1ed8] ;  /* 0x001ed80001087983 */ /* 0x000ee80000300a00 */
[----:B------:R0:W-:Y:S04]  /*204b0*/  STL.64 [R1+0x1ea0], R18 ;  /* 0x001ea01201007387 */ /* 0x0001e80000100a00 */
[----:B0-----:R-:W3:Y:S04]  /*204c0*/  LDL.LU R18, [R1+0x5e0] ;  /* 0x0005e00001127983 */ /* 0x001ee80000300800 */
[----:B------:R-:W4:Y:S04]  /*204d0*/  LDL.LU R19, [R1+0x5e8] ;  /* 0x0005e80001137983 */ /* 0x000f280000300800 */
[----:B------:R0:W-:Y:S04]  /*204e0*/  STL.64 [R1+0x1e98], R16 ;  /* 0x001e981001007387 */ /* 0x0001e80000100a00 */
[----:B0-----:R-:W3:Y:S01]  /*204f0*/  LDL.LU R17, [R1+0x5d8] ;  /* 0x0005d80001117983 */ /* 0x001ee20000300800 */
[----:B--2---:R-:W-:-:S15]  /*20500*/  HMMA.16816.F32 R4, R12, R10, R4 ;  /* 0x0000000a0c04723c */ /* 0x004fde0000001804 */
[----:B------:R-:W-:-:S04]  /*20510*/  NOP ;  /* 0x0000000000007918 */ /* 0x000fc80000000000 */
[----:B------:R-:W-:Y:S04]  /*20520*/  STL.64 [R1+0x3a0], R4 ;  /* 0x0003a00401007387 */ /* 0x000fe80000100a00 */
[----:B------:R0:W-:Y:S04]  /*20530*/  STL.64 [R1+0x3a8], R6 ;  /* 0x0003a80601007387 */ /* 0x0001e80000100a00 */
[----:B0-----:R-:W3:Y:S04]  /*20540*/  LDL.LU.64 R6, [R1+0x1ed0] ;  /* 0x001ed00001067983 */ /* 0x001ee80000300a00 */
[----:B------:R-:W3:Y:S02]  /*20550*/  LDL.LU.64 R4, [R1+0x1ec8] ;  /* 0x001ec80001047983 */ /* 0x000ee40000300a00 */
[----:B---3--:R-:W-:-:S15]  /*20560*/  HMMA.16816.F32 R4, R12, R8, R4 ;  /* 0x000000080c04723c */ /* 0x008fde0000001804 */
[----:B------:R-:W-:-:S04]  /*20570*/  NOP ;  /* 0x0000000000007918 */ /* 0x000fc80000000000 */
[----:B------:R-:W-:Y:S04]  /*20580*/  STL.64 [R1+0x390], R4 ;  /* 0x0003900401007387 */ /* 0x000fe80000100a00 */
[----:B------:R0:W-:Y:S04]  /*20590*/  STL.64 [R1+0x398], R6 ;  /* 0x0003980601007387 */ /* 0x0001e80000100a00 */
[----:B0-----:R-:W2:Y:S04]  /*205a0*/  LDL.LU.64 R6, [R1+0x1ec0] ;  /* 0x001ec00001067983 */ /* 0x001ea80000300a00 */
[----:B------:R-:W3:Y:S04]  /*205b0*/  LDL.LU.64 R4, [R1+0x1eb8] ;  /* 0x001eb80001047983 */ /* 0x000ee80000300a00 */
[----:B------:R-:W-:Y:S04]  /*205c0*/  STL.64 [R1+0x1e80], R10 ;  /* 0x001e800a01007387 */ /* 0x000fe80000100a00 */
[----:B------:R0:W-:Y:S04]  /*205d0*/  STL.64 [R1+0x1e78], R8 ;  /* 0x001e780801007387 */ /* 0x0001e80000100a00 */
[----:B0-----:R-:W3:Y:S04]  /*205e0*/  LDL.LU.64 R8, [R1+0x370] ;  /* 0x0003700001087983 */ /* 0x001ee80000300a00 */
[----:B------:R-:W3:Y:S01]  /*205f0*/  LDL.LU.64 R10, [R1+0x378] ;  /* 0x00037800010a7983 */ /* 0x000ee20000300a00 */
[----:B--2---:R-:W-:-:S15]  /*20600*/  HMMA.16816.F32 R20, R12, R6, R20 ;  /* 0x000000060c14723c */ /* 0x004fde0000001814 */
[----:B------:R-:W-:-:S04]  /*20610*/  NOP ;  /* 0x0000000000007918 */ /* 0x000fc80000000000 */
[----:B------:R-:W-:Y:S04]  /*20620*/  STL.64 [R1+0x380], R20 ;  /* 0x0003801401007387 */ /* 0x000fe80000100a00 */
[----:B------:R0:W-:Y:S04]  /*20630*/  STL.64 [R1+0x388], R22 ;  /* 0x0003881601007387 */ /* 0x0001e80000100a00 */
[----:B0-----:R-:W2:Y:S01]  /*20640*/  LDL.LU.64 R22, [R1+0x1eb0] ;  /* 0x001eb00001167983 */ /* 0x001ea20000300a00 */
[C---:B---3--:R-:W-:Y:S03]  /*20650*/  HMMA.16816.F32 R8, R12.reuse, R4, R8 ;  /* 0x000000040c08723c */ /* 0x048fe60000001808 */
[----:B------:R-:W3:Y:S04]  /*20660*/  LDL.LU.64 R20, [R1+0x1ea8] ;  /* 0x001ea80001147983 */ /* 0x000ee80000300a00 */
[----:B------:R-:W-:Y:S04]  /*20670*/  STL.64 [R1+0x1e60], R6 ;  /* 0x001e600601007387 */ /* 0x000fe80000100a00 */
[----:B------:R0:W-:Y:S02]  /*20680*/  STL.64 [R1+0x1e58], R4 ;  /* 0x001e580401007387 */ /* 0x0001e40000100a00 */
[----:B0-----:R-:W-:Y:S01]  /*20690*/  HMMA.16816.F32 R4, R12, R2, R24 ;  /* 0x000000020c04723c */ /* 0x001fe20000001818 */
[----:B----4-:R-:W-:-:S05]  /*206a0*/  IMAD R28, R28, 0x100, R19 ;  /* 0x000001001c1c7824 */ /* 0x010fca00078e0213 */
[----:B------:R0:W-:Y:S04]  /*206b0*/  STL.64 [R1+0x370], R8 ;  /* 0x0003700801007387 */ /* 0x0001e80000100a00 */
[----:B------:R1:W-:Y:S01]  /*206c0*/  STL.64 [R1+0x378], R10 ;  /* 0x0003780a01007387 */ /* 0x0003e20000100a00 */
[----:B--2---:R-:W-:Y:S02]  /*206d0*/  IMAD R22, R22, 0x100, R17 ;  /* 0x0000010016167824 */ /* 0x004fe400078e0211 */
[----:B------:R-:W-:Y:S01]  /*206e0*/  IMAD R23, R23, 0x100, R18 ;  /* 0x0000010017177824 */ /* 0x000fe200078e0212 */
[----:B------:R-:W3:Y:S04]  /*206f0*/  LDL.LU.64 R16, [R1+0x360] ;  /* 0x0003600001107983 */ /* 0x000ee80000300a00 */
[----:B------:R-:W3:Y:S04]  /*20700*/  LDL.LU.64 R18, [R1+0x368] ;  /* 0x0003680001127983 */ /* 0x000ee80000300a00 */
[----:B------:R-:W-:Y:S04]  /*20710*/  STL.64 [R1+0x110], R4 ;  /* 0x0001100401007387 */ /* 0x000fe80000100a00 */
[----:B------:R-:W-:Y:S04]  /*20720*/  STL.64 [R1+0x118], R6 ;  /* 0x0001180601007387 */ /* 0x000fe80000100a00 */
[----:B0-----:R-:W2:Y:S04]  /*20730*/  LDL.LU.64 R8, [R1+0x340] ;  /* 0x0003400001087983 */ /* 0x001ea80000300a00 */
[----:B-1----:R-:W4:Y:S04]  /*20740*/  LDL.LU.64 R10, [R1+0x348] ;  /* 0x00034800010a7983 */ /* 0x002f280000300a00 */
[----:B----4-:R-:W-:Y:S04]  /*20750*/  STL.64 [R1+0x1e90], R10 ;  /* 0x001e900a01007387 */ /* 0x010fe80000100a00 */
[----:B--2---:R0:W-:Y:S04]  /*20760*/  STL.64 [R1+0x1e88], R8 ;  /* 0x001e880801007387 */ /* 0x0041e80000100a00 */
[----:B0-----:R-:W2:Y:S04]  /*20770*/  LDL.LU.64 R8, [R1+0x350] ;  /* 0x0003500001087983 */ /* 0x001ea80000300a00 */
[----:B------:R-:W2:Y:S04]  /*20780*/  LDL.LU.64 R10, [R1+0x358] ;  /* 0x00035800010a7983 */ /* 0x000ea80000300a00 */
[----:B------:R-:W4:Y:S04]  /*20790*/  LDL.LU.64 R4, [R1+0x320] ;  /* 0x0003200001047983 */ /* 0x000f280000300a00 */
[----:B------:R-:W2:Y:S04]  /*207a0*/  LDL.LU.64 R6, [R1+0x328] ;  /* 0x0003280001067983 */ /* 0x000ea80000300a00 */
[----:B--2---:R-:W-:Y:S04]  /*207b0*/  STL.64 [R1+0x1e70], R6 ;  /* 0x001e700601007387 */ /* 0x004fe80000100a00 */
[----:B----4-:R0:W-:Y:S04]  /*207c0*/  STL.64 [R1+0x1e68], R4 ;  /* 0x001e680401007387 */ /* 0x0101e80000100a00 */
[----:B0-----:R-:W2:Y:S04]  /*207d0*/  LDL.LU.64 R4, [R1+0x330] ;  /* 0x0003300001047983 */ /* 0x001ea80000300a00 */
[----:B------:R-:W2:Y:S04]  /*207e0*/  LDL.LU.64 R6, [R1+0x338] ;  /* 0x0003380001067983 */ /* 0x000ea80000300a00 */
[----:B------:R-:W4:Y:S04]  /*207f0*/  LDL.LU.64 R24, [R1+0x100] ;  /* 0x0001000001187983 */ /* 0x000f280000300a00 */
[----:B------:R-:W2:Y:S01]  /*20800*/  LDL.LU.64 R26, [R1+0x108] ;  /* 0x00010800011a7983 */ /* 0x000ea20000300a00 */
[----:B------:R-:W-:Y:S01]  /*20810*/  IMAD R29, R0, 0x100, R29 ;  /* 0x00000100001d7824 */ /* 0x000fe200078e021d */
[----:B------:R-:W-:-:S02]  /*20820*/  F2FP.F16.E4M3.UNPACK_B R12, R22 ;  /* 0x00000016ff0c723e */ /* 0x000fc400020006ff */
[----:B------:R-:W-:Y:S02]  /*20830*/  F2FP.F16.E4M3.UNPACK_B R13, R23 ;  /* 0x00000017ff0d723e */ /* 0x000fe400020006ff */
[----:B------:R-:W-:Y:S02]  /*20840*/  F2FP.F16.E4M3.UNPACK_B R14, R28 ;  /* 0x0000001cff0e723e */ /* 0x000fe400020006ff */
[----:B------:R-:W-:Y:S01]  /*20850*/  F2FP.F16.E4M3.UNPACK_B R15, R29 ;  /* 0x0000001dff0f723e */ /* 0x000fe200020006ff */
[----:B--2---:R-:W-:Y:S04]  /*20860*/  STL.64 [R1+0x1e40], R26 ;  /* 0x001e401a01007387 */ /* 0x004fe80000100a00 */
[----:B----4-:R0:W-:Y:S04]  /*20870*/  STL.64 [R1+0x1e38], R24 ;  /* 0x001e381801007387 */ /* 0x0101e80000100a00 */
[----:B0-----:R-:W2:Y:S04]  /*20880*/  LDL.LU.64 R24, [R1+0x300] ;  /* 0x0003000001187983 */ /* 0x001ea80000300a00 */
[----:B------:R-:W4:Y:S01]  /*20890*/  LDL.LU.64 R26, [R1+0x308] ;  /* 0x00030800011a7983 */ /* 0x000f220000300a00 */
[C---:B---3--:R-:W-:Y:S03]  /*208a0*/  HMMA.16816.F32 R16, R12.reuse, R20, R16 ;  /* 0x000000140c10723c */ /* 0x048fe60000001810 */
[----:B----4-:R-:W-:Y:S04]  /*208b0*/  STL.64 [R1+0x1e50], R26 ;  /* 0x001e501a01007387 */ /* 0x010fe80000100a00 */
[----:B--2---:R0:W-:Y:S04]  /*208c0*/  STL.64 [R1+0x1e48], R24 ;  /* 0x001e481801007387 */ /* 0x0041e80000100a00 */
[----:B0-----:R-:W2:Y:S04]  /*208d0*/  LDL.LU.64 R24, [R1+0x310] ;  /* 0x0003100001187983 */ /* 0x001ea80000300a00 */
[----:B------:R-:W2:Y:S04]  /*208e0*/  LDL.LU.64 R26, [R1+0x318] ;  /* 0x00031800011a7983 */ /* 0x000ea80000300a00 */
[----:B------:R-:W3:Y:S04]  /*208f0*/  LDL.LU R22, [R1+0x5f8] ;  /* 0x0005f80001167983 */ /* 0x000ee80000300800 */
[----:B------:R-:W4:Y:S04]  /*20900*/  LDL.LU R23, [R1+0x600] ;  /* 0x0006000001177983 */ /* 0x000f280000300800 */
[----:B------:R-:W2:Y:S04]  /*20910*/  LDL.LU R28, [R1+0x608] ;  /* 0x00060800011c7983 */ /* 0x000ea80000300800 */
[----:B------:R-:W2:Y:S04]  /*20920*/  LDL.LU R29, [R1+0x610] ;  /* 0x00061000011d7983 */ /* 0x000ea80000300800 */
[----:B------:R-:W-:Y:S04]  /*20930*/  STL.64 [R1+0x360], R16 ;  /* 0x0003601001007387 */ /* 0x000fe80000100a00 */
[----:B------:R0:W-:Y:S04]  /*20940*/  STL.64 [R1+0x368], R18 ;  /* 0x0003681201007387 */ /* 0x0001e80000100a00 */
[----:B0-----:R-:W2:Y:S04]  /*20950*/  LDL.LU.64 R18, [R1+0x1ea0] ;  /* 0x001ea00001127983 */ /* 0x001ea80000300a00 */
[----:B------:R-:W3:Y:S01]  /*20960*/  LDL.LU.64 R16, [R1+0x1e98] ;  /* 0x001e980001107983 */ /* 0x000ee20000300a00 */
        /* <DEDUP_REMOVED lines=17> */
[----:B------:R-:W3:Y:S04]  /*20a80*/  LDL.LU.64 R4, [R1+0x1e68] ;  /* 0x001e680001047983 */ /* 0x000ee80000300a00 */
[----:B------:R-:W2:Y:S01]  /*20a90*/  LDL.LU R0, [R1+0x644] ;  /* 0x0006440001007983 */ /* 0x000ea20000300800 */
[----:B---3--:R-:W-:-:S15]  /*20aa0*/  HMMA.16816.F32 R4, R12, R8, R4 ;  /* 0x000000080c04723c */ /* 0x008fde0000001804 */
[----:B------:R-:W-:-:S04]  /*20ab0*/  NOP ;  /* 0x0000000000007918 */ /* 0x000fc80000000000 */
[----:B------:R-:W-:Y:S04]  /*20ac0*/  STL.64 [R1+0x320], R4 ;  /* 0x0003200401007387 */ /* 0x000fe80000100a00 */
[----:B------:R0:W-:Y:S04]  /*20ad0*/  STL.64 [R1+0x328], R6 ;  /* 0x0003280601007387 */ /* 0x0001e80000100a00 */
[----:B0-----:R-:W3:Y:S04]  /*20ae0*/  LDL.LU.64 R6, [R1+0x1e60] ;  /* 0x001e600001067983 */ /* 0x001ee80000300a00 */
[----:B------:R-:W2:Y:S04]  /*20af0*/  LDL.LU.64 R4, [R1+0x1e58] ;  /* 0x001e580001047983 */ /* 0x000ea80000300a00 */
[----:B------:R0:W-:Y:S04]  /*20b00*/  STL.64 [R1+0x1e20], R10 ;  /* 0x001e200a01007387 */ /* 0x0001e80000100a00 */
[----:B0-----:R-:W2:Y:S04]  /*20b10*/  LDL.LU R10, [R1+0x60c] ;  /* 0x00060c00010a7983 */ /* 0x001ea80000300800 */
[----:B------:R-:W2:Y:S04]  /*20b20*/  LDL.LU R11, [R1+0x614] ;  /* 0x00061400010b7983 */ /* 0x000ea80000300800 */
[----:B------:R0:W-:Y:S04]  /*20b30*/  STL.64 [R1+0x1e18], R8 ;  /* 0x001e180801007387 */ /* 0x0001e80000100a00 */
[----:B0-----:R-:W2:Y:S04]  /*20b40*/  LDL.LU R8, [R1+0x5fc] ;  /* 0x0005fc0001087983 */ /* 0x001ea80000300800 */
[----:B------:R-:W4:Y:S01]  /*20b50*/  LDL.LU R9, [R1+0x604] ;  /* 0x0006040001097983 */ /* 0x000f220000300800 */
[----:B---3--:R-:W-:-:S15]  /*20b60*/  HMMA.16816.F32 R24, R12, R6, R24 ;  /* 0x000000060c18723c */ /* 0x008fde0000001818 */
[----:B------:R-:W-:-:S04]  /*20b70*/  NOP ;  /* 0x0000000000007918 */ /* 0x000fc80000000000 */
        /* <DEDUP_REMOVED lines=9> */
[----:B------:R-:W2:Y:S04]  /*20c10*/  LDL.LU.64 R24, [R1+0x1e38] ;  /* 0x001e380001187983 */ /* 0x000ea80000300a00 */
[----:B------:R-:W-:Y:S04]  /*20c20*/  STL.64 [R1+0x1e00], R6 ;  /* 0x001e000601007387 */ /* 0x000fe80000100a00 */
[----:B------:R2:W-:Y:S01]  /*20c30*/  STL.64 [R1+0x1df8], R4 ;  /* 0x001df80401007387 */ /* 0x0005e20000100a00 */
[----:B------:R-:W-:-:S02]  /*20c40*/  IMAD R22, R22, 0x100, R8 ;  /* 0x0000010016167824 */ /* 0x000fc400078e0208 */
[----:B----4-:R-:W-:Y:S02]  /*20c50*/  IMAD R23, R23, 0x100, R9 ;  /* 0x0000010017177824 */ /* 0x010fe400078e0209 */
[----:B------:R-:W-:Y:S02]  /*20c60*/  IMAD R28, R28, 0x100, R10 ;  /* 0x000001001c1c7824 */ /* 0x000fe400078e020a */
[----:B------:R-:W-:Y:S01]  /*20c70*/  IMAD R29, R29, 0x100, R11 ;  /* 0x000001001d1d7824 */ /* 0x000fe200078e020b */
[----:B--2---:R-:W-:Y:S01]  /*20c80*/  HMMA.16816.F32 R4, R12, R2, R24 ;  /* 0x000000020c04723c */ /* 0x004fe20000001818 */
[----:B------:R-:W2:Y:S04]  /*20c90*/  LDL.LU.64 R24, [R1+0x2f0] ;  /* 0x0002f00001187983 */ /* 0x000ea80000300a00 */
[----:B------:R-:W2:-:S14]  /*20ca0*/  LDL.LU.64 R26, [R1+0x2f8] ;  /* 0x0002f800011a7983 */ /* 0x000e9c0000300a00 */
[----:B------:R-:W-:Y:S04]  /*20cb0*/  STL.64 [R1+0x100], R4 ;  /* 0x0001000401007387 */ /* 0x000fe80000100a00 */
[----:B------:R-:W-:Y:S04]  /*20cc0*/  STL.64 [R1+0x108], R6 ;  /* 0x0001080601007387 */ /* 0x000fe80000100a00 */
        /* <DEDUP_REMOVED lines=248> */
[----:B------:R2:W-:Y:S04]  /*21c50*/  STL.64 [R1+0xd0], R4 ;  /* 0x0000d00401007387 */ /* 0x0005e80000100a00 */
[----:B------:R4:W-:Y:S04]  /*21c60*/  STL.64 [R1+0xd8], R6 ;  /* 0x0000d80601007387 */ /* 0x0009e80000100a00 */
[----:B0-----:R-:W3:Y:S04]  /*21c70*/  LDL.LU.64 R8, [R1+0x190] ;  /* 0x0001900001087983 */ /* 0x001ee80000300a00 */
[----:B-1----:R-:W3:Y:S04]  /*21c80*/  LDL.LU.64 R10, [R1+0x198] ;  /* 0x00019800010a7983 */ /* 0x002ee80000300a00 */
[----:B------:R-:W3:Y:S04]  /*21c90*/  LDL.LU.64 R24, [R1+0x180] ;  /* 0x0001800001187983 */ /* 0x000ee80000300a00 */
[----:B------:R-:W3:Y:S04]  /*21ca0*/  LDL.LU.64 R26, [R1+0x188] ;  /* 0x00018800011a7983 */ /* 0x000ee80000300a00 */
[----:B--2---:R-:W2:Y:S04]  /*21cb0*/  LDL.LU.64 R4, [R1+0x160] ;  /* 0x0001600001047983 */ /* 0x004ea80000300a00 */
[----:B----4-:R-:W4:Y:S01]  /*21cc0*/  LDL.LU.64 R6, [R1+0x168] ;  /* 0x0001680001067983 */ /* 0x010f220000300a00 */
[----:B------:R-:W-:Y:S01]  /*21cd0*/  IMAD R29, R0, 0x100, R29 ;  /* 0x00000100001d7824 */ /* 0x000fe200078e021d */
[----:B------:R-:W-:-:S02]  /*21ce0*/  F2FP.F16.E4M3.UNPACK_B R12, R22 ;  /* 0x00000016ff0c723e */ /* 0x000fc400020006ff */
[----:B------:R-:W-:Y:S02]  /*21cf0*/  F2FP.F16.E4M3.UNPACK_B R13, R23 ;  /* 0x00000017ff0d723e */ /* 0x000fe400020006ff */
[----:B------:R-:W-:Y:S02]  /*21d00*/  F2FP.F16.E4M3.UNPACK_B R14, R28 ;  /* 0x0000001cff0e723e */ /* 0x000fe400020006ff */
[----:B------:R-:W-:-:S07]  /*21d10*/  F2FP.F16.E4M3.UNPACK_B R15, R29 ;  /* 0x0000001dff0f723e */ /* 0x000fce00020006ff */
[C---:B---3--:R-:W-:Y:S01]  /*21d20*/  HMMA.16816.F32 R16, R12.reuse, R20, R16 ;  /* 0x000000140c10723c */ /* 0x048fe20000001810 */
[----:B----4-:R-:W-:Y:S04]  /*21d30*/  STL.64 [R1+0x1d00], R6 ;  /* 0x001d000601007387 */ /* 0x010fe80000100a00 */
[----:B--2---:R0:W-:Y:S04]  /*21d40*/  STL.64 [R1+0x1cf8], R4 ;  /* 0x001cf80401007387 */ /* 0x0041e80000100a00 */
[----:B0-----:R-:W2:Y:S04]  /*21d50*/  LDL.LU.64 R4, [R1+0x170] ;  /* 0x0001700001047983 */ /* 0x001ea80000300a00 */
[----:B------:R-:W2:Y:S04]  /*21d60*/  LDL.LU.64 R6, [R1+0x178] ;  /* 0x0001780001067983 */ /* 0x000ea80000300a00 */
[----:B------:R-:W3:Y:S04]  /*21d70*/  LDL.LU R22, [R1+0x690] ;  /* 0x0006900001167983 */ /* 0x000ee80000300800 */
[----:B------:R-:W3:Y:S04]  /*21d80*/  LDL.LU R23, [R1+0x698] ;  /* 0x0006980001177983 */ /* 0x000ee80000300800 */
[----:B------:R-:W4:Y:S04]  /*21d90*/  LDL.LU R28, [R1+0x6a0] ;  /* 0x0006a000011c7983 */ /* 0x000f280000300800 */
[----:B------:R-:W2:Y:S04]  /*21da0*/  LDL.LU R29, [R1+0x6a8] ;  /* 0x0006a800011d7983 */ /* 0x000ea80000300800 */
[----:B------:R-:W-:Y:S04]  /*21db0*/  STL.64 [R1+0x1a0], R16 ;  /* 0x0001a01001007387 */ /* 0x000fe80000100a00 */
[----:B------:R0:W-:Y:S04]  /*21dc0*/  STL.64 [R1+0x1a8], R18 ;  /* 0x0001a81201007387 */ /* 0x0001e80000100a00 */
[----:B0-----:R-:W2:Y:S04]  /*21dd0*/  LDL.LU.64 R18, [R1+0x1d20] ;  /* 0x001d200001127983 */ /* 0x001ea80000300a00 */
[----:B------:R-:W4:Y:S04]  /*21de0*/  LDL.LU.64 R16, [R1+0x1d18] ;  /* 0x001d180001107983 */ /* 0x000f280000300a00 */
[----:B---3--:R-:W-:Y:S01]  /*21df0*/  STL.64 [R1+0x1ce0], R22 ;  /* 0x001ce01601007387 */ /* 0x008fe20000100a00 */
[C---:B--2---:R-:W-:Y:S03]  /*21e00*/  HMMA.16816.F32 R8, R12.reuse, R18, R8 ;  /* 0x000000120c08723c */ /* 0x044fe60000001808 */
[----:B------:R0:W-:Y:S04]  /*21e10*/  STL.64 [R1+0x1cd8], R20 ;  /* 0x001cd81401007387 */ /* 0x0001e80000100a00 */
[----:B0-----:R-:W2:Y:S04]  /*21e20*/  LDL.LU.64 R20, [R1+0x150] ;  /* 0x0001500001147983 */ /* 0x001ea80000300a00 */
[----:B------:R-:W2:Y:S08]  /*21e30*/  LDL.LU.64 R22, [R1+0x158] ;  /* 0x0001580001167983 */ /* 0x000eb00000300a00 */
[----:B------:R-:W-:Y:S04]  /*21e40*/  STL.64 [R1+0x190], R8 ;  /* 0x0001900801007387 */ /* 0x000fe80000100a00 */
[----:B------:R0:W-:Y:S04]  /*21e50*/  STL.64 [R1+0x198], R10 ;  /* 0x0001980a01007387 */ /* 0x0001e80000100a00 */
[----:B0-----:R-:W3:Y:S01]  /*21e60*/  LDL.LU.64 R10, [R1+0x1d10] ;  /* 0x001d1000010a7983 */ /* 0x001ee20000300a00 */
[----:B----4-:R-:W-:Y:S03]  /*21e70*/  HMMA.16816.F32 R24, R12, R16, R24 ;  /* 0x000000100c18723c */ /* 0x010fe60000001818 */
[----:B------:R-:W4:-:S15]  /*21e80*/  LDL.LU.64 R8, [R1+0x1d08] ;  /* 0x001d080001087983 */ /* 0x000f1e0000300a00 */
[----:B------:R-:W-:Y:S01]  /*21e90*/  NOP ;  /* 0x0000000000007918 */ /* 0x000fe20000000000 */
[----:B------:R0:W-:Y:S04]  /*21ea0*/  STL.64 [R1+0x180], R24 ;  /* 0x0001801801007387 */ /* 0x0001e80000100a00 */
[----:B------:R1:W-:Y:S04]  /*21eb0*/  STL.64 [R1+0x188], R26 ;  /* 0x0001881a01007387 */ /* 0x0003e80000100a00 */
[----:B0-----:R-:W2:Y:S04]  /*21ec0*/  LDL.LU.64 R24, [R1+0xc0] ;  /* 0x0000c00001187983 */ /* 0x001ea80000300a00 */
[----:B-1----:R-:W2:Y:S04]  /*21ed0*/  LDL.LU.64 R26, [R1+0xc8] ;  /* 0x0000c800011a7983 */ /* 0x002ea80000300a00 */
[----:B------:R0:W-:Y:S04]  /*21ee0*/  STL.64 [R1+0x1cd0], R18 ;  /* 0x001cd01201007387 */ /* 0x0001e80000100a00 */
[----:B0-----:R-:W2:Y:S04]  /*21ef0*/  LDL.LU R18, [R1+0x6a4] ;  /* 0x0006a40001127983 */ /* 0x001ea80000300800 */
[----:B------:R-:W2:Y:S04]  /*21f00*/  LDL.LU R19, [R1+0x6ac] ;  /* 0x0006ac0001137983 */ /* 0x000ea80000300800 */
[----:B------:R0:W-:Y:S04]  /*21f10*/  STL.64 [R1+0x1cc8], R16 ;  /* 0x001cc81001007387 */ /* 0x0001e80000100a00 */
[----:B0-----:R-:W2:Y:S04]  /*21f20*/  LDL.LU R16, [R1+0x694] ;  /* 0x0006940001107983 */ /* 0x001ea80000300800 */
[----:B------:R-:W2:Y:S01]  /*21f30*/  LDL.LU R17, [R1+0x69c] ;  /* 0x00069c0001117983 */ /* 0x000ea20000300800 */
[----:B---3--:R-:W-:-:S15]  /*21f40*/  HMMA.16816.F32 R4, R12, R10, R4 ;  /* 0x0000000a0c04723c */ /* 0x008fde0000001804 */
[----:B------:R-:W-:-:S04]  /*21f50*/  NOP ;  /* 0x0000000000007918 */ /* 0x000fc80000000000 */
[----:B------:R-:W-:Y:S04]  /*21f60*/  STL.64 [R1+0x170], R4 ;  /* 0x0001700401007387 */ /* 0x000fe80000100a00 */
[----:B------:R0:W-:Y:S04]  /*21f70*/  STL.64 [R1+0x178], R6 ;  /* 0x0001780601007387 */ /* 0x0001e80000100a00 */
[----:B0-----:R-:W4:Y:S04]  /*21f80*/  LDL.LU.64 R6, [R1+0x1d00] ;  /* 0x001d000001067983 */ /* 0x001f280000300a00 */
[----:B------:R-:W4:Y:S02]  /*21f90*/  LDL.LU.64 R4, [R1+0x1cf8] ;  /* 0x001cf80001047983 */ /* 0x000f240000300a00 */
[----:B----4-:R-:W-:-:S15]  /*21fa0*/  HMMA.16816.F32 R4, R12, R8, R4 ;  /* 0x000000080c04723c */ /* 0x010fde0000001804 */
        /* <DEDUP_REMOVED lines=12> */
[----:B------:R0:W-:Y:S01]  /*22070*/  STL [R1+0x158], R22 ;  /* 0x0001581601007387 */ /* 0x0001e20000100800 */
[----:B------:R-:W-:-:S03]  /*22080*/  IMAD.MOV.U32 R0, RZ, RZ, R23 ;  /* 0x000000ffff007224 */ /* 0x000fc600078e0017 */
[----:B0-----:R-:W2:Y:S04]  /*22090*/  LDL.LU.64 R22, [R1+0x1ce0] ;  /* 0x001ce00001167983 */ /* 0x001ea80000300a00 */
[----:B------:R-:W4:Y:S01]  /*220a0*/  LDL.LU.64 R20, [R1+0x1cd8] ;  /* 0x001cd80001147983 */ /* 0x000f220000300a00 */
[C---:B---3--:R-:W-:Y:S03]  /*220b0*/  HMMA.16816.F32 R8, R12.reuse, R4, R8 ;  /* 0x000000040c08723c */ /* 0x048fe60000001808 */
[----:B------:R-:W-:Y:S04]  /*220c0*/  STL [R1+0x19b0], R0 ;  /* 0x0019b00001007387 */ /* 0x000fe80000100800 */
[----:B------:R-:W-:Y:S04]  /*220d0*/  STL.64 [R1+0x1c90], R6 ;  /* 0x001c900601007387 */ /* 0x000fe80000100a00 */
[----:B------:R0:W-:Y:S02]  /*220e0*/  STL.64 [R1+0x1c88], R4 ;  /* 0x001c880401007387 */ /* 0x0001e40000100a00 */
[----:B0-----:R-:W-:Y:S01]  /*220f0*/  HMMA.16816.F32 R4, R12, R2, R24 ;  /* 0x000000020c04723c */ /* 0x001fe20000001818 */
[----:B------:R-:W-:-:S02]  /*22100*/  IMAD R28, R28, 0x100, R18 ;  /* 0x000001001c1c7824 */ /* 0x000fc400078e0212 */
[----:B------:R-:W-:-:S03]  /*22110*/  IMAD R29, R29, 0x100, R19 ;  /* 0x000001001d1d7824 */ /* 0x000fc600078e0213 */
[----:B------:R0:W-:Y:S04]  /*22120*/  STL.64 [R1+0x140], R8 ;  /* 0x0001400801007387 */ /* 0x0001e80000100a00 */
[----:B------:R1:W-:Y:S01]  /*22130*/  STL.64 [R1+0x148], R10 ;  /* 0x0001480a01007387 */ /* 0x0003e20000100a00 */
[----:B--2---:R-:W-:Y:S02]  /*22140*/  IMAD R22, R22, 0x100, R16 ;  /* 0x0000010016167824 */ /* 0x004fe400078e0210 */
[----:B------:R-:W-:Y:S02]  /*22150*/  IMAD R23, R23, 0x100, R17 ;  /* 0x0000010017177824 */ /* 0x000fe400078e0211 */
[----:B------:R-:W4:Y:S04]  /*22160*/  LDL.LU.64 R16, [R1+0xb0] ;  /* 0x0000b00001107983 */ /* 0x000f280000300a00 */
[----:B------:R-:W4:Y:S04]  /*22170*/  LDL.LU.64 R18, [R1+0xb8] ;  /* 0x0000b80001127983 */ /* 0x000f280000300a00 */
[----:B------:R-:W-:Y:S04]  /*22180*/  STL.64 [R1+0xc0], R4 ;  /* 0x0000c00401007387 */ /* 0x000fe80000100a00 */
[----:B------:R-:W-:Y:S04]  /*22190*/  STL.64 [R1+0xc8], R6 ;  /* 0x0000c80601007387 */ /* 0x000fe80000100a00 */
[----:B0-----:R-:W2:Y:S04]  /*221a0*/  LDL.LU.64 R8, [R1+0x70] ;  /* 0x0000700001087983 */ /* 0x001ea80000300a00 */
[----:B-1----:R-:W3:Y:S01]  /*221b0*/  LDL.LU.64 R10, [R1+0x78] ;  /* 0x00007800010a7983 */ /* 0x002ee20000300a00 */
[----:B------:R-:W-:-:S02]  /*221c0*/  F2FP.F16.E4M3.UNPACK_B R12, R22 ;  /* 0x00000016ff0c723e */ /* 0x000fc400020006ff */
[----:B------:R-:W-:Y:S02]  /*221d0*/  F2FP.F16.E4M3.UNPACK_B R13, R23 ;  /* 0x00000017ff0d723e */ /* 0x000fe400020006ff */
[----:B------:R-:W-:Y:S02]  /*221e0*/  F2FP.F16.E4M3.UNPACK_B R14, R28 ;  /* 0x0000001cff0e723e */ /* 0x000fe400020006ff */
[----:B------:R-:W-:Y:S01]  /*221f0*/  F2FP.F16.E4M3.UNPACK_B R15, R29 ;  /* 0x0000001dff0f723e */ /* 0x000fe200020006ff */
[----:B---3--:R-:W-:Y:S04]  /*22200*/  STL.64 [R1+0x1cc0], R10 ;  /* 0x001cc00a01007387 */ /* 0x008fe80000100a00 */
[----:B--2---:R0:W-:Y:S04]  /*22210*/  STL.64 [R1+0x1cb8], R8 ;  /* 0x001cb80801007387 */ /* 0x0041e80000100a00 */
[----:B0-----:R-:W2:Y:S04]  /*22220*/  LDL.LU.64 R8, [R1+0x90] ;  /* 0x0000900001087983 */ /* 0x001ea80000300a00 */
[----:B------:R-:W2:Y:S04]  /*22230*/  LDL.LU.64 R10, [R1+0x98] ;  /* 0x00009800010a7983 */ /* 0x000ea80000300a00 */
[----:B------:R-:W3:Y:S04]  /*22240*/  LDL.LU.64 R4, [R1+0x30] ;  /* 0x0000300001047983 */ /* 0x000ee80000300a00 */
[----:B------:R-:W2:Y:S01]  /*22250*/  LDL.LU.64 R6, [R1+0x38] ;  /* 0x0000380001067983 */ /* 0x000ea20000300a00 */
[C---:B----4-:R-:W-:Y:S03]  /*22260*/  HMMA.16816.F32 R16, R12.reuse, R20, R16 ;  /* 0x000000140c10723c */ /* 0x050fe60000001810 */
[----:B--2---:R-:W-:Y:S04]  /*22270*/  STL.64 [R1+0x1ca0], R6 ;  /* 0x001ca00601007387 */ /* 0x004fe80000100a00 */
[----:B---3--:R0:W-:Y:S04]  /*22280*/  STL.64 [R1+0x1c98], R4 ;  /* 0x001c980401007387 */ /* 0x0081e80000100a00 */
[----:B0-----:R-:W2:Y:S04]  /*22290*/  LDL.LU.64 R4, [R1+0x50] ;  /* 0x0000500001047983 */ /* 0x001ea80000300a00 */
[----:B------:R-:W2:Y:S04]  /*222a0*/  LDL.LU.64 R6, [R1+0x58] ;  /* 0x0000580001067983 */ /* 0x000ea80000300a00 */
[----:B------:R-:W3:Y:S04]  /*222b0*/  LDL.LU.64 R24, [R1+0x10] ;  /* 0x0000100001187983 */ /* 0x000ee80000300a00 */
[----:B------:R-:W3:Y:S04]  /*222c0*/  LDL.LU.64 R26, [R1+0x18] ;  /* 0x00001800011a7983 */ /* 0x000ee80000300a00 */
[----:B------:R-:W4:Y:S04]  /*222d0*/  LDL.LU R22, [R1+0x6c8] ;  /* 0x0006c80001167983 */ /* 0x000f280000300800 */
[----:B------:R-:W4:Y:S04]  /*222e0*/  LDL.LU R23, [R1+0x6cc] ;  /* 0x0006cc0001177983 */ /* 0x000f280000300800 */
[----:B------:R-:W2:Y:S04]  /*222f0*/  LDL.LU R28, [R1+0x6c0] ;  /* 0x0006c000011c7983 */ /* 0x000ea80000300800 */
[----:B------:R-:W2:Y:S04]  /*22300*/  LDL.LU R29, [R1+0x6c4] ;  /* 0x0006c400011d7983 */ /* 0x000ea80000300800 */
[----:B------:R-:W-:Y:S04]  /*22310*/  STL.64 [R1+0xb0], R16 ;  /* 0x0000b01001007387 */ /* 0x000fe80000100a00 */
[----:B------:R0:W-:Y:S04]  /*22320*/  STL.64 [R1+0xb8], R18 ;  /* 0x0000b81201007387 */ /* 0x0001e80000100a00 */
[----:B0-----:R-:W2:Y:S04]  /*22330*/  LDL.LU.64 R18, [R1+0x1cd0] ;  /* 0x001cd00001127983 */ /* 0x001ea80000300a00 */
[----:B------:R-:W3:Y:S04]  /*22340*/  LDL.LU.64 R16, [R1+0x1cc8] ;  /* 0x001cc80001107983 */ /* 0x000ee80000300a00 */
[----:B------:R-:W3:Y:S04]  /*22350*/  LDL.LU R20, [R1+0x6bc] ;  /* 0x0006bc0001147983 */ /* 0x000ee80000300800 */
[----:B------:R-:W3:Y:S01]  /*22360*/  LDL.LU R21, [R1+0x6b8] ;  /* 0x0006b80001157983 */ /* 0x000ee20000300800 */
[----:B--2---:R-:W-:-:S15]  /*22370*/  HMMA.16816.F32 R8, R12, R18, R8 ;  /* 0x000000120c08723c */ /* 0x004fde0000001808 */
[----:B------:R-:W-:-:S04]  /*22380*/  NOP ;  /* 0x0000000000007918 */ /* 0x000fc80000000000 */
[----:B------:R-:W-:Y:S04]  /*22390*/  STL.64 [R1+0x90], R8 ;  /* 0x0000900801007387 */ /* 0x000fe80000100a00 */
[----:B------:R0:W-:Y:S04]  /*223a0*/  STL.64 [R1+0x98], R10 ;  /* 0x0000980a01007387 */ /* 0x0001e80000100a00 */
[----:B0-----:R-:W3:Y:S04]  /*223b0*/  LDL.LU.64 R10, [R1+0x1cc0] ;  /* 0x001cc000010a7983 */ /* 0x001ee80000300a00 */
[----:B------:R-:W3:Y:S04]  /*223c0*/  LDL.LU.64 R8, [R1+0x1cb8] ;  /* 0x001cb80001087983 */ /* 0x000ee80000300a00 */
[----:B------:R-:W2:Y:S04]  /*223d0*/  LDL.LU R18, [R1+0x6b4] ;  /* 0x0006b40001127983 */ /* 0x000ea80000300800 */
[----:B------:R-:W2:Y:S01]  /*223e0*/  LDL.LU R19, [R1+0x6b0] ;  /* 0x0006b00001137983 */ /* 0x000ea20000300800 */
[----:B---3--:R-:W-:-:S15]  /*223f0*/  HMMA.16816.F32 R8, R12, R16, R8 ;  /* 0x000000100c08723c */ /* 0x008fde0000001808 */
[----:B------:R-:W-:-:S04]  /*22400*/  NOP ;  /* 0x0000000000007918 */ /* 0x000fc80000000000 */
[----:B------:R-:W-:Y:S04]  /*22410*/  STL.64 [R1+0x70], R8 ;  /* 0x0000700801007387 */ /* 0x000fe80000100a00 */
[----:B------:R0:W-:Y:S01]  /*22420*/  STL [R1+0x78], R10 ;  /* 0x0000780a01007387 */ /* 0x0001e20000100800 */
[----:B------:R-:W-:-:S03]  /*22430*/  IMAD.MOV.U32 R0, RZ, RZ, R11 ;  /* 0x000000ffff007224 */ /* 0x000fc600078e000b */
[----:B0-----:R-:W3:Y:S04]  /*22440*/  LDL.LU.64 R10, [R1+0x1cb0] ;  /* 0x001cb000010a7983 */ /* 0x001ee80000300a00 */
[----:B------:R-:W2:Y:S04]  /*22450*/  LDL.LU.64 R8, [R1+0x1ca8] ;  /* 0x001ca80001087983 */ /* 0x000ea80000300a00 */
[----:B------:R-:W-:Y:S01]  /*22460*/  STL [R1+0x19b4], R0 ;  /* 0x0019b40001007387 */ /* 0x000fe20000100800 */
[----:B---3--:R-:W-:-:S15]  /*22470*/  HMMA.16816.F32 R4, R12, R10, R4 ;  /* 0x0000000a0c04723c */ /* 0x008fde0000001804 */
[----:B------:R-:W-:-:S04]  /*22480*/  NOP ;  /* 0x0000000000007918 */ /* 0x000fc80000000000 */
[----:B------:R-:W-:Y:S04]  /*22490*/  STL.64 [R1+0x50], R4 ;  /* 0x0000500401007387 */ /* 0x000fe80000100a00 */
[----:B------:R0:W-:Y:S04]  /*224a0*/  STL.64 [R1+0x58], R6 ;  /* 0x0000580601007387 */ /* 0x0001e80000100a00 */
[----:B0-----:R-:W2:Y:S04]  /*224b0*/  LDL.LU.64 R6, [R1+0x1ca0] ;  /* 0x001ca00001067983 */ /* 0x001ea80000300a00 */
[----:B------:R-:W2:Y:S02]  /*224c0*/  LDL.LU.64 R4, [R1+0x1c98] ;  /* 0x001c980001047983 */ /* 0x000ea40000300a00 */
[----:B--2---:R-:W-:Y:S02]  /*224d0*/  HMMA.16816.F32 R8, R12, R8, R4 ;  /* 0x000000080c08723c */ /* 0x004fe40000001804 */
[----:B------:R-:W2:Y:S04]  /*224e0*/  LDL.LU.64 R6, [R1+0x1c90] ;  /* 0x001c900001067983 */ /* 0x000ea80000300a00 */
[----:B------:R-:W3:-:S13]  /*224f0*/  LDL.LU.64 R4, [R1+0x1c88] ;  /* 0x001c880001047983 */ /* 0x000eda0000300a00 */
[----:B------:R0:W-:Y:S04]  /*22500*/  STL.64 [R1+0x30], R8 ;  /* 0x0000300801007387 */ /* 0x0001e80000100a00 */
[----:B------:R1:W-:Y:S04]  /*22510*/  STL.64 [R1+0x38], R10 ;  /* 0x0000380a01007387 */ /* 0x0003e80000100a00 */
[----:B0-----:R-:W3:Y:S04]  /*22520*/  LDL.LU.64 R8, [R1] ;  /* 0x0000000001087983 */ /* 0x001ee80000300a00 */
[----:B-1----:R-:W3:Y:S01]  /*22530*/  LDL.LU.64 R10, [R1+0x8] ;  /* 0x00000800010a7983 */ /* 0x002ee20000300a00 */
[----:B--2---:R-:W-:-:S15]  /*22540*/  HMMA.16816.F32 R24, R12, R6, R24 ;  /* 0x000000060c18723c */ /* 0x004fde0000001818 */
[----:B------:R-:W-:-:S04]  /*22550*/  NOP ;  /* 0x0000000000007918 */ /* 0x000fc80000000000 */
[----:B------:R-:W-:Y:S04]  /*22560*/  STL [R1+0x10], R24 ;  /* 0x0000101801007387 */ /* 0x000fe80000100800 */
[----:B------:R0:W-:Y:S01]  /*22570*/  STL.64 [R1+0x18], R26 ;  /* 0x0000181a01007387 */ /* 0x0001e20000100a00 */
[----:B------:R-:W-:-:S03]  /*22580*/  IMAD.MOV.U32 R0, RZ, RZ, R25 ;  /* 0x000000ffff007224 */ /* 0x000fc600078e0019 */
[----:B0-----:R-:W2:Y:S04]  /*22590*/  LDL.LU.64 R26, [R1+0x1c80] ;  /* 0x001c8000011a7983 */ /* 0x001ea80000300a00 */
[----:B------:R-:W2:Y:S01]  /*225a0*/  LDL.LU.64 R24, [R1+0x1c78] ;  /* 0x001c780001187983 */ /* 0x000ea20000300a00 */
[----:B---3--:R-:W-:Y:S03]  /*225b0*/  HMMA.16816.F32 R8, R12, R4, R8 ;  /* 0x000000040c08723c */ /* 0x008fe60000001808 */
[----:B------:R-:W-:-:S15]  /*225c0*/  STL [R1+0x19f8], R0 ;  /* 0x0019f80001007387 */ /* 0x000fde0000100800 */
[----:B------:R-:W-:Y:S01]  /*225d0*/  NOP ;  /* 0x0000000000007918 */ /* 0x000fe20000000000 */
[----:B------:R-:W-:Y:S04]  /*225e0*/  STL.64 [R1], R8 ;  /* 0x0000000801007387 */ /* 0x000fe80000100a00 */
[----:B------:R-:W-:Y:S01]  /*225f0*/  STL.64 [R1+0x8], R10 ;  /* 0x0000080a01007387 */ /* 0x000fe20000100a00 */
[----:B--2---:R-:W-:-:S15]  /*22600*/  HMMA.16816.F32 R24, R12, R2, R24 ;  /* 0x000000020c18723c */ /* 0x004fde0000001818 */
[----:B------:R-:W-:-:S04]  /*22610*/  NOP ;  /* 0x0000000000007918 */ /* 0x000fc80000000000 */
[----:B------:R-:W-:Y:S04]  /*22620*/  STL.64 [R1+0x1918], R26 ;  /* 0x0019181a01007387 */ /* 0x000fe80000100a00 */
[----:B------:R0:W-:Y:S04]  /*22630*/  STL.64 [R1+0x1910], R24 ;  /* 0x0019101801007387 */ /* 0x0001e80000100a00 */
[----:B0-----:R-:W2:Y:S04]  /*22640*/  LDL.LU R24, [R1+0x130] ;  /* 0x0001300001187983 */ /* 0x001ea80000300800 */
[----:B------:R-:W2:Y:S04]  /*22650*/  LDL.LU R25, [R1+0x134] ;  /* 0x0001340001197983 */ /* 0x000ea80000300800 */
[----:B------:R-:W3:Y:S04]  /*22660*/  LDL.LU R26, [R1+0x138] ;  /* 0x00013800011a7983 */ /* 0x000ee80000300800 */
[----:B------:R-:W3:Y:S01]  /*22670*/  LDL.LU R27, [R1+0x13c] ;  /* 0x00013c00011b7983 */ /* 0x000ee20000300800 */
[----:B------:R-:W-:-:S03]  /*22680*/  IMAD R6, R28, 0x100, R29 ;  /* 0x000001001c067824 */ /* 0x000fc600078e021d */
[----:B---3--:R-:W-:Y:S04]  /*22690*/  STL.64 [R1+0x1c50], R26 ;  /* 0x001c501a01007387 */ /* 0x008fe80000100a00 */
[----:B--2---:R0:W-:Y:S04]  /*226a0*/  STL.64 [R1+0x1c48], R24 ;  /* 0x001c481801007387 */ /* 0x0041e80000100a00 */
[----:B0-----:R-:W2:Y:S04]  /*226b0*/  LDL.LU R24, [R1+0x60] ;  /* 0x0000600001187983 */ /* 0x001ea80000300800 */
[----:B------:R-:W2:Y:S04]  /*226c0*/  LDL.LU R25, [R1+0x64] ;  /* 0x0000640001197983 */ /* 0x000ea80000300800 */
[----:B------:R-:W3:Y:S04]  /*226d0*/  LDL.LU R26, [R1+0x68] ;  /* 0x00006800011a7983 */ /* 0x000ee80000300800 */
[----:B------:R-:W3:Y:S01]  /*226e0*/  LDL.LU R27, [R1+0x6c] ;  /* 0x00006c00011b7983 */ /* 0x000ee20000300800 */
[----:B----4-:R-:W-:-:S03]  /*226f0*/  IMAD R7, R22, 0x100, R23 ;  /* 0x0000010016077824 */ /* 0x010fc600078e0217 */
[----:B------:R-:W4:Y:S04]  /*22700*/  LDL.LU R28, [R1+0x3f0] ;  /* 0x0003f000011c7983 */ /* 0x000f280000300800 */
[----:B------:R-:W4:Y:S01]  /*22710*/  LDL.LU R23, [R1+0x3f4] ;  /* 0x0003f40001177983 */ /* 0x000f220000300800 */
[----:B------:R-:W-:-:S03]  /*22720*/  IMAD R4, R19, 0x100, R18 ;  /* 0x0000010013047824 */ /* 0x000fc600078e0212 */
[----:B------:R-:W4:Y:S04]  /*22730*/  LDL.LU R22, [R1+0x400] ;  /* 0x0004000001167983 */ /* 0x000f280000300800 */
[----:B------:R-:W4:Y:S04]  /*22740*/  LDL.LU R19, [R1+0x404] ;  /* 0x0004040001137983 */ /* 0x000f280000300800 */
[----:B------:R-:W4:Y:S04]  /*22750*/  LDL.LU R16, [R1+0x410] ;  /* 0x0004100001107983 */ /* 0x000f280000300800 */
[----:B---3--:R-:W-:Y:S04]  /*22760*/  STL.64 [R1+0x1c60], R26 ;  /* 0x001c601a01007387 */ /* 0x008fe80000100a00 */
[----:B--2---:R0:W-:Y:S04]  /*22770*/  STL.64 [R1+0x1c58], R24 ;  /* 0x001c581801007387 */ /* 0x0041e80000100a00 */
[----:B0-----:R-:W2:Y:S04]  /*22780*/  LDL.LU R24, [R1+0x40] ;  /* 0x0000400001187983 */ /* 0x001ea80000300800 */
[----:B------:R-:W2:Y:S04]  /*22790*/  LDL.LU R25, [R1+0x44] ;  /* 0x0000440001197983 */ /* 0x000ea80000300800 */
[----:B------:R-:W3:Y:S04]  /*227a0*/  LDL.LU R26, [R1+0x48] ;  /* 0x00004800011a7983 */ /* 0x000ee80000300800 */
[----:B------:R-:W3:Y:S01]  /*227b0*/  LDL.LU R27, [R1+0x4c] ;  /* 0x00004c00011b7983 */ /* 0x000ee20000300800 */
[----:B------:R-:W-:Y:S01]  /*227c0*/  IMAD R5, R21, 0x100, R20 ;  /* 0x0000010015057824 */ /* 0x000fe200078e0214 */
[----:B------:R-:W-:-:S02]  /*227d0*/  F2FP.F16.E4M3.UNPACK_B R12, R4 ;  /* 0x00000004ff0c723e */ /* 0x000fc400020006ff */
[----:B---3--:R-:W-:Y:S04]  /*227e0*/  STL.64 [R1+0x1c70], R26 ;  /* 0x001c701a01007387 */ /* 0x008fe80000100a00 */
[----:B--2---:R0:W-:Y:S04]  /*227f0*/  STL.64 [R1+0x1c68], R24 ;  /* 0x001c681801007387 */ /* 0x0041e80000100a00 */
[----:B0-----:R-:W2:Y:S04]  /*22800*/  LDL.LU R24, [R1+0x20] ;  /* 0x0000200001187983 */ /* 0x001ea80000300800 */
[----:B------:R-:W2:Y:S04]  /*22810*/  LDL.LU R25, [R1+0x24] ;  /* 0x0000240001197983 */ /* 0x000ea80000300800 */
[----:B------:R-:W2:Y:S04]  /*22820*/  LDL.LU R26, [R1+0x28] ;  /* 0x00002800011a7983 */ /* 0x000ea80000300800 */
[----:B------:R-:W2:Y:S01]  /*22830*/  LDL.LU R27, [R1+0x2c] ;  /* 0x00002c00011b7983 */ /* 0x000ea20000300800 */
[----:B------:R-:W-:-:S02]  /*22840*/  F2FP.F16.E4M3.UNPACK_B R13, R5 ;  /* 0x00000005ff0d723e */ /* 0x000fc400020006ff */
[----:B------:R-:W-:Y:S02]  /*22850*/  F2FP.F16.E4M3.UNPACK_B R14, R6 ;  /* 0x00000006ff0e723e */ /* 0x000fe400020006ff */
[----:B------:R-:W-:Y:S02]  /*22860*/  F2FP.F16.E4M3.UNPACK_B R15, R7 ;  /* 0x00000007ff0f723e */ /* 0x000fe400020006ff */
[----:B----4-:R-:W-:Y:S02]  /*22870*/  F2FP.F16.E4M3.UNPACK_B R20, R28.H1 ;  /* 0x0000001cff14723e */ /* 0x010fe400030006ff */
[----:B------:R-:W-:Y:S01]  /*22880*/  F2FP.F16.E4M3.UNPACK_B R21, R23.H1 ;  /* 0x00000017ff15723e */ /* 0x000fe200030006ff */
[----:B------:R-:W3:Y:S04]  /*22890*/  LDL.LU R17, [R1+0x414] ;  /* 0x0004140001117983 */ /* 0x000ee80000300800 */
[----:B------:R-:W4:Y:S04]  /*228a0*/  LDL.LU R10, [R1+0x420] ;  /* 0x00042000010a7983 */ /* 0x000f280000300800 */
        /* <DEDUP_REMOVED lines=10> */
[----:B--2---:R-:W-:-:S15]  /*22950*/  HMMA.16816.F32 R24, R12, R20, R24 ;  /* 0x000000140c18723c */ /* 0x004fde0000001818 */
[----:B------:R-:W-:-:S04]  /*22960*/  NOP ;  /* 0x0000000000007918 */ /* 0x000fc80000000000 */
[----:B------:R-:W-:Y:S04]  /*22970*/  STL.64 [R1+0x20], R24 ;  /* 0x0000201801007387 */ /* 0x000fe80000100a00 */
[----:B------:R0:W-:Y:S04]  /*22980*/  STL.64 [R1+0x28], R26 ;  /* 0x0000281a01007387 */ /* 0x0001e80000100a00 */
[----:B0-----:R-:W2:Y:S04]  /*22990*/  LDL.LU.64 R26, [R1+0x1c70] ;  /* 0x001c7000011a7983 */ /* 0x001ea80000300a00 */
[----:B------:R-:W2:Y:S01]  /*229a0*/  LDL.LU.64 R24, [R1+0x1c68] ;  /* 0x001c680001187983 */ /* 0x000ea20000300a00 */
[----:B------:R-:W-:-:S02]  /*229b0*/  F2FP.F16.E4M3.UNPACK_B R18, R22.H1 ;  /* 0x00000016ff12723e */ /* 0x000fc400030006ff */
[----:B------:R-:W-:Y:S01]  /*229c0*/  F2FP.F16.E4M3.UNPACK_B R19, R19.H1 ;  /* 0x00000013ff13723e */ /* 0x000fe200030006ff */
[----:B------:R-:W3:Y:S04]  /*229d0*/  LDL.LU R29, [R1+0x454] ;  /* 0x00045400011d7983 */ /* 0x000ee80000300800 */
[----:B------:R-:W3:Y:S04]  /*229e0*/  LDL.LU R28, [R1+0x460] ;  /* 0x00046000011c7983 */ /* 0x000ee80000300800 */
[----:B------:R0:W-:Y:S04]  /*229f0*/  STL [R1+0x1c3c], R20 ;  /* 0x001c3c1401007387 */ /* 0x0001e80000100800 */
[----:B------:R1:W-:Y:S04]  /*22a00*/  STL [R1+0x1c38], R21 ;  /* 0x001c381501007387 */ /* 0x0003e80000100800 */
[----:B0-----:R-:W3:Y:S04]  /*22a10*/  LDL.LU R20, [R1+0x3e0] ;  /* 0x0003e00001147983 */ /* 0x001ee80000300800 */
[----:B-1----:R-:W3:Y:S04]  /*22a20*/  LDL.LU R21, [R1+0x3e4] ;  /* 0x0003e40001157983 */ /* 0x002ee80000300800 */
        /* <DEDUP_REMOVED lines=9> */
[----:B---3--:R-:W-:-:S07]  /*22ac0*/  F2FP.F16.E4M3.UNPACK_B R17, R17.H1 ;  /* 0x00000011ff11723e */ /* 0x008fce00030006ff */
[----:B--2---:R-:W-:-:S15]  /*22ad0*/  HMMA.16816.F32 R24, R12, R16, R24 ;  /* 0x000000100c18723c */ /* 0x004fde0000001818 */
[----:B------:R-:W-:-:S04]  /*22ae0*/  NOP ;  /* 0x0000000000007918 */ /* 0x000fc80000000000 */
[----:B------:R-:W-:Y:S04]  /*22af0*/  STL.64 [R1+0x60], R24 ;  /* 0x0000601801007387 */ /* 0x000fe80000100a00 */
[----:B------:R0:W-:Y:S04]  /*22b00*/  STL.64 [R1+0x68], R26 ;  /* 0x0000681a01007387 */ /* 0x0001e80000100a00 */
[----:B0-----:R-:W2:Y:S04]  /*22b10*/  LDL.LU.64 R26, [R1+0x1c50] ;  /* 0x001c5000011a7983 */ /* 0x001ea80000300a00 */
[----:B------:R-:W2:Y:S04]  /*22b20*/  LDL.LU.64 R24, [R1+0x1c48] ;  /* 0x001c480001187983 */ /* 0x000ea80000300a00 */
[----:B------:R-:W-:Y:S04]  /*22b30*/  STL.64 [R1+0x1c20], R18 ;  /* 0x001c201201007387 */ /* 0x000fe80000100a00 */
[----:B------:R0:W-:Y:S04]  /*22b40*/  STL.64 [R1+0x1c18], R16 ;  /* 0x001c181001007387 */ /* 0x0001e80000100a00 */
[----:B0-----:R-:W3:Y:S04]  /*22b50*/  LDL.LU R16, [R1+0xa0] ;  /* 0x0000a00001107983 */ /* 0x001ee80000300800 */
[----:B------:R-:W3:Y:S04]  /*22b60*/  LDL.LU R17, [R1+0xa4] ;  /* 0x0000a40001117983 */ /* 0x000ee80000300800 */
[----:B------:R-:W3:Y:S04]  /*22b70*/  LDL.LU R18, [R1+0xa8] ;  /* 0x0000a80001127983 */ /* 0x000ee80000300800 */
[----:B------:R-:W3:Y:S01]  /*22b80*/  LDL.LU R19, [R1+0xac] ;  /* 0x0000ac0001137983 */ /* 0x000ee20000300800 */
[----:B----4-:R-:W-:-:S02]  /*22b90*/  F2FP.F16.E4M3.UNPACK_B R10, R10.H1 ;  /* 0x0000000aff0a723e */ /* 0x010fc400030006ff */
[----:B------:R-:W-:Y:S02]  /*22ba0*/  F2FP.F16.E4M3.UNPACK_B R11, R11.H1 ;  /* 0x0000000bff0b723e */ /* 0x000fe400030006ff */
[----:B------:R-:W-:Y:S02]  /*22bb0*/  F2FP.F16.E4M3.UNPACK_B R8, R8.H1 ;  /* 0x00000008ff08723e */ /* 0x000fe400030006ff */
[----:B------:R-:W-:-:S03]  /*22bc0*/  F2FP.F16.E4M3.UNPACK_B R9, R9.H1 ;  /* 0x00000009ff09723e */ /* 0x000fc600030006ff */
[----:B------:R-:W-:-:S15]  /*22bd0*/  HMMA.16816.F32 R4, R12, R10, R4 ;  /* 0x0000000a0c04723c */ /* 0x000fde0000001804 */
[----:B------:R-:W-:-:S04]  /*22be0*/  NOP ;  /* 0x0000000000007918 */ /* 0x000fc80000000000 */
[----:B------:R0:W-:Y:S04]  /*22bf0*/  STL.64 [R1+0x80], R4 ;  /* 0x0000800401007387 */ /* 0x0001e80000100a00 */
[----:B------:R1:W-:Y:S04]  /*22c00*/  STL.64 [R1+0x88], R6 ;  /* 0x0000880601007387 */ /* 0x0003e80000100a00 */
[----:B------:R-:W-:Y:S04]  /*22c10*/  STL.64 [R1+0x1c00], R10 ;  /* 0x001c000a01007387 */ /* 0x000fe80000100a00 */
[----:B------:R2:W-:Y:S01]  /*22c20*/  STL.64 [R1+0x1bf8], R8 ;  /* 0x001bf80801007387 */ /* 0x0005e20000100a00 */
[----:B0-----:R-:W-:Y:S01]  /*22c30*/  F2FP.F16.E4M3.UNPACK_B R4, R0.H1 ;  /* 0x00000000ff04723e */ /* 0x001fe200030006ff */
[----:B---3--:R-:W-:-:S15]  /*22c40*/  HMMA.16816.F32 R16, R12, R8, R16 ;  /* 0x000000080c10723c */ /* 0x008fde0000001810 */
[----:B------:R-:W-:-:S04]  /*22c50*/  NOP ;  /* 0x0000000000007918 */ /* 0x000fc80000000000 */
[----:B------:R-:W-:Y:S04]  /*22c60*/  STL.64 [R1+0xa0], R16 ;  /* 0x0000a01001007387 */ /* 0x000fe80000100a00 */
[----:B------:R0:W-:Y:S04]  /*22c70*/  STL.64 [R1+0xa8], R18 ;  /* 0x0000a81201007387 */ /* 0x0001e80000100a00 */
[----:B------:R-:W3:Y:S01]  /*22c80*/  LDL.LU R0, [R1+0x714] ;  /* 0x0007140001007983 */ /* 0x000ee20000300800 */
[----:B-1----:R-:W-:Y:S02]  /*22c90*/  F2FP.F16.E4M3.UNPACK_B R6, R2.H1 ;  /* 0x00000002ff06723e */ /* 0x002fe400030006ff */
[----:B------:R-:W-:-:S07]  /*22ca0*/  F2FP.F16.E4M3.UNPACK_B R7, R3.H1 ;  /* 0x00000003ff07723e */ /* 0x000fce00030006ff */
[----:B--2---:R-:W-:Y:S01]  /*22cb0*/  HMMA.16816.F32 R8, R12, R6, R24 ;  /* 0x000000060c08723c */ /* 0x004fe20000001818 */
[----:B------:R-:W-:Y:S01]  /*22cc0*/  F2FP.F16.E4M3.UNPACK_B R5, R29.H1 ;  /* 0x0000001dff05723e */ /* 0x000fe200030006ff */
[----:B---3--:R-:W-:-:S15]  /*22cd0*/  STL [R1+0x1c40], R0 ;  /* 0x001c400001007387 */ /* 0x008fde0000100800 */
[----:B------:R-:W-:Y:S02]  /*22ce0*/  NOP ;  /* 0x0000000000007918 */ /* 0x000fe40000000000 */
[----:B------:R1:W-:Y:S04]  /*22cf0*/  STL.64 [R1+0x130], R8 ;  /* 0x0001300801007387 */ /* 0x0003e80000100a00 */
[----:B------:R2:W-:Y:S04]  /*22d00*/  STL.64 [R1+0x138], R10 ;  /* 0x0001380a01007387 */ /* 0x0005e80000100a00 */
[----:B------:R-:W3:Y:S04]  /*22d10*/  LDL.LU R24, [R1+0x110] ;  /* 0x0001100001187983 */ /* 0x000ee80000300800 */
[----:B------:R-:W3:Y:S04]  /*22d20*/  LDL.LU R25, [R1+0x114] ;  /* 0x0001140001197983 */ /* 0x000ee80000300800 */
[----:B------:R-:W4:Y:S04]  /*22d30*/  LDL.LU R26, [R1+0x118] ;  /* 0x00011800011a7983 */ /* 0x000f280000300800 */
[----:B------:R-:W4:Y:S01]  /*22d40*/  LDL.LU R27, [R1+0x11c] ;  /* 0x00011c00011b7983 */ /* 0x000f220000300800 */
[----:B0-----:R-:W-:Y:S01]  /*22d50*/  HMMA.16816.F32 R16, R12, R4, R20 ;  /* 0x000000040c10723c */ /* 0x001fe20000001814 */
[----:B------:R-:W-:-:S02]  /*22d60*/  F2FP.F16.E4M3.UNPACK_B R2, R28.H1 ;  /* 0x0000001cff02723e */ /* 0x000fc400030006ff */
[----:B----4-:R-:W-:Y:S04]  /*22d70*/  STL.64 [R1+0x1bd0], R26 ;  /* 0x001bd01a01007387 */ /* 0x010fe80000100a00 */
[----:B---3--:R-:W-:Y:S04]  /*22d80*/  STL.64 [R1+0x1bc8], R24 ;  /* 0x001bc81801007387 */ /* 0x008fe80000100a00 */
[----:B------:R-:W-:Y:S04]  /*22d90*/  STL [R1+0x1c44], R2 ;  /* 0x001c440201007387 */ /* 0x000fe80000100800 */
[----:B-1----:R-:W3:Y:S04]  /*22da0*/  LDL.LU R8, [R1+0x3b0] ;  /* 0x0003b00001087983 */ /* 0x002ee80000300800 */
[----:B------:R-:W-:Y:S04]  /*22db0*/  STL.64 [R1+0x3e0], R16 ;  /* 0x0003e01001007387 */ /* 0x000fe80000100a00 */
[----:B------:R-:W-:Y:S04]  /*22dc0*/  STL.64 [R1+0x3e8], R18 ;  /* 0x0003e81201007387 */ /* 0x000fe80000100a00 */
[----:B------:R-:W3:Y:S04]  /*22dd0*/  LDL.LU R9, [R1+0x3b4] ;  /* 0x0003b40001097983 */ /* 0x000ee80000300800 */
[----:B--2---:R-:W2:Y:S04]  /*22de0*/  LDL.LU R10, [R1+0x3b8] ;  /* 0x0003b800010a7983 */ /* 0x004ea80000300800 */
[----:B------:R-:W2:Y:S04]  /*22df0*/  LDL.LU R11, [R1+0x3bc] ;  /* 0x0003bc00010b7983 */ /* 0x000ea80000300800 */
[----:B--2---:R-:W-:Y:S04]  /*22e00*/  STL.64 [R1+0x1c10], R10 ;  /* 0x001c100a01007387 */ /* 0x004fe80000100a00 */
[----:B---3--:R0:W-:Y:S04]  /*22e10*/  STL.64 [R1+0x1c08], R8 ;  /* 0x001c080801007387 */ /* 0x0081e80000100a00 */
[----:B0-----:R-:W2:Y:S04]  /*22e20*/  LDL.LU R8, [R1+0x3c0] ;  /* 0x0003c00001087983 */ /* 0x001ea80000300800 */
[----:B------:R-:W2:Y:S04]  /*22e30*/  LDL.LU R9, [R1+0x3c4] ;  /* 0x0003c40001097983 */ /* 0x000ea80000300800 */
[----:B------:R-:W3:Y:S04]  /*22e40*/  LDL.LU R10, [R1+0x3c8] ;  /* 0x0003c800010a7983 */ /* 0x000ee80000300800 */
[----:B------:R-:W3:Y:S04]  /*22e50*/  LDL.LU R11, [R1+0x3cc] ;  /* 0x0003cc00010b7983 */ /* 0x000ee80000300800 */
        /* <DEDUP_REMOVED lines=9> */
[----:B---3--:R-:W-:Y:S04]  /*22ef0*/  STL.64 [R1+0x1c30], R10 ;  /* 0x001c300a01007387 */ /* 0x008fe80000100a00 */
[----:B--2---:R0:W-:Y:S04]  /*22f00*/  STL.64 [R1+0x1c28], R8 ;  /* 0x001c280801007387 */ /* 0x0041e80000100a00 */
[----:B0-----:R-:W2:Y:S04]  /*22f10*/  LDL.LU R8, [R1+0x120] ;  /* 0x0001200001087983 */ /* 0x001ea80000300800 */
[----:B------:R-:W2:Y:S04]  /*22f20*/  LDL.LU R9, [R1+0x124] ;  /* 0x0001240001097983 */ /* 0x000ea80000300800 */
[----:B------:R-:W2:Y:S04]  /*22f30*/  LDL.LU R10, [R1+0x128] ;  /* 0x00012800010a7983 */ /* 0x000ea80000300800 */
[----:B------:R-:W2:Y:S04]  /*22f40*/  LDL.LU R11, [R1+0x12c] ;  /* 0x00012c00010b7983 */ /* 0x000ea80000300800 */
[----:B------:R-:W3:Y:S04]  /*22f50*/  LDL.LU R16, [R1+0x3d0] ;  /* 0x0003d00001107983 */ /* 0x000ee80000300800 */
[----:B------:R-:W3:Y:S04]  /*22f60*/  LDL.LU R17, [R1+0x3d4] ;  /* 0x0003d40001117983 */ /* 0x000ee80000300800 */
[----:B------:R-:W3:Y:S04]  /*22f70*/  LDL.LU R18, [R1+0x3d8] ;  /* 0x0003d80001127983 */ /* 0x000ee80000300800 */
[----:B------:R-:W3:Y:S04]  /*22f80*/  LDL.LU R19, [R1+0x3dc] ;  /* 0x0003dc0001137983 */ /* 0x000ee80000300800 */
[----:B------:R-:W-:Y:S04]  /*22f90*/  STL.64 [R1+0x1be0], R6 ;  /* 0x001be00601007387 */ /* 0x000fe80000100a00 */
[----:B------:R0:W-:Y:S04]  /*22fa0*/  STL.64 [R1+0x1bd8], R4 ;  /* 0x001bd80401007387 */ /* 0x0001e80000100a00 */
[----:B0-----:R-:W2:Y:S04]  /*22fb0*/  LDL.LU R4, [R1+0x390] ;  /* 0x0003900001047983 */ /* 0x001ea80000300800 */
[----:B------:R-:W2:Y:S04]  /*22fc0*/  LDL.LU R5, [R1+0x394] ;  /* 0x0003940001057983 */ /* 0x000ea80000300800 */
[----:B------:R-:W2:Y:S04]  /*22fd0*/  LDL.LU R6, [R1+0x398] ;  /* 0x0003980001067983 */ /* 0x000ea80000300800 */
[----:B------:R-:W2:Y:S01]  /*22fe0*/  LDL.LU R7, [R1+0x39c] ;  /* 0x00039c0001077983 */ /* 0x000ea20000300800 */
[----:B----4-:R-:W-:-:S02]  /*22ff0*/  IMAD R22, R22, 0x100, R2 ;  /* 0x0000010016167824 */ /* 0x010fc400078e0202 */
[----:B------:R-:W-:Y:S02]  /*23000*/  IMAD R23, R23, 0x100, R0 ;  /* 0x0000010017177824 */ /* 0x000fe400078e0200 */
[----:B------:R-:W-:Y:S02]  /*23010*/  IMAD R28, R28, 0x100, R20 ;  /* 0x000001001c1c7824 */ /* 0x000fe400078e0214 */
[----:B------:R-:W-:Y:S01]  /*23020*/  IMAD R29, R29, 0x100, R21 ;  /* 0x000001001d1d7824 */ /* 0x000fe200078e0215 */
[----:B--2---:R-:W-:Y:S04]  /*23030*/  STL.64 [R1+0x1bf0], R6 ;  /* 0x001bf00601007387 */ /* 0x004fe80000100a00 */
[----:B------:R0:W-:Y:S04]  /*23040*/  STL.64 [R1+0x1be8], R4 ;  /* 0x001be80401007387 */ /* 0x0001e80000100a00 */
[----:B0-----:R-:W2:Y:S04]  /*23050*/  LDL.LU R4, [R1+0x3a0] ;  /* 0x0003a00001047983 */ /* 0x001ea80000300800 */
[----:B------:R-:W2:Y:S04]  /*23060*/  LDL.LU R5, [R1+0x3a4] ;  /* 0x0003a40001057983 */ /* 0x000ea80000300800 */
[----:B------:R-:W2:Y:S04]  /*23070*/  LDL.LU R6, [R1+0x3a8] ;  /* 0x0003a80001067983 */ /* 0x000ea80000300800 */
[----:B------:R-:W2:Y:S04]  /*23080*/  LDL.LU R7, [R1+0x3ac] ;  /* 0x0003ac0001077983 */ /* 0x000ea80000300800 */
[----:B------:R-:W4:Y:S04]  /*23090*/  LDL.LU R24, [R1+0x380] ;  /* 0x0003800001187983 */ /* 0x000f280000300800 */
[----:B------:R-:W4:Y:S04]  /*230a0*/  LDL.LU R25, [R1+0x384] ;  /* 0x0003840001197983 */ /* 0x000f280000300800 */
[----:B------:R-:W4:Y:S04]  /*230b0*/  LDL.LU R26, [R1+0x388] ;  /* 0x00038800011a7983 */ /* 0x000f280000300800 */
[----:B------:R-:W4:Y:S04]  /*230c0*/  LDL.LU R27, [R1+0x38c] ;  /* 0x00038c00011b7983 */ /* 0x000f280000300800 */
[----:B------:R-:W2:Y:S04]  /*230d0*/  LDL.LU R2, [R1+0x1c44] ;  /* 0x001c440001027983 */ /* 0x000ea80000300800 */
[----:B------:R-:W3:Y:S04]  /*230e0*/  LDL.LU R0, [R1+0x1c40] ;  /* 0x001c400001007983 */ /* 0x000ee80000300800 */
[----:B------:R-:W3:Y:S04]  /*230f0*/  LDL.LU R20, [R1+0x1c3c] ;  /* 0x001c3c0001147983 */ /* 0x000ee80000300800 */
[----:B------:R-:W3:Y:S01]  /*23100*/  LDL.LU R21, [R1+0x1c38] ;  /* 0x001c380001157983 */ /* 0x000ee20000300800 */
[----:B------:R-:W-:-:S07]  /*23110*/  F2FP.F16.E4M3.UNPACK_B R3, R3.H1 ;  /* 0x00000003ff03723e */ /* 0x000fce00030006ff */
[----:B--2---:R-:W-:Y:S01]  /*23120*/  HMMA.16816.F32 R12, R12, R2, R8 ;  /* 0x000000020c0c723c */ /* 0x004fe20000001808 */
[----:B------:R-:W2:Y:S04]  /*23130*/  LDL.LU.64 R10, [R1+0x1c30] ;  /* 0x001c3000010a7983 */ /* 0x000ea80000300a00 */
[----:B------:R-:W2:-:S14]  /*23140*/  LDL.LU.64 R8, [R1+0x1c28] ;  /* 0x001c280001087983 */ /* 0x000e9c0000300a00 */
[----:B------:R0:W-:Y:S04]  /*23150*/  STL.64 [R1+0x120], R12 ;  /* 0x0001200c01007387 */ /* 0x0001e80000100a00 */
[----:B------:R1:W-:Y:S01]  /*23160*/  STL.64 [R1+0x128], R14 ;  /* 0x0001280e01007387 */ /* 0x0003e20000100a00 */
[----:B0-----:R-:W-:Y:S02]  /*23170*/  F2FP.F16.E4M3.UNPACK_B R12, R22 ;  /* 0x00000016ff0c723e */ /* 0x001fe400020006ff */
[----:B------:R-:W-:Y:S02]  /*23180*/  F2FP.F16.E4M3.UNPACK_B R13, R23 ;  /* 0x00000017ff0d723e */ /* 0x000fe400020006ff */
[----:B-1----:R-:W-:Y:S02]  /*23190*/  F2FP.F16.E4M3.UNPACK_B R14, R28 ;  /* 0x0000001cff0e723e */ /* 0x002fe400020006ff */
[----:B------:R-:W-:Y:S01]  /*231a0*/  F2FP.F16.E4M3.UNPACK_B R15, R29 ;  /* 0x0000001dff0f723e */ /* 0x000fe200020006ff */
[----:B------:R-:W2:Y:S04]  /*231b0*/  LDL.LU R22, [R1+0x6fc] ;  /* 0x0006fc0001167983 */ /* 0x000ea80000300800 */
[----:B------:R-:W2:Y:S04]  /*231c0*/  LDL.LU R23, [R1+0x704] ;  /* 0x0007040001177983 */ /* 0x000ea80000300800 */
[----:B------:R-:W2:Y:S04]  /*231d0*/  LDL.LU R28, [R1+0x70c] ;  /* 0x00070c00011c7983 */ /* 0x000ea80000300800 */
[----:B------:R-:W2:Y:S01]  /*231e0*/  LDL.LU R29, [R1+0x718] ;  /* 0x00071800011d7983 */ /* 0x000ea20000300800 */
        /* <DEDUP_REMOVED lines=18> */
[----:B------:R0:W-:Y:S04]  /*23310*/  STL.64 [R1+0x1bc0], R18 ;  /* 0x001bc01201007387 */ /* 0x0001e80000100a00 */
[----:B0-----:R-:W3:Y:S04]  /*23320*/  LDL.LU R18, [R1+0x708] ;  /* 0x0007080001127983 */ /* 0x001ee80000300800 */
[----:B------:R-:W3:Y:S04]  /*23330*/  LDL.LU R19, [R1+0x710] ;  /* 0x0007100001137983 */ /* 0x000ee80000300800 */
        /* <DEDUP_REMOVED lines=12> */
[----:B0-----:R-:W4:Y:S04]  /*23400*/  LDL.LU.64 R6, [R1+0x1be0] ;  /* 0x001be00001067983 */ /* 0x001f280000300a00 */
[----:B------:R-:W2:Y:S04]  /*23410*/  LDL.LU.64 R4, [R1+0x1bd8] ;  /* 0x001bd80001047983 */ /* 0x000ea80000300a00 */
[----:B------:R-:W-:Y:S04]  /*23420*/  STL.64 [R1+0x1ba0], R10 ;  /* 0x001ba00a01007387 */ /* 0x000fe80000100a00 */
[----:B------:R0:W-:Y:S04]  /*23430*/  STL.64 [R1+0x1b98], R8 ;  /* 0x001b980801007387 */ /* 0x0001e80000100a00 */
[----:B0-----:R-:W2:Y:S04]  /*23440*/  LDL.LU R8, [R1+0x370] ;  /* 0x0003700001087983 */ /* 0x001ea80000300800 */
[----:B------:R-:W2:Y:S04]  /*23450*/  LDL.LU R9, [R1+0x374] ;  /* 0x0003740001097983 */ /* 0x000ea80000300800 */
[----:B------:R-:W2:Y:S04]  /*23460*/  LDL.LU R10, [R1+0x378] ;  /* 0x00037800010a7983 */ /* 0x000ea80000300800 */
[----:B------:R-:W2:Y:S01]  /*23470*/  LDL.LU R11, [R1+0x37c] ;  /* 0x00037c00010b7983 */ /* 0x000ea20000300800 */
[----:B----4-:R-:W-:-:S15]  /*23480*/  HMMA.16816.F32 R24, R12, R6, R24 ;  /* 0x000000060c18723c */ /* 0x010fde0000001818 */
[----:B------:R-:W-:-:S04]  /*23490*/  NOP ;  /* 0x0000000000007918 */ /* 0x000fc80000000000 */
[----:B------:R-:W-:Y:S04]  /*234a0*/  STL.64 [R1+0x380], R24 ;  /* 0x0003801801007387 */ /* 0x000fe80000100a00 */
[----:B------:R0:W-:Y:S04]  /*234b0*/  STL.64 [R1+0x388], R26 ;  /* 0x0003881a01007387 */ /* 0x0001e80000100a00 */
[----:B0-----:R-:W3:Y:S04]  /*234c0*/  LDL.LU.64 R26, [R1+0x1bd0] ;  /* 0x001bd000011a7983 */ /* 0x001ee80000300a00 */
[----:B------:R-:W3:Y:S01]  /*234d0*/  LDL.LU.64 R24, [R1+0x1bc8] ;  /* 0x001bc80001187983 */ /* 0x000ee20000300a00 */
[----:B--2---:R-:W-:Y:S03]  /*234e0*/  HMMA.16816.F32 R8, R12, R4, R8 ;  /* 0x000000040c08723c */ /* 0x004fe60000001808 */
[----:B------:R-:W-:Y:S04]  /*234f0*/  STL.64 [R1+0x1b80], R6 ;  /* 0x001b800601007387 */ /* 0x000fe80000100a00 */
[----:B------:R3:W-:-:S12]  /*23500*/  STL.64 [R1+0x1b78], R4 ;  /* 0x001b780401007387 */ /* 0x0007d80000100a00 */
[----:B------:R-:W-:Y:S04]  /*23510*/  STL.64 [R1+0x370], R8 ;  /* 0x0003700801007387 */ /* 0x000fe80000100a00 */
[----:B------:R-:W-:Y:S04]  /*23520*/  STL.64 [R1+0x378], R10 ;  /* 0x0003780a01007387 */ /* 0x000fe80000100a00 */
[----:B------:R0:W-:Y:S04]  /*23530*/  STL [R1+0x1b4c], R2 ;  /* 0x001b4c0201007387 */ /* 0x0001e80000100800 */
[----:B------:R-:W-:Y:S01]  /*23540*/  STL [R1+0x1b48], R3 ;  /* 0x001b480301007387 */ /* 0x000fe20000100800 */
[----:B---3--:R-:W-:-:S15]  /*23550*/  HMMA.16816.F32 R4, R12, R2, R24 ;  /* 0x000000020c04723c */ /* 0x008fde0000001818 */
[----:B------:R-:W-:-:S04]  /*23560*/  NOP ;  /* 0x0000000000007918 */ /* 0x000fc80000000000 */
[----:B------:R-:W-:Y:S04]  /*23570*/  STL.64 [R1+0x110], R4 ;  /* 0x0001100401007387 */ /* 0x000fe80000100a00 */
[----:B------:R-:W-:Y:S04]  /*23580*/  STL.64 [R1+0x118], R6 ;  /* 0x0001180601007387 */ /* 0x000fe80000100a00 */
[----:B------:R-:W2:Y:S04]  /*23590*/  LDL.LU R24, [R1+0x2c0] ;  /* 0x0002c00001187983 */ /* 0x000ea80000300800 */
[----:B------:R-:W2:Y:S04]  /*235a0*/  LDL.LU R25, [R1+0x2c4] ;  /* 0x0002c40001197983 */ /* 0x000ea80000300800 */
[----:B------:R-:W3:Y:S04]  /*235b0*/  LDL.LU R26, [R1+0x2c8] ;  /* 0x0002c800011a7983 */ /* 0x000ee80000300800 */
[----:B------:R-:W3:Y:S04]  /*235c0*/  LDL.LU R27, [R1+0x2cc] ;  /* 0x0002cc00011b7983 */ /* 0x000ee80000300800 */
[----:B0-----:R-:W4:Y:S01]  /*235d0*/  LDL.LU R2, [R1+0x728] ;  /* 0x0007280001027983 */ /* 0x001f220000300800 */
[----:B------:R-:W-:-:S03]  /*235e0*/  IMAD R29, R0, 0x100, R29 ;  /* 0x00000100001d7824 */ /* 0x000fc600078e021d */
[----:B----4-:R0:W-:Y:S04]  /*235f0*/  STL [R1+0x1b50], R2 ;  /* 0x001b500201007387 */ /* 0x0101e80000100800 */
[----:B0-----:R-:W4:Y:S04]  /*23600*/  LDL.LU R2, [R1+0x720] ;  /* 0x0007200001027983 */ /* 0x001f280000300800 */
[----:B------:R-:W4:Y:S04]  /*23610*/  LDL.LU R3, [R1+0x730] ;  /* 0x0007300001037983 */ /* 0x000f280000300800 */
[----:B------:R-:W4:Y:S04]  /*23620*/  LDL.LU R0, [R1+0x734] ;  /* 0x0007340001007983 */ /* 0x000f280000300800 */
[----:B---3--:R-:W-:Y:S04]  /*23630*/  STL.64 [R1+0x1b30], R26 ;  /* 0x001b301a01007387 */ /* 0x008fe80000100a00 */
[----:B--2---:R0:W-:Y:S04]  /*23640*/  STL.64 [R1+0x1b28], R24 ;  /* 0x001b281801007387 */ /* 0x0041e80000100a00 */
[----:B0-----:R-:W2:Y:S04]  /*23650*/  LDL.LU R24, [R1+0x2f0] ;  /* 0x0002f00001187983 */ /* 0x001ea80000300800 */
[----:B------:R-:W2:Y:S04]  /*23660*/  LDL.LU R25, [R1+0x2f4] ;  /* 0x0002f40001197983 */ /* 0x000ea80000300800 */
[----:B------:R-:W3:Y:S04]  /*23670*/  LDL.LU R26, [R1+0x2f8] ;  /* 0x0002f800011a7983 */ /* 0x000ee80000300800 */
[----:B------:R-:W3:Y:S04]  /*23680*/  LDL.LU R27, [R1+0x2fc] ;  /* 0x0002fc00011b7983 */ /* 0x000ee80000300800 */
        /* <DEDUP_REMOVED lines=8> */
[----:B------:R-:W-:-:S02]  /*23710*/  IMAD R22, R22, 0x100, R17 ;  /* 0x0000010016167824 */ /* 0x000fc400078e0211 */
        /* <DEDUP_REMOVED lines=12> */
[----:B------:R-:W-:Y:S04]  /*237e0*/  STL.64 [R1+0x1b90], R6 ;  /* 0x001b900601007387 */ /* 0x000fe80000100a00 */
[----:B------:R0:W-:Y:S04]  /*237f0*/  STL.64 [R1+0x1b88], R4 ;  /* 0x001b880401007387 */ /* 0x0001e80000100a00 */
[----:B0-----:R-:W2:Y:S04]  /*23800*/  LDL.LU R4, [R1+0x330] ;  /* 0x0003300001047983 */ /* 0x001ea80000300800 */
[----:B------:R-:W2:Y:S04]  /*23810*/  LDL.LU R5, [R1+0x334] ;  /* 0x0003340001057983 */ /* 0x000ea80000300800 */
[----:B------:R-:W2:Y:S04]  /*23820*/  LDL.LU R6, [R1+0x338] ;  /* 0x0003380001067983 */ /* 0x000ea80000300800 */
[----:B------:R-:W2:Y:S04]  /*23830*/  LDL.LU R7, [R1+0x33c] ;  /* 0x00033c0001077983 */ /* 0x000ea80000300800 */
[----:B---3--:R-:W-:Y:S04]  /*23840*/  STL.64 [R1+0x1b40], R26 ;  /* 0x001b401a01007387 */ /* 0x008fe80000100a00 */
[----:B------:R0:W-:Y:S04]  /*23850*/  STL.64 [R1+0x1b38], R24 ;  /* 0x001b381801007387 */ /* 0x0001e80000100a00 */
[----:B0-----:R-:W3:Y:S04]  /*23860*/  LDL.LU R24, [R1+0x100] ;  /* 0x0001000001187983 */ /* 0x001ee80000300800 */
[----:B------:R-:W3:Y:S04]  /*23870*/  LDL.LU R25, [R1+0x104] ;  /* 0x0001040001197983 */ /* 0x000ee80000300800 */
[----:B------:R-:W2:Y:S04]  /*23880*/  LDL.LU R26, [R1+0x108] ;  /* 0x00010800011a7983 */ /* 0x000ea80000300800 */
[----:B------:R-:W2:Y:S01]  /*23890*/  LDL.LU R27, [R1+0x10c] ;  /* 0x00010c00011b7983 */ /* 0x000ea20000300800 */
[----:B------:R-:W-:-:S02]  /*238a0*/  F2FP.F16.E4M3.UNPACK_B R12, R22 ;  /* 0x00000016ff0c723e */ /* 0x000fc400020006ff */
[----:B------:R-:W-:Y:S02]  /*238b0*/  F2FP.F16.E4M3.UNPACK_B R13, R23 ;  /* 0x00000017ff0d723e */ /* 0x000fe400020006ff */
[----:B------:R-:W-:Y:S02]  /*238c0*/  F2FP.F16.E4M3.UNPACK_B R14, R28 ;  /* 0x0000001cff0e723e */ /* 0x000fe400020006ff */
[----:B------:R-:W-:Y:S01]  /*238d0*/  F2FP.F16.E4M3.UNPACK_B R15, R29 ;  /* 0x0000001dff0f723e */ /* 0x000fe200020006ff */
[----:B--2---:R-:W-:Y:S04]  /*238e0*/  STL.64 [R1+0x1b60], R26 ;  /* 0x001b601a01007387 */ /* 0x004fe80000100a00 */
[----:B---3--:R0:W-:Y:S04]  /*238f0*/  STL.64 [R1+0x1b58], R24 ;  /* 0x001b581801007387 */ /* 0x0081e80000100a00 */
[----:B0-----:R-:W2:Y:S04]  /*23900*/  LDL.LU R24, [R1+0x300] ;  /* 0x0003000001187983 */ /* 0x001ea80000300800 */
[----:B------:R-:W2:Y:S04]  /*23910*/  LDL.LU R25, [R1+0x304] ;  /* 0x0003040001197983 */ /* 0x000ea80000300800 */
[----:B------:R-:W3:Y:S04]  /*23920*/  LDL.LU R26, [R1+0x308] ;  /* 0x00030800011a7983 */ /* 0x000ee80000300800 */
[----:B------:R-:W3:Y:S01]  /*23930*/  LDL.LU R27, [R1+0x30c] ;  /* 0x00030c00011b7983 */ /* 0x000ee20000300800 */
[C---:B------:R-:W-:Y:S03]  /*23940*/  HMMA.16816.F32 R16, R12.reuse, R20, R16 ;  /* 0x000000140c10723c */ /* 0x040fe60000001810 */
[----:B---3--:R-:W-:Y:S04]  /*23950*/  STL.64 [R1+0x1b70], R26 ;  /* 0x001b701a01007387 */ /* 0x008fe80000100a00 */
[----:B--2---:R0:W-:Y:S04]  /*23960*/  STL.64 [R1+0x1b68], R24 ;  /* 0x001b681801007387 */ /* 0x0041e80000100a00 */
[----:B0-----:R-:W2:Y:S04]  /*23970*/  LDL.LU R24, [R1+0x310] ;  /* 0x0003100001187983 */ /* 0x001ea80000300800 */
[----:B------:R-:W2:Y:S04]  /*23980*/  LDL.LU R25, [R1+0x314] ;  /* 0x0003140001197983 */ /* 0x000ea80000300800 */
[----:B------:R-:W2:Y:S04]  /*23990*/  LDL.LU R26, [R1+0x318] ;  /* 0x00031800011a7983 */ /* 0x000ea80000300800 */
[----:B------:R-:W2:Y:S04]  /*239a0*/  LDL.LU R27, [R1+0x31c] ;  /* 0x00031c00011b7983 */ /* 0x000ea80000300800 */
[----:B------:R-:W4:Y:S04]  /*239b0*/  LDL.LU R22, [R1+0x71c] ;  /* 0x00071c0001167983 */ /* 0x000f280000300800 */
[----:B------:R-:W3:Y:S04]  /*239c0*/  LDL.LU R23, [R1+0x724] ;  /* 0x0007240001177983 */ /* 0x000ee80000300800 */
        /* <DEDUP_REMOVED lines=35> */
[----:B------:R-:W3:Y:S01]  /*23c00*/  LDL.LU.64 R24, [R1+0x1b68] ;  /* 0x001b680001187983 */ /* 0x000ee20000300a00 */
[----:B----4-:R-:W-:Y:S01]  /*23c10*/  IMAD R22, R22, 0x100, R2 ;  /* 0x0000010016167824 */ /* 0x010fe200078e0202 */
[----:B---3--:R-:W-:-:S15]  /*23c20*/  HMMA.16816.F32 R24, R12, R4, R24 ;  /* 0x000000040c18723c */ /* 0x008fde0000001818 */
        /* <DEDUP_REMOVED lines=10> */
[----:B------:R-:W3:Y:S04]  /*23cd0*/  LDL.LU R7, [R1+0x2dc] ;  /* 0x0002dc0001077983 */ /* 0x000ee80000300800 */
[----:B------:R-:W4:Y:S01]  /*23ce0*/  LDL.LU R2, [R1+0x1b50] ;  /* 0x001b500001027983 */ /* 0x000f220000300800 */
[----:B------:R-:W-:-:S02]  /*23cf0*/  IMAD R28, R28, 0x100, R3 ;  /* 0x000001001c1c7824 */ /* 0x000fc400078e0203 */
[----:B----4-:R-:W-:Y:S02]  /*23d00*/  IMAD R23, R23, 0x100, R2 ;  /* 0x0000010017177824 */ /* 0x010fe400078e0202 */
[----:B------:R-:W2:Y:S04]  /*23d10*/  LDL.LU R2, [R1+0x1b4c] ;  /* 0x001b4c0001027983 */ /* 0x000ea80000300800 */
[----:B------:R-:W2:Y:S01]  /*23d20*/  LDL.LU R3, [R1+0x1b48] ;  /* 0x001b480001037983 */ /* 0x000ea20000300800 */
[----:B------:R-:W-:Y:S01]  /*23d30*/  IMAD R29, R0, 0x100, R29 ;  /* 0x00000100001d7824 */ /* 0x000fe200078e021d */
[----:B--2---:R-:W-:Y:S02]  /*23d40*/  HMMA.16816.F32 R12, R12, R2, R24 ;  /* 0x000000020c0c723c */ /* 0x004fe40000001818 */
[----:B------:R-:W2:Y:S04]  /*23d50*/  LDL.LU.64 R26, [R1+0x1b40] ;  /* 0x001b4000011a7983 */ /* 0x000ea80000300a00 */
[----:B------:R-:W2:Y:S04]  /*23d60*/  LDL.LU.64 R24, [R1+0x1b38] ;  /* 0x001b380001187983 */ /* 0x000ea80000300a00 */
[----:B------:R-:W-:Y:S04]  /*23d70*/  STL [R1+0x1aec], R2 ;  /* 0x001aec0201007387 */ /* 0x000fe80000100800 */
[----:B------:R-:W-:Y:S05]  /*23d80*/  STL [R1+0x1ae8], R3 ;  /* 0x001ae80301007387 */ /* 0x000fea0000100800 */
[----:B------:R0:W-:Y:S04]  /*23d90*/  STL.64 [R1+0x100], R12 ;  /* 0x0001000c01007387 */ /* 0x0001e80000100a00 */
[----:B------:R1:W-:Y:S01]  /*23da0*/  STL.64 [R1+0x108], R14 ;  /* 0x0001080e01007387 */ /* 0x0003e20000100a00 */
[----:B0-----:R-:W-:-:S02]  /*23db0*/  F2FP.F16.E4M3.UNPACK_B R12, R22 ;  /* 0x00000016ff0c723e */ /* 0x001fc400020006ff */
[----:B------:R-:W-:Y:S02]  /*23dc0*/  F2FP.F16.E4M3.UNPACK_B R13, R23 ;  /* 0x00000017ff0d723e */ /* 0x000fe400020006ff */
[----:B-1----:R-:W-:Y:S02]  /*23dd0*/  F2FP.F16.E4M3.UNPACK_B R14, R28 ;  /* 0x0000001cff0e723e */ /* 0x002fe400020006ff */
[----:B------:R-:W-:-:S07]  /*23de0*/  F2FP.F16.E4M3.UNPACK_B R15, R29 ;  /* 0x0000001dff0f723e */ /* 0x000fce00020006ff */
[----:B--2---:R-:W-:-:S15]  /*23df0*/  HMMA.16816.F32 R24, R12, R20, R24 ;  /* 0x000000140c18723c */ /* 0x004fde0000001818 */
[----:B------:R-:W-:-:S04]  /*23e00*/  NOP ;  /* 0x0000000000007918 */ /* 0x000fc80000000000 */
[----:B------:R-:W-:Y:S04]  /*23e10*/  STL.64 [R1+0x2f0], R24 ;  /* 0x0002f01801007387 */ /* 0x000fe80000100a00 */
[----:B------:R0:W-:Y:S04]  /*23e20*/  STL.64 [R1+0x2f8], R26 ;  /* 0x0002f81a01007387 */ /* 0x0001e80000100a00 */
[----:B0-----:R-:W2:Y:S04]  /*23e30*/  LDL.LU.64 R26, [R1+0x1b30] ;  /* 0x001b3000011a7983 */ /* 0x001ea80000300a00 */
[----:B------:R-:W2:Y:S04]  /*23e40*/  LDL.LU.64 R24, [R1+0x1b28] ;  /* 0x001b280001187983 */ /* 0x000ea80000300a00 */
[----:B------:R0:W-:Y:S04]  /*23e50*/  STL [R1+0x1af4], R20 ;  /* 0x001af41401007387 */ /* 0x0001e80000100800 */
[----:B------:R1:W-:Y:S04]  /*23e60*/  STL [R1+0x1af0], R21 ;  /* 0x001af01501007387 */ /* 0x0003e80000100800 */
[----:B0-----:R-:W4:Y:S04]  /*23e70*/  LDL.LU R20, [R1+0x2e0] ;  /* 0x0002e00001147983 */ /* 0x001f280000300800 */
[----:B-1----:R-:W4:Y:S04]  /*23e80*/  LDL.LU R21, [R1+0x2e4] ;  /* 0x0002e40001157983 */ /* 0x002f280000300800 */
[----:B------:R-:W4:Y:S04]  /*23e90*/  LDL.LU R22, [R1+0x2e8] ;  /* 0x0002e80001167983 */ /* 0x000f280000300800 */
[----:B------:R-:W4:Y:S01]  /*23ea0*/  LDL.LU R23, [R1+0x2ec] ;  /* 0x0002ec0001177983 */ /* 0x000f220000300800 */
[C---:B---3--:R-:W-:Y:S03]  /*23eb0*/  HMMA.16816.F32 R4, R12.reuse, R16, R4 ;  /* 0x000000100c04723c */ /* 0x048fe60000001804 */
[----:B------:R-:W-:Y:S05]  /*23ec0*/  STL.64 [R1+0x1ad0], R18 ;  /* 0x001ad01201007387 */ /* 0x000fea0000100a00 */
[----:B----4-:R-:W-:-:S15]  /*23ed0*/  HMMA.16816.F32 R20, R12, R18, R20 ;  /* 0x000000120c14723c */ /* 0x010fde0000001814 */
[----:B------:R-:W-:-:S04]  /*23ee0*/  NOP ;  /* 0x0000000000007918 */ /* 0x000fc80000000000 */
[----:B------:R-:W-:Y:S04]  /*23ef0*/  STL.64 [R1+0x2e0], R20 ;  /* 0x0002e01401007387 */ /* 0x000fe80000100a00 */
[----:B------:R-:W-:Y:S04]  /*23f00*/  STL.64 [R1+0x2e8], R22 ;  /* 0x0002e81601007387 */ /* 0x000fe80000100a00 */
[----:B------:R-:W-:Y:S04]  /*23f10*/  STL.64 [R1+0x1ac8], R16 ;  /* 0x001ac81001007387 */ /* 0x000fe80000100a00 */
[----:B------:R-:W-:Y:S04]  /*23f20*/  STL.64 [R1+0x2d0], R4 ;  /* 0x0002d00401007387 */ /* 0x000fe80000100a00 */
[----:B------:R2:W-:Y:S02]  /*23f30*/  STL.64 [R1+0x2d8], R6 ;  /* 0x0002d80601007387 */ /* 0x0005e40000100a00 */
[----:B--2---:R-:W-:Y:S02]  /*23f40*/  HMMA.16816.F32 R4, R12, R10, R24 ;  /* 0x0000000a0c04723c */ /* 0x004fe40000001818 */
[----:B------:R-:W2:Y:S04]  /*23f50*/  LDL.LU R24, [R1+0x764] ;  /* 0x0007640001187983 */ /* 0x000ea80000300800 */
[----:B------:R-:W2:-:S13]  /*23f60*/  LDL.LU R25, [R1+0x770] ;  /* 0x0007700001197983 */ /* 0x000e9a0000300800 */
[----:B------:R-:W-:Y:S04]  /*23f70*/  STL.64 [R1+0x2c0], R4 ;  /* 0x0002c00401007387 */ /* 0x000fe80000100a00 */
[----:B------:R-:W-:Y:S04]  /*23f80*/  STL.64 [R1+0x2c8], R6 ;  /* 0x0002c80601007387 */ /* 0x000fe80000100a00 */
[----:B------:R-:W3:Y:S04]  /*23f90*/  LDL.LU R26, [R1+0x76c] ;  /* 0x00076c00011a7983 */ /* 0x000ee80000300800 */
[----:B------:R-:W3:Y:S04]  /*23fa0*/  LDL.LU R27, [R1+0x778] ;  /* 0x00077800011b7983 */ /* 0x000ee80000300800 */
[----:B---3--:R-:W-:Y:S04]  /*23fb0*/  STL.64 [R1+0x1a90], R26 ;  /* 0x001a901a01007387 */ /* 0x008fe80000100a00 */
[----:B--2---:R0:W-:Y:S04]  /*23fc0*/  STL.64 [R1+0x1a88], R24 ;  /* 0x001a881801007387 */ /* 0x0041e80000100a00 */
[----:B0-----:R-:W2:Y:S04]  /*23fd0*/  LDL.LU R24, [R1+0x240] ;  /* 0x0002400001187983 */ /* 0x001ea80000300800 */
[----:B------:R-:W2:Y:S04]  /*23fe0*/  LDL.LU R25, [R1+0x244] ;  /* 0x0002440001197983 */ /* 0x000ea80000300800 */
[----:B------:R-:W3:Y:S04]  /*23ff0*/  LDL.LU R26, [R1+0x248] ;  /* 0x00024800011a7983 */ /* 0x000ee80000300800 */
[----:B------:R-:W3:Y:S04]  /*24000*/  LDL.LU R27, [R1+0x24c] ;  /* 0x00024c00011b7983 */ /* 0x000ee80000300800 */
[----:B------:R-:W4:Y:S04]  /*24010*/  LDL.LU R16, [R1+0x280] ;  /* 0x0002800001107983 */ /* 0x000f280000300800 */
[----:B------:R-:W4:Y:S04]  /*24020*/  LDL.LU R17, [R1+0x284] ;  /* 0x0002840001117983 */ /* 0x000f280000300800 */
[----:B------:R-:W2:Y:S04]  /*24030*/  LDL.LU R18, [R1+0x288] ;  /* 0x0002880001127983 */ /* 0x000ea80000300800 */
[----:B------:R-:W2:Y:S04]  /*24040*/  LDL.LU R19, [R1+0x28c] ;  /* 0x00028c0001137983 */ /* 0x000ea80000300800 */
[----:B------:R-:W2:Y:S04]  /*24050*/  LDL.LU R20, [R1+0x740] ;  /* 0x0007400001147983 */ /* 0x000ea80000300800 */
[----:B------:R-:W2:Y:S04]  /*24060*/  LDL.LU R22, [R1+0x73c] ;  /* 0x00073c0001167983 */ /* 0x000ea80000300800 */
[----:B------:R-:W2:Y:S04]  /*24070*/  LDL.LU R21, [R1+0x748] ;  /* 0x0007480001157983 */ /* 0x000ea80000300800 */
[----:B------:R-:W2:Y:S04]  /*24080*/  LDL.LU R23, [R1+0x744] ;  /* 0x0007440001177983 */ /* 0x000ea80000300800 */
[----:B--2---:R-:W-:Y:S04]  /*24090*/  STL.64 [R1+0x1b00], R22 ;  /* 0x001b001601007387 */ /* 0x004fe80000100a00 */
[----:B------:R0:W-:Y:S04]  /*240a0*/  STL.64 [R1+0x1af8], R20 ;  /* 0x001af81401007387 */ /* 0x0001e80000100a00 */
        /* <DEDUP_REMOVED lines=19> */
[----:B----4-:R0:W-:Y:S04]  /*241e0*/  STL.64 [R1+0x1ad8], R16 ;  /* 0x001ad81001007387 */ /* 0x0101e80000100a00 */
[----:B0-----:R-:W4:Y:S04]  /*241f0*/  LDL.LU R16, [R1+0xf0] ;  /* 0x0000f00001107983 */ /* 0x001f280000300800 */
[----:B------:R-:W4:Y:S04]  /*24200*/  LDL.LU R17, [R1+0xf4] ;  /* 0x0000f40001117983 */ /* 0x000f280000300800 */
[----:B------:R-:W4:Y:S04]  /*24210*/  LDL.LU R18, [R1+0xf8] ;  /* 0x0000f80001127983 */ /* 0x000f280000300800 */
[----:B------:R-:W4:Y:S04]  /*24220*/  LDL.LU R19, [R1+0xfc] ;  /* 0x0000fc0001137983 */ /* 0x000f280000300800 */
[----:B---3--:R-:W-:Y:S04]  /*24230*/  STL.64 [R1+0x1aa0], R26 ;  /* 0x001aa01a01007387 */ /* 0x008fe80000100a00 */
[----:B------:R0:W-:Y:S04]  /*24240*/  STL.64 [R1+0x1a98], R24 ;  /* 0x001a981801007387 */ /* 0x0001e80000100a00 */
[----:B0-----:R-:W3:Y:S04]  /*24250*/  LDL.LU R24, [R1+0x250] ;  /* 0x0002500001187983 */ /* 0x001ee80000300800 */
[----:B------:R-:W3:Y:S04]  /*24260*/  LDL.LU R25, [R1+0x254] ;  /* 0x0002540001197983 */ /* 0x000ee80000300800 */
[----:B------:R-:W2:Y:S04]  /*24270*/  LDL.LU R26, [R1+0x258] ;  /* 0x00025800011a7983 */ /* 0x000ea80000300800 */
[----:B------:R-:W2:Y:S01]  /*24280*/  LDL.LU R27, [R1+0x25c] ;  /* 0x00025c00011b7983 */ /* 0x000ea20000300800 */
[C---:B------:R-:W-:Y:S03]  /*24290*/  HMMA.16816.F32 R4, R12.reuse, R8, R4 ;  /* 0x000000080c04723c */ /* 0x040fe60000001804 */
[----:B--2---:R-:W-:Y:S04]  /*242a0*/  STL.64 [R1+0x1ab0], R26 ;  /* 0x001ab01a01007387 */ /* 0x004fe80000100a00 */
[----:B---3--:R0:W-:Y:S04]  /*242b0*/  STL.64 [R1+0x1aa8], R24 ;  /* 0x001aa81801007387 */ /* 0x0081e80000100a00 */
[----:B0-----:R-:W2:Y:S04]  /*242c0*/  LDL.LU R24, [R1+0x260] ;  /* 0x0002600001187983 */ /* 0x001ea80000300800 */
[----:B------:R-:W2:Y:S04]  /*242d0*/  LDL.LU R25, [R1+0x264] ;  /* 0x0002640001197983 */ /* 0x000ea80000300800 */
[----:B------:R-:W3:Y:S04]  /*242e0*/  LDL.LU R26, [R1+0x268] ;  /* 0x00026800011a7983 */ /* 0x000ee80000300800 */
[----:B------:R-:W3:Y:S04]  /*242f0*/  LDL.LU R27, [R1+0x26c] ;  /* 0x00026c00011b7983 */ /* 0x000ee80000300800 */
[----:B---3--:R-:W-:Y:S04]  /*24300*/  STL.64 [R1+0x1ac0], R26 ;  /* 0x001ac01a01007387 */ /* 0x008fe80000100a00 */
[----:B--2---:R0:W-:Y:S04]  /*24310*/  STL.64 [R1+0x1ab8], R24 ;  /* 0x001ab81801007387 */ /* 0x0041e80000100a00 */
[----:B0-----:R-:W2:Y:S04]  /*24320*/  LDL.LU R24, [R1+0x270] ;  /* 0x0002700001187983 */ /* 0x001ea80000300800 */
[----:B------:R-:W2:Y:S04]  /*24330*/  LDL.LU R25, [R1+0x274] ;  /* 0x0002740001197983 */ /* 0x000ea80000300800 */
[----:B------:R-:W2:Y:S04]  /*24340*/  LDL.LU R26, [R1+0x278] ;  /* 0x00027800011a7983 */ /* 0x000ea80000300800 */
[----:B------:R-:W2:Y:S04]  /*24350*/  LDL.LU R27, [R1+0x27c] ;  /* 0x00027c00011b7983 */ /* 0x000ea80000300800 */
[----:B------:R-:W3:Y:S04]  /*24360*/  LDL.LU R0, [R1+0x774] ;  /* 0x0007740001007983 */ /* 0x000ee80000300800 */
        /* <DEDUP_REMOVED lines=15> */
[----:B------:R-:W2:Y:S01]  /*24460*/  LDL.LU.64 R20, [R1+0x1af8] ;  /* 0x001af80001147983 */ /* 0x000ea20000300a00 */
[----:B------:R-:W-:-:S02]  /*24470*/  IMAD R28, R28, 0x100, R2 ;  /* 0x000001001c1c7824 */ /* 0x000fc400078e0202 */
[----:B------:R-:W-:Y:S02]  /*24480*/  IMAD R29, R29, 0x100, R3 ;  /* 0x000001001d1d7824 */ /* 0x000fe400078e0203 */
[----:B--2---:R-:W-:Y:S02]  /*24490*/  IMAD R22, R22, 0x100, R20 ;  /* 0x0000010016167824 */ /* 0x004fe400078e0214 */
[----:B------:R-:W-:Y:S01]  /*244a0*/  IMAD R23, R23, 0x100, R21 ;  /* 0x0000010017177824 */ /* 0x000fe200078e0215 */
[----:B------:R-:W2:Y:S04]  /*244b0*/  LDL.LU R20, [R1+0x1af4] ;  /* 0x001af40001147983 */ /* 0x000ea80000300800 */
[----:B------:R-:W2:Y:S04]  /*244c0*/  LDL.LU R21, [R1+0x1af0] ;  /* 0x001af00001157983 */ /* 0x000ea80000300800 */
[----:B------:R-:W4:Y:S04]  /*244d0*/  LDL.LU R2, [R1+0x1aec] ;  /* 0x001aec0001027983 */ /* 0x000f280000300800 */
[----:B------:R-:W4:Y:S02]  /*244e0*/  LDL.LU R3, [R1+0x1ae8] ;  /* 0x001ae80001037983 */ /* 0x000f240000300800 */
[----:B----4-:R-:W-:Y:S02]  /*244f0*/  HMMA.16816.F32 R12, R12, R2, R16 ;  /* 0x000000020c0c723c */ /* 0x010fe40000001810 */
[----:B------:R-:W2:Y:S04]  /*24500*/  LDL.LU.64 R18, [R1+0x1ae0] ;  /* 0x001ae00001127983 */ /* 0x000ea80000300a00 */
[----:B------:R-:W2:-:S13]  /*24510*/  LDL.LU.64 R16, [R1+0x1ad8] ;  /* 0x001ad80001107983 */ /* 0x000e9a0000300a00 */
[----:B------:R0:W-:Y:S04]  /*24520*/  STL.64 [R1+0xf0], R12 ;  /* 0x0000f00c01007387 */ /* 0x0001e80000100a00 */
[----:B------:R1:W-:Y:S01]  /*24530*/  STL.64 [R1+0xf8], R14 ;  /* 0x0000f80e01007387 */ /* 0x0003e20000100a00 */
[----:B0-----:R-:W-:Y:S02]  /*24540*/  F2FP.F16.E4M3.UNPACK_B R12, R22 ;  /* 0x00000016ff0c723e */ /* 0x001fe400020006ff */
[----:B------:R-:W-:Y:S02]  /*24550*/  F2FP.F16.E4M3.UNPACK_B R13, R23 ;  /* 0x00000017ff0d723e */ /* 0x000fe400020006ff */
[----:B-1----:R-:W-:Y:S02]  /*24560*/  F2FP.F16.E4M3.UNPACK_B R14, R28 ;  /* 0x0000001cff0e723e */ /* 0x002fe400020006ff */
[----:B------:R-:W-:Y:S01]  /*24570*/  F2FP.F16.E4M3.UNPACK_B R15, R29 ;  /* 0x0000001dff0f723e */ /* 0x000fe200020006ff */
[----:B------:R-:W3:Y:S04]  /*24580*/  LDL.LU R22, [R1+0x75c] ;  /* 0x00075c0001167983 */ /* 0x000ee80000300800 */
[----:B------:R-:W4:Y:S04]  /*24590*/  LDL.LU R23, [R1+0x768] ;  /* 0x0007680001177983 */ /* 0x000f280000300800 */
[----:B------:R-:W3:Y:S01]  /*245a0*/  LDL.LU R28, [R1+0x760] ;  /* 0x00076000011c7983 */ /* 0x000ee20000300800 */
[----:B--2---:R-:W-:-:S15]  /*245b0*/  HMMA.16816.F32 R16, R12, R20, R16 ;  /* 0x000000140c10723c */ /* 0x004fde0000001810 */
        /* <DEDUP_REMOVED lines=34> */
[----:B------:R-:W4:Y:S04]  /*247e0*/  LDL.LU.64 R24, [R1+0x1a88] ;  /* 0x001a880001187983 */ /* 0x000f280000300a00 */
[----:B------:R-:W-:Y:S04]  /*247f0*/  STL.64 [R1+0x1a50], R10 ;  /* 0x001a500a01007387 */ /* 0x000fe80000100a00 */
[----:B------:R0:W-:Y:S04]  /*24800*/  STL.64 [R1+0x1a48], R8 ;  /* 0x001a480801007387 */ /* 0x0001e80000100a00 */
[----:B0-----:R-:W2:Y:S04]  /*24810*/  LDL.LU R8, [R1+0x230] ;  /* 0x0002300001087983 */ /* 0x001ea80000300800 */
[----:B------:R-:W2:Y:S04]  /*24820*/  LDL.LU R9, [R1+0x234] ;  /* 0x0002340001097983 */ /* 0x000ea80000300800 */
[----:B------:R-:W2:Y:S04]  /*24830*/  LDL.LU R10, [R1+0x238] ;  /* 0x00023800010a7983 */ /* 0x000ea80000300800 */
[----:B------:R-:W2:Y:S01]  /*24840*/  LDL.LU R11, [R1+0x23c] ;  /* 0x00023c00010b7983 */ /* 0x000ea20000300800 */
[----:B------:R-:W-:Y:S01]  /*24850*/  IMAD R22, R22, 0x100, R28 ;  /* 0x0000010016167824 */ /* 0x000fe200078e021c */
[----:B--2---:R-:W-:Y:S01]  /*24860*/  HMMA.16816.F32 R8, R12, R6, R8 ;  /* 0x000000060c08723c */ /* 0x004fe20000001808 */
[----:B----4-:R-:W-:-:S15]  /*24870*/  IMAD R23, R24, 0x100, R23 ;  /* 0x0000010018177824 */ /* 0x010fde00078e0217 */
[----:B------:R-:W-:-:S03]  /*24880*/  NOP ;  /* 0x0000000000007918 */ /* 0x000fc60000000000 */
[----:B------:R-:W-:Y:S04]  /*24890*/  STL.64 [R1+0x230], R8 ;  /* 0x0002300801007387 */ /* 0x000fe80000100a00 */
[----:B------:R3:W-:Y:S02]  /*248a0*/  STL.64 [R1+0x238], R10 ;  /* 0x0002380a01007387 */ /* 0x0007e40000100a00 */
[----:B---3--:R-:W-:Y:S02]  /*248b0*/  HMMA.16816.F32 R8, R12, R4, R16 ;  /* 0x000000040c08723c */ /* 0x008fe40000001810 */
[----:B------:R-:W-:Y:S04]  /*248c0*/  STL.64 [R1+0x1a30], R6 ;  /* 0x001a300601007387 */ /* 0x000fe80000100a00 */
[----:B------:R-:W-:Y:S01]  /*248d0*/  STL.64 [R1+0x1a28], R4 ;  /* 0x001a280401007387 */ /* 0x000fe20000100a00 */
[----:B------:R-:W-:-:S02]  /*248e0*/  IMAD R28, R26, 0x100, R25 ;  /* 0x000001001a1c7824 */ /* 0x000fc400078e0219 */
[----:B------:R-:W-:-:S10]  /*248f0*/  IMAD R29, R0, 0x100, R27 ;  /* 0x00000100001d7824 */ /* 0x000fd400078e021b */
[----:B------:R-:W-:Y:S04]  /*24900*/  STL.64 [R1+0x220], R8 ;  /* 0x0002200801007387 */ /* 0x000fe80000100a00 */
[----:B------:R-:W-:Y:S04]  /*24910*/  STL.64 [R1+0x228], R10 ;  /* 0x0002280a01007387 */ /* 0x000fe80000100a00 */
[----:B------:R-:W-:Y:S04]  /*24920*/  STL.64 [R1+0x1a80], R22 ;  /* 0x001a801601007387 */ /* 0x000fe80000100a00 */
[----:B------:R-:W-:Y:S04]  /*24930*/  STL.64 [R1+0x1a78], R20 ;  /* 0x001a781401007387 */ /* 0x000fe80000100a00 */
[----:B------:R-:W2:Y:S04]  /*24940*/  LDL.LU R24, [R1+0x160] ;  /* 0x0001600001187983 */ /* 0x000ea80000300800 */
[----:B------:R-:W2:Y:S04]  /*24950*/  LDL.LU R25, [R1+0x164] ;  /* 0x0001640001197983 */ /* 0x000ea80000300800 */
        /* <DEDUP_REMOVED lines=9> */
[----:B----4-:R0:W-:Y:S04]  /*249f0*/  STL [R1+0x19fc], R0 ;  /* 0x0019fc0001007387 */ /* 0x0101e80000100800 */
[----:B0-----:R-:W4:Y:S04]  /*24a00*/  LDL.LU R0, [R1+0x794] ;  /* 0x0007940001007983 */ /* 0x001f280000300800 */
[----:B----4-:R0:W-:Y:S04]  /*24a10*/  STL [R1+0x1a00], R0 ;  /* 0x001a000001007387 */ /* 0x0101e80000100800 */
[----:B0-----:R-:W4:Y:S04]  /*24a20*/  LDL.LU R0, [R1+0x78c] ;  /* 0x00078c0001007983 */ /* 0x001f280000300800 */
[----:B----4-:R0:W-:Y:S04]  /*24a30*/  STL [R1+0x1a04], R0 ;  /* 0x001a040001007387 */ /* 0x0101e80000100800 */
[----:B0-----:R-:W4:Y:S04]  /*24a40*/  LDL.LU R0, [R1+0x784] ;  /* 0x0007840001007983 */ /* 0x001f280000300800 */
[----:B---3--:R-:W-:Y:S04]  /*24a50*/  STL.64 [R1+0x19d0], R26 ;  /* 0x0019d01a01007387 */ /* 0x008fe80000100a00 */
[----:B--2---:R0:W-:Y:S04]  /*24a60*/  STL.64 [R1+0x19c8], R24 ;  /* 0x0019c81801007387 */ /* 0x0041e80000100a00 */
        /* <DEDUP_REMOVED lines=43> */
[----:B------:R-:W2:Y:S04]  /*24d20*/  LDL.LU R27, [R1+0xdc] ;  /* 0x0000dc00011b7983 */ /* 0x000ea80000300800 */
[----:B--2---:R-:W-:Y:S04]  /*24d30*/  STL.64 [R1+0x1a10], R26 ;  /* 0x001a101a01007387 */ /* 0x004fe80000100a00 */
[----:B---3--:R0:W-:Y:S04]  /*24d40*/  STL.64 [R1+0x1a08], R24 ;  /* 0x001a081801007387 */ /* 0x0081e80000100a00 */
[----:B0-----:R-:W2:Y:S04]  /*24d50*/  LDL.LU R24, [R1+0x1b0] ;  /* 0x0001b00001187983 */ /* 0x001ea80000300800 */
[----:B------:R-:W2:Y:S04]  /*24d60*/  LDL.LU R25, [R1+0x1b4] ;  /* 0x0001b40001197983 */ /* 0x000ea80000300800 */
[----:B------:R-:W3:Y:S04]  /*24d70*/  LDL.LU R26, [R1+0x1b8] ;  /* 0x0001b800011a7983 */ /* 0x000ee80000300800 */
[----:B------:R-:W3:Y:S01]  /*24d80*/  LDL.LU R27, [R1+0x1bc] ;  /* 0x0001bc00011b7983 */ /* 0x000ee20000300800 */
[----:B------:R-:W-:Y:S03]  /*24d90*/  HMMA.16816.F32 R12, R12, R2, R20 ;  /* 0x000000020c0c723c */ /* 0x000fe60000001814 */
[----:B---3--:R-:W-:Y:S04]  /*24da0*/  STL.64 [R1+0x1a20], R26 ;  /* 0x001a201a01007387 */ /* 0x008fe80000100a00 */
[----:B--2---:R0:W-:Y:S04]  /*24db0*/  STL.64 [R1+0x1a18], R24 ;  /* 0x001a181801007387 */ /* 0x0041e80000100a00 */
[----:B0-----:R-:W2:Y:S04]  /*24dc0*/  LDL.LU R24, [R1+0x1c0] ;  /* 0x0001c00001187983 */ /* 0x001ea80000300800 */
[----:B------:R-:W2:Y:S04]  /*24dd0*/  LDL.LU R25, [R1+0x1c4] ;  /* 0x0001c40001197983 */ /* 0x000ea80000300800 */
[----:B------:R-:W2:Y:S04]  /*24de0*/  LDL.LU R26, [R1+0x1c8] ;  /* 0x0001c800011a7983 */ /* 0x000ea80000300800 */
[----:B------:R-:W2:Y:S04]  /*24df0*/  LDL.LU R27, [R1+0x1cc] ;  /* 0x0001cc00011b7983 */ /* 0x000ea80000300800 */
[----:B------:R-:W3:Y:S04]  /*24e00*/  LDL.LU.64 R22, [R1+0x1a80] ;  /* 0x001a800001167983 */ /* 0x000ee80000300a00 */
[----:B------:R-:W2:Y:S04]  /*24e10*/  LDL.LU.64 R20, [R1+0x1a78] ;  /* 0x001a780001147983 */ /* 0x000ea80000300a00 */
[----:B------:R-:W-:Y:S04]  /*24e20*/  STL.64 [R1+0xe0], R12 ;  /* 0x0000e00c01007387 */ /* 0x000fe80000100a00 */
[----:B------:R0:W-:Y:S02]  /*24e30*/  STL.64 [R1+0xe8], R14 ;  /* 0x0000e80e01007387 */ /* 0x0001e40000100a00 */
[----:B0-----:R-:W-:-:S02]  /*24e40*/  F2FP.F16.E4M3.UNPACK_B R14, R28 ;  /* 0x0000001cff0e723e */ /* 0x001fc400020006ff */
[----:B------:R-:W-:Y:S02]  /*24e50*/  F2FP.F16.E4M3.UNPACK_B R15, R29 ;  /* 0x0000001dff0f723e */ /* 0x000fe400020006ff */
[----:B---3--:R-:W-:Y:S02]  /*24e60*/  F2FP.F16.E4M3.UNPACK_B R12, R22 ;  /* 0x00000016ff0c723e */ /* 0x008fe400020006ff */
[----:B------:R-:W-:Y:S01]  /*24e70*/  F2FP.F16.E4M3.UNPACK_B R13, R23 ;  /* 0x00000017ff0d723e */ /* 0x000fe200020006ff */
[----:B------:R-:W4:Y:S04]  /*24e80*/  LDL.LU R22, [R1+0x780] ;  /* 0x0007800001167983 */ /* 0x000f280000300800 */
        /* <DEDUP_REMOVED lines=46> */
[----:B------:R-:W3:Y:S02]  /*25170*/  LDL.LU R0, [R1+0x1a04] ;  /* 0x001a040001007983 */ /* 0x000ee40000300800 */
[----:B---3--:R-:W-:-:S02]  /*25180*/  IMAD R23, R23, 0x100, R0 ;  /* 0x0000010017177824 */ /* 0x008fc400078e0200 */
[----:B------:R-:W3:Y:S02]  /*25190*/  LDL.LU R0, [R1+0x1a00] ;  /* 0x001a000001007983 */ /* 0x000ee40000300800 */
[----:B---3--:R-:W-:Y:S02]  /*251a0*/  IMAD R28, R28, 0x100, R0 ;  /* 0x000001001c1c7824 */ /* 0x008fe400078e0200 */
[----:B------:R-:W3:Y:S01]  /*251b0*/  LDL.LU R0, [R1+0x19fc] ;  /* 0x0019fc0001007983 */ /* 0x000ee20000300800 */
[----:B--2---:R-:W-:Y:S01]  /*251c0*/  HMMA.16816.F32 R12, R12, R2, R24 ;  /* 0x000000020c0c723c */ /* 0x004fe20000001818 */
[----:B---3--:R-:W-:Y:S02]  /*251d0*/  IMAD R29, R29, 0x100, R0 ;  /* 0x000001001d1d7824 */ /* 0x008fe400078e0200 */
[----:B------:R-:W2:Y:S04]  /*251e0*/  LDL.LU R0, [R1+0x19f8] ;  /* 0x0019f80001007983 */ /* 0x000ea80000300800 */
[----:B------:R-:W3:Y:S04]  /*251f0*/  LDL.LU.64 R26, [R1+0x19f0] ;  /* 0x0019f000011a7983 */ /* 0x000ee80000300a00 */
[----:B------:R-:W3:Y:S04]  /*25200*/  LDL.LU.64 R24, [R1+0x19e8] ;  /* 0x0019e80001187983 */ /* 0x000ee80000300a00 */
[----:B------:R-:W-:Y:S04]  /*25210*/  STL [R1+0x1984], R2 ;  /* 0x0019840201007387 */ /* 0x000fe80000100800 */
[----:B------:R-:W-:Y:S04]  /*25220*/  STL [R1+0x1980], R3 ;  /* 0x0019800301007387 */ /* 0x000fe80000100800 */
[----:B------:R0:W-:Y:S04]  /*25230*/  STL.64 [R1+0xd0], R12 ;  /* 0x0000d00c01007387 */ /* 0x0001e80000100a00 */
[----:B------:R1:W-:Y:S01]  /*25240*/  STL.64 [R1+0xd8], R14 ;  /* 0x0000d80e01007387 */ /* 0x0003e20000100a00 */
[----:B0-----:R-:W-:-:S02]  /*25250*/  F2FP.F16.E4M3.UNPACK_B R12, R22 ;  /* 0x00000016ff0c723e */ /* 0x001fc400020006ff */
[----:B------:R-:W-:Y:S02]  /*25260*/  F2FP.F16.E4M3.UNPACK_B R13, R23 ;  /* 0x00000017ff0d723e */ /* 0x000fe400020006ff */
[----:B-1----:R-:W-:Y:S02]  /*25270*/  F2FP.F16.E4M3.UNPACK_B R14, R28 ;  /* 0x0000001cff0e723e */ /* 0x002fe400020006ff */
[----:B------:R-:W-:-:S07]  /*25280*/  F2FP.F16.E4M3.UNPACK_B R15, R29 ;  /* 0x0000001dff0f723e */ /* 0x000fce00020006ff */
[----:B---3--:R-:W-:-:S15]  /*25290*/  HMMA.16816.F32 R24, R12, R20, R24 ;  /* 0x000000140c18723c */ /* 0x008fde0000001818 */
[----:B------:R-:W-:-:S04]  /*252a0*/  NOP ;  /* 0x0000000000007918 */ /* 0x000fc80000000000 */
[----:B------:R-:W-:Y:S04]  /*252b0*/  STL.64 [R1+0x1a0], R24 ;  /* 0x0001a01801007387 */ /* 0x000fe80000100a00 */
[----:B------:R0:W-:Y:S04]  /*252c0*/  STL.64 [R1+0x1a8], R26 ;  /* 0x0001a81a01007387 */ /* 0x0001e80000100a00 */
[----:B0-----:R-:W3:Y:S04]  /*252d0*/  LDL.LU.64 R26, [R1+0x19e0] ;  /* 0x0019e000011a7983 */ /* 0x001ee80000300a00 */
[----:B------:R-:W3:Y:S04]  /*252e0*/  LDL.LU.64 R24, [R1+0x19d8] ;  /* 0x0019d80001187983 */ /* 0x000ee80000300a00 */
[----:B------:R-:W-:Y:S01]  /*252f0*/  STL [R1+0x1988], R21 ;  /* 0x0019881501007387 */ /* 0x000fe20000100800 */
[----:B---3--:R-:W-:-:S15]  /*25300*/  HMMA.16816.F32 R24, R12, R18, R24 ;  /* 0x000000120c18723c */ /* 0x008fde0000001818 */
        /* <DEDUP_REMOVED lines=9> */
[----:B0-----:R-:W3:Y:S04]  /*253a0*/  LDL.LU.64 R26, [R1+0x19c0] ;  /* 0x0019c000011a7983 */ /* 0x001ee80000300a00 */
[----:B------:R-:W3:Y:S04]  /*253b0*/  LDL.LU.64 R24, [R1+0x19b8] ;  /* 0x0019b80001187983 */ /* 0x000ee80000300a00 */
[----:B------:R-:W-:Y:S04]  /*253c0*/  STL.64 [R1+0x1968], R18 ;  /* 0x0019681201007387 */ /* 0x000fe80000100a00 */
[----:B------:R0:W-:Y:S04]  /*253d0*/  STL.64 [R1+0x1960], R16 ;  /* 0x0019601001007387 */ /* 0x0001e80000100a00 */
[----:B0-----:R-:W4:Y:S04]  /*253e0*/  LDL.LU R16, [R1+0x170] ;  /* 0x0001700001107983 */ /* 0x001f280000300800 */
[----:B------:R-:W4:Y:S04]  /*253f0*/  LDL.LU R17, [R1+0x174] ;  /* 0x0001740001117983 */ /* 0x000f280000300800 */
[----:B------:R-:W4:Y:S04]  /*25400*/  LDL.LU R18, [R1+0x178] ;  /* 0x0001780001127983 */ /* 0x000f280000300800 */
[----:B------:R-:W4:Y:S02]  /*25410*/  LDL.LU R19, [R1+0x17c] ;  /* 0x00017c0001137983 */ /* 0x000f240000300800 */
[----:B----4-:R-:W-:-:S15]  /*25420*/  HMMA.16816.F32 R16, R12, R10, R16 ;  /* 0x0000000a0c10723c */ /* 0x010fde0000001810 */
[----:B------:R-:W-:-:S04]  /*25430*/  NOP ;  /* 0x0000000000007918 */ /* 0x000fc80000000000 */
[----:B------:R-:W-:Y:S04]  /*25440*/  STL.64 [R1+0x170], R16 ;  /* 0x0001701001007387 */ /* 0x000fe80000100a00 */
[----:B------:R3:W-:Y:S02]  /*25450*/  STL.64 [R1+0x178], R18 ;  /* 0x0001781201007387 */ /* 0x0007e40000100a00 */
[----:B---3--:R-:W-:Y:S02]  /*25460*/  HMMA.16816.F32 R16, R12, R8, R24 ;  /* 0x000000080c10723c */ /* 0x008fe40000001818 */
[----:B------:R-:W-:Y:S04]  /*25470*/  STL.64 [R1+0x1948], R10 ;  /* 0x0019480a01007387 */ /* 0x000fe80000100a00 */
[----:B------:R0:W-:Y:S01]  /*25480*/  STL.64 [R1+0x1940], R8 ;  /* 0x0019400801007387 */ /* 0x0001e20000100a00 */
[----:B--2---:R-:W-:-:S12]  /*25490*/  IMAD.MOV.U32 R25, RZ, RZ, R0 ;  /* 0x000000ffff197224 */ /* 0x004fd800078e0000 */
[----:B------:R-:W-:Y:S04]  /*254a0*/  STL.64 [R1+0x160], R16 ;  /* 0x0001601001007387 */ /* 0x000fe80000100a00 */
[----:B------:R-:W-:Y:S04]  /*254b0*/  STL.64 [R1+0x168], R18 ;  /* 0x0001681201007387 */ /* 0x000fe80000100a00 */
[----:B------:R-:W2:Y:S04]  /*254c0*/  LDL.LU R24, [R1+0x10] ;  /* 0x0000100001187983 */ /* 0x000ea80000300800 */
[----:B------:R-:W3:Y:S04]  /*254d0*/  LDL.LU R0, [R1+0x19b4] ;  /* 0x0019b40001007983 */ /* 0x000ee80000300800 */
[----:B------:R-:W4:Y:S04]  /*254e0*/  LDL.LU R26, [R1+0x18] ;  /* 0x00001800011a7983 */ /* 0x000f280000300800 */
[----:B------:R-:W4:Y:S04]  /*254f0*/  LDL.LU R27, [R1+0x1c] ;  /* 0x00001c00011b7983 */ /* 0x000f280000300800 */
[----:B0-----:R-:W2:Y:S04]  /*25500*/  LDL.LU R8, [R1+0x70] ;  /* 0x0000700001087983 */ /* 0x001ea80000300800 */
[----:B------:R-:W2:Y:S04]  /*25510*/  LDL.LU R9, [R1+0x74] ;  /* 0x0000740001097983 */ /* 0x000ea80000300800 */
[----:B------:R-:W2:Y:S01]  /*25520*/  LDL.LU R10, [R1+0x78] ;  /* 0x00007800010a7983 */ /* 0x000ea20000300800 */
[----:B---3--:R-:W-:-:S03]  /*25530*/  IMAD.MOV.U32 R11, RZ, RZ, R0 ;  /* 0x000000ffff0b7224 */ /* 0x008fc600078e0000 */
[----:B------:R-:W3:Y:S04]  /*25540*/  LDL.LU R0, [R1+0x19b0] ;  /* 0x0019b00001007983 */ /* 0x000ee80000300800 */
        /* <DEDUP_REMOVED lines=16> */
[----:B------:R-:W2:Y:S01]  /*25650*/  LDL.LU R28, [R1+0x7b0] ;  /* 0x0007b000011c7983 */ /* 0x000ea20000300800 */
[----:B---3--:R-:W-:-:S03]  /*25660*/  IMAD.MOV.U32 R23, RZ, RZ, R0 ;  /* 0x000000ffff177224 */ /* 0x008fc600078e0000 */
[----:B------:R-:W3:Y:S04]  /*25670*/  LDL.LU R29, [R1+0x7bc] ;  /* 0x0007bc00011d7983 */ /* 0x000ee80000300800 */
        /* <DEDUP_REMOVED lines=17> */
[----:B----4-:R-:W-:Y:S04]  /*25790*/  STL.64 [R1+0x1928], R26 ;  /* 0x0019281a01007387 */ /* 0x010fe80000100a00 */
[----:B------:R0:W-:Y:S04]  /*257a0*/  STL.64 [R1+0x1920], R24 ;  /* 0x0019201801007387 */ /* 0x0001e80000100a00 */
[----:B0-----:R-:W4:Y:S04]  /*257b0*/  LDL.LU R24, [R1+0x30] ;  /* 0x0000300001187983 */ /* 0x001f280000300800 */
[----:B------:R-:W4:Y:S04]  /*257c0*/  LDL.LU R25, [R1+0x34] ;  /* 0x0000340001197983 */ /* 0x000f280000300800 */
[----:B------:R-:W2:Y:S04]  /*257d0*/  LDL.LU R26, [R1+0x38] ;  /* 0x00003800011a7983 */ /* 0x000ea80000300800 */
[----:B------:R-:W2:Y:S01]  /*257e0*/  LDL.LU R27, [R1+0x3c] ;  /* 0x00003c00011b7983 */ /* 0x000ea20000300800 */
[C---:B------:R-:W-:Y:S03]  /*257f0*/  HMMA.16816.F32 R20, R12.reuse, R6, R20 ;  /* 0x000000060c14723c */ /* 0x040fe60000001814 */
[----:B--2---:R-:W-:Y:S04]  /*25800*/  STL.64 [R1+0x1938], R26 ;  /* 0x0019381a01007387 */ /* 0x004fe80000100a00 */
[----:B----4-:R0:W-:Y:S04]  /*25810*/  STL.64 [R1+0x1930], R24 ;  /* 0x0019301801007387 */ /* 0x0101e80000100a00 */
[----:B0-----:R-:W2:Y:S04]  /*25820*/  LDL.LU R24, [R1+0x50] ;  /* 0x0000500001187983 */ /* 0x001ea80000300800 */
[----:B------:R-:W2:Y:S04]  /*25830*/  LDL.LU R25, [R1+0x54] ;  /* 0x0000540001197983 */ /* 0x000ea80000300800 */
[----:B------:R-:W2:Y:S04]  /*25840*/  LDL.LU R26, [R1+0x58] ;  /* 0x00005800011a7983 */ /* 0x000ea80000300800 */
[----:B------:R-:W2:Y:S04]  /*25850*/  LDL.LU R27, [R1+0x5c] ;  /* 0x00005c00011b7983 */ /* 0x000ea80000300800 */
        /* <DEDUP_REMOVED lines=8> */
[----:B0-----:R-:W4:Y:S04]  /*258e0*/  LDL.LU.64 R22, [R1+0x1998] ;  /* 0x0019980001167983 */ /* 0x001f280000300a00 */
[----:B------:R-:W2:Y:S01]  /*258f0*/  LDL.LU.64 R20, [R1+0x1990] ;  /* 0x0019900001147983 */ /* 0x000ea20000300a00 */
[----:B------:R-:W-:-:S02]  /*25900*/  IMAD R28, R28, 0x100, R3 ;  /* 0x000001001c1c7824 */ /* 0x000fc400078e0203 */
[----:B----4-:R-:W-:Y:S02]  /*25910*/  IMAD R23, R23, 0x100, R2 ;  /* 0x0000010017177824 */ /* 0x010fe400078e0202 */
[----:B--2---:R-:W-:Y:S02]  /*25920*/  IMAD R22, R22, 0x100, R21 ;  /* 0x0000010016167824 */ /* 0x004fe400078e0215 */
[----:B------:R-:W2:Y:S04]  /*25930*/  LDL.LU R21, [R1+0x1988] ;  /* 0x0019880001157983 */ /* 0x000ea80000300800 */
[----:B------:R-:W4:Y:S04]  /*25940*/  LDL.LU R2, [R1+0x1984] ;  /* 0x0019840001027983 */ /* 0x000f280000300800 */
[----:B------:R-:W4:Y:S01]  /*25950*/  LDL.LU R3, [R1+0x1980] ;  /* 0x0019800001037983 */ /* 0x000f220000300800 */
[----:B---3--:R-:W-:Y:S01]  /*25960*/  IMAD R29, R0, 0x100, R29 ;  /* 0x00000100001d7824 */ /* 0x008fe200078e021d */
        /* <DEDUP_REMOVED lines=10> */
[----:B------:R-:W3:Y:S04]  /*25a10*/  LDL.LU R23, [R1+0x7dc] ;  /* 0x0007dc0001177983 */ /* 0x000ee80000300800 */
[----:B------:R-:W4:Y:S04]  /*25a20*/  LDL.LU R28, [R1+0x7d0] ;  /* 0x0007d000011c7983 */ /* 0x000f280000300800 */
[----:B------:R-:W4:Y:S01]  /*25a30*/  LDL.LU R29, [R1+0x7d4] ;  /* 0x0007d400011d7983 */ /* 0x000f220000300800 */
[----:B--2---:R-:W-:-:S15]  /*25a40*/  HMMA.16816.F32 R16, R12, R20, R16 ;  /* 0x000000140c10723c */ /* 0x004fde0000001810 */
[----:B------:R-:W-:-:S04]  /*25a50*/  NOP ;  /* 0x0000000000007918 */ /* 0x000fc80000000000 */
        /* <DEDUP_REMOVED lines=17> */
[----:B------:R0:W-:Y:S04]  /*25b70*/  STL.64 [R1+0x78], R10 ;  /* 0x0000780a01007387 */ /* 0x0001e80000100a00 */
[----:B0-----:R-:W3:Y:S04]  /*25b80*/  LDL.LU.64 R10, [R1+0x1948] ;  /* 0x00194800010a7983 */ /* 0x001ee80000300a00 */
[----:B------:R-:W2:Y:S01]  /*25b90*/  LDL.LU.64 R8, [R1+0x1940] ;  /* 0x0019400001087983 */ /* 0x000ea20000300a00 */
        /* <DEDUP_REMOVED lines=8> */
[----:B------:R-:W2:-:S13]  /*25c20*/  LDL.LU.64 R24, [R1+0x1920] ;  /* 0x0019200001187983 */ /* 0x000e9a0000300a00 */
[----:B------:R0:W-:Y:S04]  /*25c30*/  STL.64 [R1+0x30], R8 ;  /* 0x0000300801007387 */ /* 0x0001e80000100a00 */
[----:B------:R1:W-:Y:S01]  /*25c40*/  STL [R1+0x38], R10 ;  /* 0x0000380a01007387 */ /* 0x0003e20000100800 */
[----:B------:R-:W-:-:S03]  /*25c50*/  IMAD.MOV.U32 R0, RZ, RZ, R11 ;  /* 0x000000ffff007224 */ /* 0x000fc600078e000b */
[----:B0-----:R-:W3:Y:S04]  /*25c60*/  LDL.LU R8, [R1] ;  /* 0x0000000001087983 */ /* 0x001ee80000300800 */
[----:B------:R-:W3:Y:S04]  /*25c70*/  LDL.LU R9, [R1+0x4] ;  /* 0x0000040001097983 */ /* 0x000ee80000300800 */
[----:B-1----:R-:W3:Y:S04]  /*25c80*/  LDL.LU R10, [R1+0x8] ;  /* 0x00000800010a7983 */ /* 0x002ee80000300800 */
[----:B------:R-:W3:Y:S04]  /*25c90*/  LDL.LU R11, [R1+0xc] ;  /* 0x00000c00010b7983 */ /* 0x000ee80000300800 */
[----:B------:R-:W-:Y:S01]  /*25ca0*/  STL [R1+0x16a0], R0 ;  /* 0x0016a00001007387 */ /* 0x000fe20000100800 */
[----:B--2---:R-:W-:-:S15]  /*25cb0*/  HMMA.16816.F32 R24, R12, R6, R24 ;  /* 0x000000060c18723c */ /* 0x004fde0000001818 */
[----:B------:R-:W-:-:S04]  /*25cc0*/  NOP ;  /* 0x0000000000007918 */ /* 0x000fc80000000000 */
[----:B------:R-:W-:Y:S04]  /*25cd0*/  STL.64 [R1+0x10], R24 ;  /* 0x0000101801007387 */ /* 0x000fe80000100a00 */
[----:B------:R0:W-:Y:S04]  /*25ce0*/  STL.64 [R1+0x18], R26 ;  /* 0x0000181a01007387 */ /* 0x0001e80000100a00 */
[----:B0-----:R-:W2:Y:S04]  /*25cf0*/  LDL.LU.64 R26, [R1+0x1918] ;  /* 0x00191800011a7983 */ /* 0x001ea80000300a00 */
[----:B------:R-:W2:Y:S01]  /*25d00*/  LDL.LU.64 R24, [R1+0x1910] ;  /* 0x0019100001187983 */ /* 0x000ea20000300a00 */
[----:B---3--:R-:W-:-:S15]  /*25d10*/  HMMA.16816.F32 R8, R12, R4, R8 ;  /* 0x000000040c08723c */ /* 0x008fde0000001808 */
[----:B------:R-:W-:-:S04]  /*25d20*/  NOP ;  /* 0x0000000000007918 */ /* 0x000fc80000000000 */
        /* <DEDUP_REMOVED lines=15> */
[----:B------:R-:W3:Y:S01]  /*25e20*/  LDL.LU R27, [R1+0x6c] ;  /* 0x00006c00011b7983 */ /* 0x000ee20000300800 */
[----:B------:R-:W-:-:S02]  /*25e30*/  IMAD R4, R19, 0x100, R18 ;  /* 0x0000010013047824 */ /* 0x000fc400078e0212 */
[----:B----4-:R-:W-:Y:S02]  /*25e40*/  IMAD R6, R28, 0x100, R29 ;  /* 0x000001001c067824 */ /* 0x010fe400078e021d */
[----:B------:R-:W-:Y:S01]  /*25e50*/  IMAD R7, R22, 0x100, R23 ;  /* 0x0000010016077824 */ /* 0x000fe200078e0217 */
[----:B------:R-:W4:Y:S04]  /*25e60*/  LDL R28, [R1+0x3f8] ;  /* 0x0003f800011c7983 */ /* 0x000f280000100800 */
[----:B------:R-:W4:Y:S04]  /*25e70*/  LDL R23, [R1+0x3fc] ;  /* 0x0003fc0001177983 */ /* 0x000f280000100800 */
[----:B------:R-:W4:Y:S04]  /*25e80*/  LDL R22, [R1+0x408] ;  /* 0x0004080001167983 */ /* 0x000f280000100800 */
[----:B------:R-:W4:Y:S04]  /*25e90*/  LDL R19, [R1+0x40c] ;  /* 0x00040c0001137983 */ /* 0x000f280000100800 */
[----:B------:R-:W4:Y:S04]  /*25ea0*/  LDL R16, [R1+0x418] ;  /* 0x0004180001107983 */ /* 0x000f280000100800 */
        /* <DEDUP_REMOVED lines=17> */
[----:B----4-:R-:W-:Y:S02]  /*25fc0*/  F2FP.F16.E4M3.UNPACK_B R20, R28 ;  /* 0x0000001cff14723e */ /* 0x010fe400020006ff */
[----:B------:R-:W-:Y:S01]  /*25fd0*/  F2FP.F16.E4M3.UNPACK_B R21, R23 ;  /* 0x00000017ff15723e */ /* 0x000fe200020006ff */
[----:B------:R-:W3:Y:S04]  /*25fe0*/  LDL R17, [R1+0x41c] ;  /* 0x00041c0001117983 */ /* 0x000ee80000100800 */
[----:B------:R-:W4:Y:S04]  /*25ff0*/  LDL R10, [R1+0x428] ;  /* 0x00042800010a7983 */ /* 0x000f280000100800 */
[----:B------:R-:W3:Y:S04]  /*26000*/  LDL R11, [R1+0x42c] ;  /* 0x00042c00010b7983 */ /* 0x000ee80000100800 */
[----:B------:R-:W3:Y:S04]  /*26010*/  LDL R8, [R1+0x438] ;  /* 0x0004380001087983 */ /* 0x000ee80000100800 */
[----:B------:R-:W3:Y:S04]  /*26020*/  LDL R9, [R1+0x43c] ;  /* 0x00043c0001097983 */ /* 0x000ee80000100800 */
[----:B------:R-:W3:Y:S04]  /*26030*/  LDL R2, [R1+0x448] ;  /* 0x0004480001027983 */ /* 0x000ee80000100800 */
[----:B------:R-:W3:Y:S04]  /*26040*/  LDL R3, [R1+0x44c] ;  /* 0x00044c0001037983 */ /* 0x000ee80000100800 */
[----:B------:R-:W3:Y:S04]  /*26050*/  LDL R0, [R1+0x458] ;  /* 0x0004580001007983 */ /* 0x000ee80000100800 */
        /* <DEDUP_REMOVED lines=10> */
[----:B------:R-:W-:-:S02]  /*26100*/  F2FP.F16.E4M3.UNPACK_B R18, R22 ;  /* 0x00000016ff12723e */ /* 0x000fc400020006ff */
[----:B------:R-:W-:Y:S01]  /*26110*/  F2FP.F16.E4M3.UNPACK_B R19, R19 ;  /* 0x00000013ff13723e */ /* 0x000fe200020006ff */
[----:B------:R-:W3:Y:S04]  /*26120*/  LDL R29, [R1+0x45c] ;  /* 0x00045c00011d7983 */ /* 0x000ee80000100800 */
[----:B------:R-:W3:Y:S04]  /*26130*/  LDL R28, [R1+0x468] ;  /* 0x00046800011c7983 */ /* 0x000ee80000100800 */
        /* <DEDUP_REMOVED lines=13> */
[----:B---3--:R-:W-:-:S07]  /*26210*/  F2FP.F16.E4M3.UNPACK_B R17, R17 ;  /* 0x00000011ff11723e */ /* 0x008fce00020006ff */
        /* <DEDUP_REMOVED lines=12> */
[----:B----4-:R-:W-:-:S02]  /*262e0*/  F2FP.F16.E4M3.UNPACK_B R10, R10 ;  /* 0x0000000aff0a723e */ /* 0x010fc400020006ff */
[----:B------:R-:W-:Y:S02]  /*262f0*/  F2FP.F16.E4M3.UNPACK_B R11, R11 ;  /* 0x0000000bff0b723e */ /* 0x000fe400020006ff */
[----:B------:R-:W-:Y:S02]  /*26300*/  F2FP.F16.E4M3.UNPACK_B R8, R8 ;  /* 0x00000008ff08723e */ /* 0x000fe400020006ff */
[----:B------:R-:W-:-:S03]  /*26310*/  F2FP.F16.E4M3.UNPACK_B R9, R9 ;  /* 0x00000009ff09723e */ /* 0x000fc600020006ff */
[----:B------:R-:W-:-:S15]  /*26320*/  HMMA.16816.F32 R4, R12, R10, R4 ;  /* 0x0000000a0c04723c */ /* 0x000fde0000001804 */
[----:B------:R-:W-:-:S04]  /*26330*/  NOP ;  /* 0x0000000000007918 */ /* 0x000fc80000000000 */
[----:B------:R0:W-:Y:S04]  /*26340*/  STL.64 [R1+0x80], R4 ;  /* 0x0000800401007387 */ /* 0x0001e80000100a00 */
[----:B------:R1:W-:Y:S04]  /*26350*/  STL.64 [R1+0x88], R6 ;  /* 0x0000880601007387 */ /* 0x0003e80000100a00 */
[----:B------:R-:W-:Y:S04]  /*26360*/  STL.64 [R1+0x1898], R10 ;  /* 0x0018980a01007387 */ /* 0x000fe80000100a00 */
[----:B------:R2:W-:Y:S01]  /*26370*/  STL.64 [R1+0x1890], R8 ;  /* 0x0018900801007387 */ /* 0x0005e20000100a00 */
[----:B0-----:R-:W-:Y:S01]  /*26380*/  F2FP.F16.E4M3.UNPACK_B R4, R0 ;  /* 0x00000000ff04723e */ /* 0x001fe200020006ff */
[----:B---3--:R-:W-:-:S15]  /*26390*/  HMMA.16816.F32 R16, R12, R8, R16 ;  /* 0x000000080c10723c */ /* 0x008fde0000001810 */
[----:B------:R-:W-:-:S04]  /*263a0*/  NOP ;  /* 0x0000000000007918 */ /* 0x000fc80000000000 */
[----:B------:R-:W-:Y:S04]  /*263b0*/  STL.64 [R1+0xa0], R16 ;  /* 0x0000a01001007387 */ /* 0x000fe80000100a00 */
[----:B------:R0:W-:Y:S04]  /*263c0*/  STL.64 [R1+0xa8], R18 ;  /* 0x0000a81201007387 */ /* 0x0001e80000100a00 */
[----:B------:R-:W3:Y:S01]  /*263d0*/  LDL.LU R0, [R1+0x1008] ;  /* 0x0010080001007983 */ /* 0x000ee20000300800 */
[----:B-1----:R-:W-:Y:S02]  /*263e0*/  F2FP.F16.E4M3.UNPACK_B R6, R2 ;  /* 0x00000002ff06723e */ /* 0x002fe400020006ff */
[----:B------:R-:W-:-:S07]  /*263f0*/  F2FP.F16.E4M3.UNPACK_B R7, R3 ;  /* 0x00000003ff07723e */ /* 0x000fce00020006ff */
[----:B--2---:R-:W-:Y:S01]  /*26400*/  HMMA.16816.F32 R8, R12, R6, R24 ;  /* 0x000000060c08723c */ /* 0x004fe20000001818 */
[----:B------:R-:W-:Y:S01]  /*26410*/  F2FP.F16.E4M3.UNPACK_B R5, R29 ;  /* 0x0000001dff05723e */ /* 0x000fe200020006ff */
        /* <DEDUP_REMOVED lines=9> */
[----:B------:R-:W-:-:S02]  /*264b0*/  F2FP.F16.E4M3.UNPACK_B R2, R28 ;  /* 0x0000001cff02723e */ /* 0x000fc400020006ff */
        /* <DEDUP_REMOVED lines=15> */
[----:B------:R-:W4:Y:S04]  /*265b0*/  LDL R3, [R1+0x46c] ;  /* 0x00046c0001037983 */ /* 0x000f280000100800 */
        /* <DEDUP_REMOVED lines=42> */
[----:B------:R-:W-:-:S07]  /*26860*/  F2FP.F16.E4M3.UNPACK_B R3, R3 ;  /* 0x00000003ff03723e */ /* 0x000fce00020006ff */
        /* <DEDUP_REMOVED lines=188> */
[----:B------:R-:W3:Y:S01]  /*27430*/  LDL.LU R2, [R1+0x17e8] ;  /* 0x0017e80001027983 */ /* 0x000ee20000300800 */
[----:B------:R-:W-:-:S02]  /*27440*/  IMAD R28, R28, 0x100, R3 ;  /* 0x000001001c1c7824 */ /* 0x000fc400078e0203 */
[----:B---3--:R-:W-:Y:S02]  /*27450*/  IMAD R23, R23, 0x100, R2 ;  /* 0x0000010017177824 */ /* 0x008fe400078e0202 */
        /* <DEDUP_REMOVED lines=34> */
[----:B--2---:R-:W-:-:S15]  /*27680*/  HMMA.16816.F32 R24, R12, R16, R24 ;  /* 0x000000100c18723c */ /* 0x004fde0000001818 */
[----:B------:R-:W-:-:S04]  /*27690*/  NOP ;  /* 0x0000000000007918 */ /* 0x000fc80000000000 */
[----:B------:R1:W-:Y:S04]  /*276a0*/  STL.64 [R1+0x2d0], R24 ;  /* 0x0002d01801007387 */ /* 0x0003e80000100a00 */
[----:B------:R2:W-:Y:S04]  /*276b0*/  STL.64 [R1+0x2d8], R26 ;  /* 0x0002d81a01007387 */ /* 0x0005e80000100a00 */
[----:B0-----:R-:W4:Y:S04]  /*276c0*/  LDL.LU R16, [R1+0x2b0] ;  /* 0x0002b00001107983 */ /* 0x001f280000300800 */
[----:B------:R-:W4:Y:S04]  /*276d0*/  LDL.LU R17, [R1+0x2b4] ;  /* 0x0002b40001117983 */ /* 0x000f280000300800 */
[----:B------:R-:W4:Y:S04]  /*276e0*/  LDL.LU R18, [R1+0x2b8] ;  /* 0x0002b80001127983 */ /* 0x000f280000300800 */
[----:B------:R-:W4:Y:S04]  /*276f0*/  LDL.LU R19, [R1+0x2bc] ;  /* 0x0002bc0001137983 */ /* 0x000f280000300800 */
[----:B------:R-:W3:Y:S04]  /*27700*/  LDL.LU R0, [R1+0x1068] ;  /* 0x0010680001007983 */ /* 0x000ee80000300800 */
[----:B-1----:R-:W3:Y:S04]  /*27710*/  LDL.LU R24, [R1+0xe0] ;  /* 0x0000e00001187983 */ /* 0x002ee80000300800 */
[----:B------:R-:W3:Y:S04]  /*27720*/  LDL.LU R25, [R1+0xe4] ;  /* 0x0000e40001197983 */ /* 0x000ee80000300800 */
[----:B--2---:R-:W2:Y:S04]  /*27730*/  LDL.LU R26, [R1+0xe8] ;  /* 0x0000e800011a7983 */ /* 0x004ea80000300800 */
[----:B------:R-:W2:Y:S04]  /*27740*/  LDL.LU R27, [R1+0xec] ;  /* 0x0000ec00011b7983 */ /* 0x000ea80000300800 */
[----:B--2---:R-:W-:Y:S04]  /*27750*/  STL.64 [R1+0x1728], R26 ;  /* 0x0017281a01007387 */ /* 0x004fe80000100a00 */
[----:B---3--:R0:W-:Y:S04]  /*27760*/  STL.64 [R1+0x1720], R24 ;  /* 0x0017201801007387 */ /* 0x0081e80000100a00 */
[----:B0-----:R-:W2:Y:S04]  /*27770*/  LDL.LU R24, [R1+0x2c0] ;  /* 0x0002c00001187983 */ /* 0x001ea80000300800 */
[----:B------:R-:W2:Y:S04]  /*27780*/  LDL.LU R25, [R1+0x2c4] ;  /* 0x0002c40001197983 */ /* 0x000ea80000300800 */
[----:B------:R-:W2:Y:S04]  /*27790*/  LDL.LU R26, [R1+0x2c8] ;  /* 0x0002c800011a7983 */ /* 0x000ea80000300800 */
[----:B------:R-:W2:Y:S01]  /*277a0*/  LDL.LU R27, [R1+0x2cc] ;  /* 0x0002cc00011b7983 */ /* 0x000ea20000300800 */
[C---:B----4-:R-:W-:Y:S03]  /*277b0*/  HMMA.16816.F32 R16, R12.reuse, R8, R16 ;  /* 0x000000080c10723c */ /* 0x050fe60000001810 */
[----:B------:R-:W-:Y:S05]  /*277c0*/  STL.64 [R1+0x1758], R10 ;  /* 0x0017580a01007387 */ /* 0x000fea0000100a00 */
[----:B--2---:R-:W-:-:S15]  /*277d0*/  HMMA.16816.F32 R24, R12, R10, R24 ;  /* 0x0000000a0c18723c */ /* 0x004fde0000001818 */
[----:B------:R-:W-:-:S04]  /*277e0*/  NOP ;  /* 0x0000000000007918 */ /* 0x000fc80000000000 */
[----:B------:R-:W-:Y:S04]  /*277f0*/  STL.64 [R1+0x2c0], R24 ;  /* 0x0002c01801007387 */ /* 0x000fe80000100a00 */
[----:B------:R-:W-:Y:S04]  /*27800*/  STL.64 [R1+0x2c8], R26 ;  /* 0x0002c81a01007387 */ /* 0x000fe80000100a00 */
[----:B------:R0:W-:Y:S04]  /*27810*/  STL.64 [R1+0x1750], R8 ;  /* 0x0017500801007387 */ /* 0x0001e80000100a00 */
[----:B------:R-:W-:Y:S04]  /*27820*/  STL.64 [R1+0x2b0], R16 ;  /* 0x0002b01001007387 */ /* 0x000fe80000100a00 */
[----:B------:R1:W-:Y:S04]  /*27830*/  STL.64 [R1+0x2b8], R18 ;  /* 0x0002b81201007387 */ /* 0x0003e80000100a00 */
[----:B0-----:R-:W2:Y:S01]  /*27840*/  LDL.LU R8, [R1+0x260] ;  /* 0x0002600001087983 */ /* 0x001ea20000300800 */
[----:B-1----:R-:W-:-:S15]  /*27850*/  HMMA.16816.F32 R16, R12, R6, R20 ;  /* 0x000000060c10723c */ /* 0x002fde0000001814 */
[----:B------:R-:W-:-:S04]  /*27860*/  NOP ;  /* 0x0000000000007918 */ /* 0x000fc80000000000 */
[----:B------:R-:W-:Y:S04]  /*27870*/  STL.64 [R1+0x2a0], R16 ;  /* 0x0002a01001007387 */ /* 0x000fe80000100a00 */
[----:B------:R-:W-:Y:S04]  /*27880*/  STL.64 [R1+0x2a8], R18 ;  /* 0x0002a81201007387 */ /* 0x000fe80000100a00 */
        /* <DEDUP_REMOVED lines=10> */
[----:B------:R-:W2:Y:S04]  /*27930*/  LDL.LU R22, [R1+0x1030] ;  /* 0x0010300001167983 */ /* 0x000ea80000300800 */
[----:B------:R-:W4:Y:S04]  /*27940*/  LDL.LU R21, [R1+0x103c] ;  /* 0x00103c0001157983 */ /* 0x000f280000300800 */
[----:B------:R-:W2:Y:S04]  /*27950*/  LDL.LU R23, [R1+0x1038] ;  /* 0x0010380001177983 */ /* 0x000ea80000300800 */
[----:B--2---:R-:W-:Y:S04]  /*27960*/  STL.64 [R1+0x17a8], R22 ;  /* 0x0017a81601007387 */ /* 0x004fe80000100a00 */
[----:B----4-:R0:W-:Y:S04]  /*27970*/  STL.64 [R1+0x17a0], R20 ;  /* 0x0017a01401007387 */ /* 0x0101e80000100a00 */
[----:B0-----:R-:W2:Y:S04]  /*27980*/  LDL.LU R20, [R1+0x290] ;  /* 0x0002900001147983 */ /* 0x001ea80000300800 */
[----:B------:R-:W2:Y:S04]  /*27990*/  LDL.LU R21, [R1+0x294] ;  /* 0x0002940001157983 */ /* 0x000ea80000300800 */
[----:B------:R-:W2:Y:S04]  /*279a0*/  LDL.LU R22, [R1+0x298] ;  /* 0x0002980001167983 */ /* 0x000ea80000300800 */
[----:B------:R-:W2:Y:S04]  /*279b0*/  LDL.LU R23, [R1+0x29c] ;  /* 0x00029c0001177983 */ /* 0x000ea80000300800 */
[----:B------:R-:W4:Y:S04]  /*279c0*/  LDL.LU R2, [R1+0x1044] ;  /* 0x0010440001027983 */ /* 0x000f280000300800 */
[----:B------:R-:W4:Y:S04]  /*279d0*/  LDL.LU R28, [R1+0x1040] ;  /* 0x00104000011c7983 */ /* 0x000f280000300800 */
[----:B------:R-:W2:Y:S04]  /*279e0*/  LDL.LU R3, [R1+0x104c] ;  /* 0x00104c0001037983 */ /* 0x000ea80000300800 */
[----:B------:R-:W2:Y:S04]  /*279f0*/  LDL.LU R29, [R1+0x1048] ;  /* 0x00104800011d7983 */ /* 0x000ea80000300800 */
[----:B---3--:R-:W-:Y:S04]  /*27a00*/  STL.64 [R1+0x1788], R10 ;  /* 0x0017880a01007387 */ /* 0x008fe80000100a00 */
[----:B------:R0:W-:Y:S04]  /*27a10*/  STL.64 [R1+0x1780], R8 ;  /* 0x0017800801007387 */ /* 0x0001e80000100a00 */
[----:B0-----:R-:W3:Y:S04]  /*27a20*/  LDL.LU R8, [R1+0xf0] ;  /* 0x0000f00001087983 */ /* 0x001ee80000300800 */
[----:B------:R-:W3:Y:S04]  /*27a30*/  LDL.LU R9, [R1+0xf4] ;  /* 0x0000f40001097983 */ /* 0x000ee80000300800 */
        /* <DEDUP_REMOVED lines=15> */
[----:B------:R-:W2:Y:S01]  /*27b30*/  LDL.LU R27, [R1+0x24c] ;  /* 0x00024c00011b7983 */ /* 0x000ea20000300800 */
[----:B------:R-:W-:Y:S03]  /*27b40*/  HMMA.16816.F32 R20, R12, R4, R20 ;  /* 0x000000040c14723c */ /* 0x000fe60000001814 */
        /* <DEDUP_REMOVED lines=8> */
[----:B0-----:R-:W2:Y:S04]  /*27bd0*/  LDL.LU.64 R22, [R1+0x17a8] ;  /* 0x0017a80001167983 */ /* 0x001ea80000300a00 */
[----:B------:R-:W2:Y:S01]  /*27be0*/  LDL.LU.64 R20, [R1+0x17a0] ;  /* 0x0017a00001147983 */ /* 0x000ea20000300a00 */
[----:B----4-:R-:W-:-:S02]  /*27bf0*/  IMAD R28, R28, 0x100, R2 ;  /* 0x000001001c1c7824 */ /* 0x010fc400078e0202 */
[----:B------:R-:W-:Y:S02]  /*27c00*/  IMAD R29, R29, 0x100, R3 ;  /* 0x000001001d1d7824 */ /* 0x000fe400078e0203 */
[----:B--2---:R-:W-:Y:S02]  /*27c10*/  IMAD R22, R22, 0x100, R20 ;  /* 0x0000010016167824 */ /* 0x004fe400078e0214 */
[----:B------:R-:W-:Y:S01]  /*27c20*/  IMAD R23, R23, 0x100, R21 ;  /* 0x0000010017177824 */ /* 0x000fe200078e0215 */
[----:B------:R-:W2:Y:S04]  /*27c30*/  LDL.LU R20, [R1+0x179c] ;  /* 0x00179c0001147983 */ /* 0x000ea80000300800 */
[----:B------:R-:W2:Y:S04]  /*27c40*/  LDL.LU R21, [R1+0x1798] ;  /* 0x0017980001157983 */ /* 0x000ea80000300800 */
[----:B------:R-:W3:Y:S04]  /*27c50*/  LDL.LU R2, [R1+0x1794] ;  /* 0x0017940001027983 */ /* 0x000ee80000300800 */
[----:B------:R-:W3:Y:S02]  /*27c60*/  LDL.LU R3, [R1+0x1790] ;  /* 0x0017900001037983 */ /* 0x000ee40000300800 */
[----:B---3--:R-:W-:Y:S02]  /*27c70*/  HMMA.16816.F32 R12, R12, R2, R8 ;  /* 0x000000020c0c723c */ /* 0x008fe40000001808 */
[----:B------:R-:W3:Y:S04]  /*27c80*/  LDL.LU.64 R10, [R1+0x1788] ;  /* 0x00178800010a7983 */ /* 0x000ee80000300a00 */
[----:B------:R-:W3:-:S13]  /*27c90*/  LDL.LU.64 R8, [R1+0x1780] ;  /* 0x0017800001087983 */ /* 0x000eda0000300a00 */
[----:B------:R0:W-:Y:S04]  /*27ca0*/  STL.64 [R1+0xf0], R12 ;  /* 0x0000f00c01007387 */ /* 0x0001e80000100a00 */
[----:B------:R1:W-:Y:S01]  /*27cb0*/  STL.64 [R1+0xf8], R14 ;  /* 0x0000f80e01007387 */ /* 0x0003e20000100a00 */
[----:B0-----:R-:W-:Y:S02]  /*27cc0*/  F2FP.F16.E4M3.UNPACK_B R12, R22 ;  /* 0x00000016ff0c723e */ /* 0x001fe400020006ff */
[----:B------:R-:W-:Y:S02]  /*27cd0*/  F2FP.F16.E4M3.UNPACK_B R13, R23 ;  /* 0x00000017ff0d723e */ /* 0x000fe400020006ff */
[----:B-1----:R-:W-:Y:S02]  /*27ce0*/  F2FP.F16.E4M3.UNPACK_B R14, R28 ;  /* 0x0000001cff0e723e */ /* 0x002fe400020006ff */
        /* <DEDUP_REMOVED lines=27> */
[----:B0-----:R-:W4:Y:S01]  /*27ea0*/  LDL.LU R17, [R1+0x1054] ;  /* 0x0010540001117983 */ /* 0x001f220000300800 */
        /* <DEDUP_REMOVED lines=24> */
[----:B---3--:R-:W-:Y:S03]  /*28030*/  HMMA.16816.F32 R8, R12, R4, R8 ;  /* 0x000000040c08723c */ /* 0x008fe60000001808 */
[----:B------:R-:W-:Y:S04]  /*28040*/  STL.64 [R1+0x16d8], R6 ;  /* 0x0016d80601007387 */ /* 0x000fe80000100a00 */
[----:B------:R2:W-:-:S12]  /*28050*/  STL.64 [R1+0x16d0], R4 ;  /* 0x0016d00401007387 */ /* 0x0005d80000100a00 */
[----:B------:R-:W-:Y:S04]  /*28060*/  STL.64 [R1+0x220], R8 ;  /* 0x0002200801007387 */ /* 0x000fe80000100a00 */
[----:B------:R-:W-:Y:S04]  /*28070*/  STL.64 [R1+0x228], R10 ;  /* 0x0002280a01007387 */ /* 0x000fe80000100a00 */
[----:B------:R-:W-:Y:S04]  /*28080*/  STL [R1+0x16a8], R2 ;  /* 0x0016a80201007387 */ /* 0x000fe80000100800 */
[----:B------:R-:W-:Y:S01]  /*28090*/  STL [R1+0x16a4], R3 ;  /* 0x0016a40301007387 */ /* 0x000fe20000100800 */
[----:B--2---:R-:W-:-:S15]  /*280a0*/  HMMA.16816.F32 R4, R12, R2, R24 ;  /* 0x000000020c04723c */ /* 0x004fde0000001818 */
[----:B------:R-:W-:-:S04]  /*280b0*/  NOP ;  /* 0x0000000000007918 */ /* 0x000fc80000000000 */
        /* <DEDUP_REMOVED lines=24> */
[----:B------:R-:W2:Y:S01]  /*28240*/  LDL.LU R2, [R1+0x107c] ;  /* 0x00107c0001027983 */ /* 0x000ea20000300800 */
[----:B------:R-:W-:-:S03]  /*28250*/  IMAD R29, R0, 0x100, R29 ;  /* 0x00000100001d7824 */ /* 0x000fc600078e021d */
[----:B--2---:R0:W-:Y:S04]  /*28260*/  STL [R1+0x16ac], R2 ;  /* 0x0016ac0201007387 */ /* 0x0041e80000100800 */
[----:B0-----:R-:W2:Y:S04]  /*28270*/  LDL.LU R2, [R1+0x1074] ;  /* 0x0010740001027983 */ /* 0x001ea80000300800 */
        /* <DEDUP_REMOVED lines=22> */
[----:B----4-:R-:W-:-:S02]  /*283e0*/  IMAD R22, R22, 0x100, R17 ;  /* 0x0000010016167824 */ /* 0x010fc400078e0211 */
        /* <DEDUP_REMOVED lines=34> */
[C---:B----4-:R-:W-:Y:S03]  /*28610*/  HMMA.16816.F32 R16, R12.reuse, R20, R16 ;  /* 0x000000140c10723c */ /* 0x050fe60000001810 */
[----:B---3--:R-:W-:Y:S04]  /*28620*/  STL.64 [R1+0x16c8], R26 ;  /* 0x0016c81a01007387 */ /* 0x008fe80000100a00 */
[----:B--2---:R0:W-:Y:S04]  /*28630*/  STL.64 [R1+0x16c0], R24 ;  /* 0x0016c01801007387 */ /* 0x0041e80000100a00 */
[----:B0-----:R-:W2:Y:S04]  /*28640*/  LDL.LU R24, [R1+0x1c0] ;  /* 0x0001c00001187983 */ /* 0x001ea80000300800 */
[----:B------:R-:W2:Y:S04]  /*28650*/  LDL.LU R25, [R1+0x1c4] ;  /* 0x0001c40001197983 */ /* 0x000ea80000300800 */
[----:B------:R-:W2:Y:S04]  /*28660*/  LDL.LU R26, [R1+0x1c8] ;  /* 0x0001c800011a7983 */ /* 0x000ea80000300800 */
[----:B------:R-:W2:Y:S04]  /*28670*/  LDL.LU R27, [R1+0x1cc] ;  /* 0x0001cc00011b7983 */ /* 0x000ea80000300800 */
        /* <DEDUP_REMOVED lines=38> */
[----:B------:R-:W-:Y:S01]  /*288e0*/  IMAD R22, R22, 0x100, R2 ;  /* 0x0000010016167824 */ /* 0x000fe200078e0202 */
[----:B---3--:R-:W-:-:S15]  /*288f0*/  HMMA.16816.F32 R24, R12, R4, R24 ;  /* 0x000000040c18723c */ /* 0x008fde0000001818 */
[----:B------:R-:W-:-:S04]  /*28900*/  NOP ;  /* 0x0000000000007918 */ /* 0x000fc80000000000 */
[----:B------:R-:W-:Y:S04]  /*28910*/  STL.64 [R1+0x1b0], R24 ;  /* 0x0001b01801007387 */ /* 0x000fe80000100a00 */
[----:B------:R0:W-:Y:S04]  /*28920*/  STL.64 [R1+0x1b8], R26 ;  /* 0x0001b81a01007387 */ /* 0x0001e80000100a00 */
[----:B0-----:R-:W2:Y:S04]  /*28930*/  LDL.LU.64 R26, [R1+0x16b8] ;  /* 0x0016b800011a7983 */ /* 0x001ea80000300a00 */
[----:B------:R-:W2:Y:S04]  /*28940*/  LDL.LU.64 R24, [R1+0x16b0] ;  /* 0x0016b00001187983 */ /* 0x000ea80000300a00 */
[----:B------:R-:W4:Y:S01]  /*28950*/  LDL.LU R2, [R1+0x16ac] ;  /* 0x0016ac0001027983 */ /* 0x000f220000300800 */
[----:B------:R-:W-:-:S02]  /*28960*/  IMAD R28, R28, 0x100, R3 ;  /* 0x000001001c1c7824 */ /* 0x000fc400078e0203 */
[----:B----4-:R-:W-:Y:S02]  /*28970*/  IMAD R23, R23, 0x100, R2 ;  /* 0x0000010017177824 */ /* 0x010fe400078e0202 */
[----:B------:R-:W2:Y:S04]  /*28980*/  LDL.LU R2, [R1+0x16a8] ;  /* 0x0016a80001027983 */ /* 0x000ea80000300800 */
[----:B------:R-:W2:Y:S01]  /*28990*/  LDL.LU R3, [R1+0x16a4] ;  /* 0x0016a40001037983 */ /* 0x000ea20000300800 */
[----:B------:R-:W-:-:S03]  /*289a0*/  IMAD R29, R29, 0x100, R0 ;  /* 0x000001001d1d7824 */ /* 0x000fc600078e0200 */
[----:B------:R-:W3:Y:S01]  /*289b0*/  LDL.LU R0, [R1+0x16a0] ;  /* 0x0016a00001007983 */ /* 0x000ee20000300800 */
[----:B--2---:R-:W-:Y:S03]  /*289c0*/  HMMA.16816.F32 R12, R12, R2, R24 ;  /* 0x000000020c0c723c */ /* 0x004fe60000001818 */
[----:B------:R-:W2:Y:S04]  /*289d0*/  LDL.LU.64 R26, [R1+0x1698] ;  /* 0x00169800011a7983 */ /* 0x000ea80000300a00 */
[----:B------:R-:W2:Y:S04]  /*289e0*/  LDL.LU.64 R24, [R1+0x1690] ;  /* 0x0016900001187983 */ /* 0x000ea80000300a00 */
        /* <DEDUP_REMOVED lines=14> */
[----:B------:R-:W-:Y:S01]  /*28ad0*/  STL [R1+0x1638], R21 ;  /* 0x0016381501007387 */ /* 0x000fe20000100800 */
        /* <DEDUP_REMOVED lines=14> */
[----:B0-----:R-:W4:Y:S04]  /*28bc0*/  LDL.LU R16, [R1+0x150] ;  /* 0x0001500001107983 */ /* 0x001f280000300800 */
[----:B------:R-:W4:Y:S04]  /*28bd0*/  LDL.LU R17, [R1+0x154] ;  /* 0x0001540001117983 */ /* 0x000f280000300800 */
[----:B------:R-:W4:Y:S04]  /*28be0*/  LDL.LU R18, [R1+0x158] ;  /* 0x0001580001127983 */ /* 0x000f280000300800 */
[----:B------:R-:W4:Y:S01]  /*28bf0*/  LDL.LU R19, [R1+0x15c] ;  /* 0x00015c0001137983 */ /* 0x000f220000300800 */
        /* <DEDUP_REMOVED lines=11> */
[----:B------:R-:W2:Y:S01]  /*28cb0*/  LDL.LU.64 R24, [R1+0x1640] ;  /* 0x0016400001187983 */ /* 0x000ea20000300a00 */
[C---:B----4-:R-:W-:Y:S03]  /*28cc0*/  HMMA.16816.F32 R16, R12.reuse, R6, R16 ;  /* 0x000000060c10723c */ /* 0x050fe60000001810 */
[----:B------:R-:W-:Y:S04]  /*28cd0*/  STL.64 [R1+0x15f8], R10 ;  /* 0x0015f80a01007387 */ /* 0x000fe80000100a00 */
[----:B------:R-:W-:Y:S04]  /*28ce0*/  STL.64 [R1+0x15f0], R8 ;  /* 0x0015f00801007387 */ /* 0x000fe80000100a00 */
[----:B------:R3:W-:Y:S08]  /*28cf0*/  STL.64 [R1+0x15d8], R6 ;  /* 0x0015d80601007387 */ /* 0x0007f00000100a00 */
[----:B------:R-:W-:Y:S04]  /*28d00*/  STL.64 [R1+0x150], R16 ;  /* 0x0001501001007387 */ /* 0x000fe80000100a00 */
[----:B------:R-:W-:Y:S04]  /*28d10*/  STL.64 [R1+0x158], R18 ;  /* 0x0001581201007387 */ /* 0x000fe80000100a00 */
[----:B------:R0:W-:Y:S01]  /*28d20*/  STL.64 [R1+0x15d0], R4 ;  /* 0x0015d00401007387 */ /* 0x0001e20000100a00 */
[----:B---3--:R-:W-:Y:S01]  /*28d30*/  IMAD.MOV.U32 R7, RZ, RZ, R0 ;  /* 0x000000ffff077224 */ /* 0x008fe200078e0000 */
[----:B--2---:R-:W-:-:S15]  /*28d40*/  HMMA.16816.F32 R8, R12, R4, R24 ;  /* 0x000000040c08723c */ /* 0x004fde0000001818 */
[----:B------:R-:W-:-:S04]  /*28d50*/  NOP ;  /* 0x0000000000007918 */ /* 0x000fc80000000000 */
[----:B------:R1:W-:Y:S04]  /*28d60*/  STL.64 [R1+0x140], R8 ;  /* 0x0001400801007387 */ /* 0x0003e80000100a00 */
[----:B------:R2:W-:Y:S04]  /*28d70*/  STL.64 [R1+0x148], R10 ;  /* 0x0001480a01007387 */ /* 0x0005e80000100a00 */
[----:B0-----:R-:W3:Y:S04]  /*28d80*/  LDL.LU R4, [R1+0x30] ;  /* 0x0000300001047983 */ /* 0x001ee80000300800 */
        /* <DEDUP_REMOVED lines=11> */
[----:B------:R-:W3:Y:S04]  /*28e40*/  LDL.LU R9, [R1+0x74] ;  /* 0x0000740001097983 */ /* 0x000ee80000300800 */
[----:B--2---:R-:W2:Y:S04]  /*28e50*/  LDL.LU R10, [R1+0x78] ;  /* 0x00007800010a7983 */ /* 0x004ea80000300800 */
        /* <DEDUP_REMOVED lines=12> */
[----:B---3--:R0:W-:Y:S04]  /*28f20*/  STL.64 [R1+0x1600], R8 ;  /* 0x0016000801007387 */ /* 0x0081e80000100a00 */
[----:B0-----:R-:W3:Y:S04]  /*28f30*/  LDL.LU R8, [R1+0x90] ;  /* 0x0000900001087983 */ /* 0x001ee80000300800 */
[----:B------:R-:W3:Y:S04]  /*28f40*/  LDL.LU R9, [R1+0x94] ;  /* 0x0000940001097983 */ /* 0x000ee80000300800 */
[----:B------:R-:W3:Y:S04]  /*28f50*/  LDL.LU R10, [R1+0x98] ;  /* 0x00009800010a7983 */ /* 0x000ee80000300800 */
[----:B------:R-:W3:Y:S04]  /*28f60*/  LDL.LU R11, [R1+0x9c] ;  /* 0x00009c00010b7983 */ /* 0x000ee80000300800 */
[----:B----4-:R-:W-:Y:S04]  /*28f70*/  STL.64 [R1+0x15e8], R6 ;  /* 0x0015e80601007387 */ /* 0x010fe80000100a00 */
[----:B------:R0:W-:Y:S01]  /*28f80*/  STL.64 [R1+0x15e0], R4 ;  /* 0x0015e00401007387 */ /* 0x0001e20000100a00 */
[----:B------:R-:W-:-:S02]  /*28f90*/  IMAD R22, R22, 0x100, R21 ;  /* 0x0000010016167824 */ /* 0x000fc400078e0215 */
[----:B------:R-:W-:Y:S02]  /*28fa0*/  IMAD R23, R23, 0x100, R2 ;  /* 0x0000010017177824 */ /* 0x000fe400078e0202 */
[----:B------:R-:W-:Y:S01]  /*28fb0*/  IMAD R28, R28, 0x100, R3 ;  /* 0x000001001c1c7824 */ /* 0x000fe200078e0203 */
[----:B0-----:R-:W4:Y:S04]  /*28fc0*/  LDL.LU R4, [R1+0x50] ;  /* 0x0000500001047983 */ /* 0x001f280000300800 */
[----:B------:R-:W4:Y:S04]  /*28fd0*/  LDL.LU R5, [R1+0x54] ;  /* 0x0000540001057983 */ /* 0x000f280000300800 */
        /* <DEDUP_REMOVED lines=8> */
[----:B------:R-:W2:Y:S01]  /*29060*/  LDL.LU R3, [R1+0x1630] ;  /* 0x0016300001037983 */ /* 0x000ea20000300800 */
[----:B------:R-:W-:Y:S01]  /*29070*/  IMAD R29, R0, 0x100, R29 ;  /* 0x00000100001d7824 */ /* 0x000fe200078e021d */
[----:B--2---:R-:W-:Y:S02]  /*29080*/  HMMA.16816.F32 R12, R12, R2, R16 ;  /* 0x000000020c0c723c */ /* 0x004fe40000001810 */
[----:B------:R-:W2:Y:S04]  /*29090*/  LDL.LU.64 R18, [R1+0x1628] ;  /* 0x0016280001127983 */ /* 0x000ea80000300a00 */
[----:B------:R-:W2:-:S13]  /*290a0*/  LDL.LU.64 R16, [R1+0x1620] ;  /* 0x0016200001107983 */ /* 0x000e9a0000300a00 */
[----:B------:R-:W-:Y:S04]  /*290b0*/  STL.64 [R1+0xc0], R12 ;  /* 0x0000c00c01007387 */ /* 0x000fe80000100a00 */
[----:B------:R0:W-:Y:S01]  /*290c0*/  STL [R1+0xc8], R14 ;  /* 0x0000c80e01007387 */ /* 0x0001e20000100800 */
[----:B------:R-:W-:Y:S01]  /*290d0*/  IMAD.MOV.U32 R0, RZ, RZ, R15 ;  /* 0x000000ffff007224 */ /* 0x000fe200078e000f */
[----:B------:R-:W-:Y:S02]  /*290e0*/  F2FP.F16.E4M3.UNPACK_B R15, R29 ;  /* 0x0000001dff0f723e */ /* 0x000fe400020006ff */
[----:B0-----:R-:W-:Y:S02]  /*290f0*/  F2FP.F16.E4M3.UNPACK_B R14, R28 ;  /* 0x0000001cff0e723e */ /* 0x001fe400020006ff */
[----:B------:R-:W-:-:S02]  /*29100*/  F2FP.F16.E4M3.UNPACK_B R12, R22 ;  /* 0x00000016ff0c723e */ /* 0x000fc400020006ff */
[----:B------:R-:W-:Y:S01]  /*29110*/  F2FP.F16.E4M3.UNPACK_B R13, R23 ;  /* 0x00000017ff0d723e */ /* 0x000fe200020006ff */
[----:B------:R-:W-:Y:S04]  /*29120*/  STL [R1+0x12ec], R0 ;  /* 0x0012ec0001007387 */ /* 0x000fe80000100800 */
        /* <DEDUP_REMOVED lines=9> */
[----:B------:R-:W2:Y:S04]  /*291c0*/  LDL.LU.64 R16, [R1+0x1610] ;  /* 0x0016100001107983 */ /* 0x000ea80000300a00 */
[----:B------:R-:W2:Y:S04]  /*291d0*/  LDL.LU R20, [R1+0x10c8] ;  /* 0x0010c80001147983 */ /* 0x000ea80000300800 */
[----:B------:R-:W2:Y:S01]  /*291e0*/  LDL.LU R21, [R1+0x10c4] ;  /* 0x0010c40001157983 */ /* 0x000ea20000300800 */
[----:B---3--:R-:W-:-:S15]  /*291f0*/  HMMA.16816.F32 R8, R12, R18, R8 ;  /* 0x000000120c08723c */ /* 0x008fde0000001808 */
[----:B------:R-:W-:-:S04]  /*29200*/  NOP ;  /* 0x0000000000007918 */ /* 0x000fc80000000000 */
[----:B------:R-:W-:Y:S04]  /*29210*/  STL.64 [R1+0x90], R8 ;  /* 0x0000900801007387 */ /* 0x000fe80000100a00 */
[----:B------:R0:W-:Y:S04]  /*29220*/  STL.64 [R1+0x98], R10 ;  /* 0x0000980a01007387 */ /* 0x0001e80000100a00 */
[----:B0-----:R-:W2:Y:S04]  /*29230*/  LDL.LU.64 R10, [R1+0x1608] ;  /* 0x00160800010a7983 */ /* 0x001ea80000300a00 */
[----:B------:R-:W2:Y:S04]  /*29240*/  LDL.LU.64 R8, [R1+0x1600] ;  /* 0x0016000001087983 */ /* 0x000ea80000300a00 */
[----:B------:R-:W3:Y:S04]  /*29250*/  LDL.LU R18, [R1+0x10c0] ;  /* 0x0010c00001127983 */ /* 0x000ee80000300800 */
[----:B------:R-:W3:Y:S01]  /*29260*/  LDL.LU R19, [R1+0x10bc] ;  /* 0x0010bc0001137983 */ /* 0x000ee20000300800 */
[----:B--2---:R-:W-:-:S15]  /*29270*/  HMMA.16816.F32 R8, R12, R16, R8 ;  /* 0x000000100c08723c */ /* 0x004fde0000001808 */
[----:B------:R-:W-:-:S04]  /*29280*/  NOP ;  /* 0x0000000000007918 */ /* 0x000fc80000000000 */
[----:B------:R-:W-:Y:S04]  /*29290*/  STL.64 [R1+0x70], R8 ;  /* 0x0000700801007387 */ /* 0x000fe80000100a00 */
[----:B------:R0:W-:Y:S04]  /*292a0*/  STL.64 [R1+0x78], R10 ;  /* 0x0000780a01007387 */ /* 0x0001e80000100a00 */
[----:B0-----:R-:W4:Y:S04]  /*292b0*/  LDL.LU.64 R10, [R1+0x15f8] ;  /* 0x0015f800010a7983 */ /* 0x001f280000300a00 */
[----:B------:R-:W2:Y:S04]  /*292c0*/  LDL.LU.64 R8, [R1+0x15f0] ;  /* 0x0015f00001087983 */ /* 0x000ea80000300a00 */
[----:B------:R-:W2:Y:S04]  /*292d0*/  LDL.LU R16, [R1+0x10b8] ;  /* 0x0010b80001107983 */ /* 0x000ea80000300800 */
[----:B------:R-:W2:Y:S01]  /*292e0*/  LDL.LU R17, [R1+0x10b4] ;  /* 0x0010b40001117983 */ /* 0x000ea20000300800 */
[----:B----4-:R-:W-:-:S15]  /*292f0*/  HMMA.16816.F32 R4, R12, R10, R4 ;  /* 0x0000000a0c04723c */ /* 0x010fde0000001804 */
[----:B------:R-:W-:-:S04]  /*29300*/  NOP ;  /* 0x0000000000007918 */ /* 0x000fc80000000000 */
[----:B------:R-:W-:Y:S04]  /*29310*/  STL.64 [R1+0x50], R4 ;  /* 0x0000500401007387 */ /* 0x000fe80000100a00 */
[----:B------:R0:W-:Y:S04]  /*29320*/  STL.64 [R1+0x58], R6 ;  /* 0x0000580601007387 */ /* 0x0001e80000100a00 */
[----:B0-----:R-:W2:Y:S04]  /*29330*/  LDL.LU.64 R6, [R1+0x15e8] ;  /* 0x0015e80001067983 */ /* 0x001ea80000300a00 */
[----:B------:R-:W2:Y:S02]  /*29340*/  LDL.LU.64 R4, [R1+0x15e0] ;  /* 0x0015e00001047983 */ /* 0x000ea40000300a00 */
[----:B--2---:R-:W-:Y:S02]  /*29350*/  HMMA.16816.F32 R8, R12, R8, R4 ;  /* 0x000000080c08723c */ /* 0x004fe40000001804 */
[----:B------:R-:W2:Y:S04]  /*29360*/  LDL.LU.64 R6, [R1+0x15d8] ;  /* 0x0015d80001067983 */ /* 0x000ea80000300a00 */
[----:B------:R-:W4:-:S13]  /*29370*/  LDL.LU.64 R4, [R1+0x15d0] ;  /* 0x0015d00001047983 */ /* 0x000f1a0000300a00 */
[----:B------:R0:W-:Y:S04]  /*29380*/  STL.64 [R1+0x30], R8 ;  /* 0x0000300801007387 */ /* 0x0001e80000100a00 */
[----:B------:R1:W-:Y:S04]  /*29390*/  STL.64 [R1+0x38], R10 ;  /* 0x0000380a01007387 */ /* 0x0003e80000100a00 */
[----:B0-----:R-:W4:Y:S04]  /*293a0*/  LDL.LU R8, [R1] ;  /* 0x0000000001087983 */ /* 0x001f280000300800 */
[----:B------:R-:W4:Y:S04]  /*293b0*/  LDL.LU R9, [R1+0x4] ;  /* 0x0000040001097983 */ /* 0x000f280000300800 */
[----:B-1----:R-:W4:Y:S04]  /*293c0*/  LDL.LU R10, [R1+0x8] ;  /* 0x00000800010a7983 */ /* 0x002f280000300800 */
[----:B------:R-:W4:Y:S01]  /*293d0*/  LDL.LU R11, [R1+0xc] ;  /* 0x00000c00010b7983 */ /* 0x000f220000300800 */
[----:B--2---:R-:W-:-:S15]  /*293e0*/  HMMA.16816.F32 R24, R12, R6, R24 ;  /* 0x000000060c18723c */ /* 0x004fde0000001818 */
[----:B------:R-:W-:-:S04]  /*293f0*/  NOP ;  /* 0x0000000000007918 */ /* 0x000fc80000000000 */
[----:B------:R-:W-:Y:S04]  /*29400*/  STL.64 [R1+0x10], R24 ;  /* 0x0000101801007387 */ /* 0x000fe80000100a00 */
[----:B------:R0:W-:Y:S04]  /*29410*/  STL.64 [R1+0x18], R26 ;  /* 0x0000181a01007387 */ /* 0x0001e80000100a00 */
[----:B0-----:R-:W2:Y:S04]  /*29420*/  LDL.LU.64 R26, [R1+0x15c8] ;  /* 0x0015c800011a7983 */ /* 0x001ea80000300a00 */
[----:B------:R-:W2:Y:S01]  /*29430*/  LDL.LU.64 R24, [R1+0x15c0] ;  /* 0x0015c00001187983 */ /* 0x000ea20000300a00 */
[----:B----4-:R-:W-:-:S15]  /*29440*/  HMMA.16816.F32 R8, R12, R4, R8 ;  /* 0x000000040c08723c */ /* 0x010fde0000001808 */
[----:B------:R-:W-:-:S04]  /*29450*/  NOP ;  /* 0x0000000000007918 */ /* 0x000fc80000000000 */
[----:B------:R-:W-:Y:S01]  /*29460*/  IMAD.MOV.U32 R0, RZ, RZ, R9 ;  /* 0x000000ffff007224 */ /* 0x000fe200078e0009 */
[----:B------:R-:W-:Y:S04]  /*29470*/  STL [R1], R8 ;  /* 0x0000000801007387 */ /* 0x000fe80000100800 */
[----:B------:R-:W-:Y:S04]  /*29480*/  STL.64 [R1+0x8], R10 ;  /* 0x0000080a01007387 */ /* 0x000fe80000100a00 */
[----:B------:R-:W-:Y:S01]  /*29490*/  STL [R1+0x1350], R0 ;  /* 0x0013500001007387 */ /* 0x000fe20000100800 */
[----:B--2---:R-:W-:-:S15]  /*294a0*/  HMMA.16816.F32 R24, R12, R2, R24 ;  /* 0x000000020c18723c */ /* 0x004fde0000001818 */
[----:B------:R-:W-:-:S04]  /*294b0*/  NOP ;  /* 0x0000000000007918 */ /* 0x000fc80000000000 */
[----:B------:R-:W-:Y:S04]  /*294c0*/  STL.64 [R1+0x1270], R26 ;  /* 0x0012701a01007387 */ /* 0x000fe80000100a00 */
[----:B------:R0:W-:Y:S04]  /*294d0*/  STL.64 [R1+0x1268], R24 ;  /* 0x0012681801007387 */ /* 0x0001e80000100a00 */
[----:B0-----:R-:W2:Y:S04]  /*294e0*/  LDL.LU R24, [R1+0x130] ;  /* 0x0001300001187983 */ /* 0x001ea80000300800 */
[----:B------:R-:W2:Y:S04]  /*294f0*/  LDL.LU R25, [R1+0x134] ;  /* 0x0001340001197983 */ /* 0x000ea80000300800 */
[----:B------:R-:W4:Y:S04]  /*29500*/  LDL.LU R26, [R1+0x138] ;  /* 0x00013800011a7983 */ /* 0x000f280000300800 */
[----:B------:R-:W4:Y:S01]  /*29510*/  LDL.LU R27, [R1+0x13c] ;  /* 0x00013c00011b7983 */ /* 0x000f220000300800 */
[----:B------:R-:W-:Y:S01]  /*29520*/  IMAD R6, R21, 0x100, R20 ;  /* 0x0000010015067824 */ /* 0x000fe200078e0214 */
[----:B------:R-:W-:Y:S01]  /*29530*/  F2FP.F16.E4M3.UNPACK_B R21, R22.H1 ;  /* 0x00000016ff15723e */ /* 0x000fe200030006ff */
[----:B------:R-:W-:Y:S01]  /*29540*/  IMAD R4, R17, 0x100, R16 ;  /* 0x0000010011047824 */ /* 0x000fe200078e0210 */
[----:B------:R-:W2:Y:S04]  /*29550*/  LDL.LU R22, [R1+0x408] ;  /* 0x0004080001167983 */ /* 0x000ea80000300800 */
[----:B------:R-:W3:Y:S04]  /*29560*/  LDL.LU R17, [R1+0x41c] ;  /* 0x00041c0001117983 */ /* 0x000ee80000300800 */
[----:B------:R-:W3:Y:S04]  /*29570*/  LDL.LU R10, [R1+0x428] ;  /* 0x00042800010a7983 */ /* 0x000ee80000300800 */
[----:B----4-:R-:W-:Y:S04]  /*29580*/  STL.64 [R1+0x1598], R26 ;  /* 0x0015981a01007387 */ /* 0x010fe80000100a00 */
[----:B--2---:R0:W-:Y:S04]  /*29590*/  STL.64 [R1+0x1590], R24 ;  /* 0x0015901801007387 */ /* 0x0041e80000100a00 */
[----:B0-----:R-:W2:Y:S04]  /*295a0*/  LDL.LU R24, [R1+0x60] ;  /* 0x0000600001187983 */ /* 0x001ea80000300800 */
[----:B------:R-:W2:Y:S04]  /*295b0*/  LDL.LU R25, [R1+0x64] ;  /* 0x0000640001197983 */ /* 0x000ea80000300800 */
[----:B------:R-:W4:Y:S04]  /*295c0*/  LDL.LU R26, [R1+0x68] ;  /* 0x00006800011a7983 */ /* 0x000f280000300800 */
[----:B------:R-:W4:Y:S01]  /*295d0*/  LDL.LU R27, [R1+0x6c] ;  /* 0x00006c00011b7983 */ /* 0x000f220000300800 */
[----:B---3--:R-:W-:-:S03]  /*295e0*/  IMAD R5, R19, 0x100, R18 ;  /* 0x0000010013057824 */ /* 0x008fc600078e0212 */
        /* <DEDUP_REMOVED lines=8> */
[----:B------:R-:W-:Y:S01]  /*29670*/  IMAD R7, R28, 0x100, R29 ;  /* 0x000001001c077824 */ /* 0x000fe200078e021d */
[----:B------:R-:W-:-:S02]  /*29680*/  F2FP.F16.E4M3.UNPACK_B R20, R23.H1 ;  /* 0x00000017ff14723e */ /* 0x000fc400030006ff */
[----:B----4-:R-:W-:Y:S04]  /*29690*/  STL.64 [R1+0x15b8], R26 ;  /* 0x0015b81a01007387 */ /* 0x010fe80000100a00 */
        /* <DEDUP_REMOVED lines=8> */
[----:B------:R-:W-:Y:S01]  /*29720*/  F2FP.F16.E4M3.UNPACK_B R15, R7 ;  /* 0x00000007ff0f723e */ /* 0x000fe200020006ff */
        /* <DEDUP_REMOVED lines=9> */
[----:B------:R-:W4:Y:S01]  /*297c0*/  LDL.LU R7, [R1+0x8c] ;  /* 0x00008c0001077983 */ /* 0x000f220000300800 */
[----:B--2---:R-:W-:-:S15]  /*297d0*/  HMMA.16816.F32 R24, R12, R20, R24 ;  /* 0x000000140c18723c */ /* 0x004fde0000001818 */
[----:B------:R-:W-:-:S04]  /*297e0*/  NOP ;  /* 0x0000000000007918 */ /* 0x000fc80000000000 */
[----:B------:R-:W-:Y:S04]  /*297f0*/  STL.64 [R1+0x20], R24 ;  /* 0x0000201801007387 */ /* 0x000fe80000100a00 */
[----:B------:R0:W-:Y:S04]  /*29800*/  STL.64 [R1+0x28], R26 ;  /* 0x0000281a01007387 */ /* 0x0001e80000100a00 */
[----:B0-----:R-:W2:Y:S04]  /*29810*/  LDL.LU.64 R26, [R1+0x15b8] ;  /* 0x0015b800011a7983 */ /* 0x001ea80000300a00 */
[----:B------:R-:W2:Y:S01]  /*29820*/  LDL.LU.64 R24, [R1+0x15b0] ;  /* 0x0015b00001187983 */ /* 0x000ea20000300a00 */
[----:B------:R-:W-:-:S02]  /*29830*/  F2FP.F16.E4M3.UNPACK_B R18, R22.H1 ;  /* 0x00000016ff12723e */ /* 0x000fc400030006ff */
[----:B---3--:R-:W-:Y:S01]  /*29840*/  F2FP.F16.E4M3.UNPACK_B R19, R19.H1 ;  /* 0x00000013ff13723e */ /* 0x008fe200030006ff */
        /* <DEDUP_REMOVED lines=15> */
[----:B------:R-:W-:-:S07]  /*29940*/  F2FP.F16.E4M3.UNPACK_B R17, R17.H1 ;  /* 0x00000011ff11723e */ /* 0x000fce00030006ff */
        /* <DEDUP_REMOVED lines=8> */
[----:B0-----:R-:W2:Y:S04]  /*299d0*/  LDL.LU R16, [R1+0xa0] ;  /* 0x0000a00001107983 */ /* 0x001ea80000300800 */
[----:B------:R-:W2:Y:S04]  /*299e0*/  LDL.LU R17, [R1+0xa4] ;  /* 0x0000a40001117983 */ /* 0x000ea80000300800 */
[----:B------:R-:W2:Y:S04]  /*299f0*/  LDL.LU R18, [R1+0xa8] ;  /* 0x0000a80001127983 */ /* 0x000ea80000300800 */
[----:B------:R-:W2:Y:S01]  /*29a00*/  LDL.LU R19, [R1+0xac] ;  /* 0x0000ac0001137983 */ /* 0x000ea20000300800 */
[----:B------:R-:W-:-:S02]  /*29a10*/  F2FP.F16.E4M3.UNPACK_B R10, R10.H1 ;  /* 0x0000000aff0a723e */ /* 0x000fc400030006ff */
[----:B----4-:R-:W-:Y:S02]  /*29a20*/  F2FP.F16.E4M3.UNPACK_B R11, R11.H1 ;  /* 0x0000000bff0b723e */ /* 0x010fe400030006ff */
        /* <DEDUP_REMOVED lines=9> */
[----:B--2---:R-:W-:-:S15]  /*29ac0*/  HMMA.16816.F32 R16, R12, R8, R16 ;  /* 0x000000080c10723c */ /* 0x004fde0000001810 */
[----:B------:R-:W-:-:S04]  /*29ad0*/  NOP ;  /* 0x0000000000007918 */ /* 0x000fc80000000000 */
[----:B------:R-:W-:Y:S04]  /*29ae0*/  STL.64 [R1+0xa0], R16 ;  /* 0x0000a01001007387 */ /* 0x000fe80000100a00 */
[----:B------:R0:W-:Y:S04]  /*29af0*/  STL.64 [R1+0xa8], R18 ;  /* 0x0000a81201007387 */ /* 0x0001e80000100a00 */
[----:B------:R-:W2:Y:S01]  /*29b00*/  LDL.LU R0, [R1+0x110c] ;  /* 0x00110c0001007983 */ /* 0x000ea20000300800 */
[----:B-1----:R-:W-:Y:S02]  /*29b10*/  F2FP.F16.E4M3.UNPACK_B R6, R2.H1 ;  /* 0x00000002ff06723e */ /* 0x002fe400030006ff */
[----:B------:R-:W-:-:S07]  /*29b20*/  F2FP.F16.E4M3.UNPACK_B R7, R3.H1 ;  /* 0x00000003ff07723e */ /* 0x000fce00030006ff */
[----:B----4-:R-:W-:Y:S01]  /*29b30*/  HMMA.16816.F32 R8, R12, R6, R24 ;  /* 0x000000060c08723c */ /* 0x010fe20000001818 */
[----:B---3--:R-:W-:Y:S01]  /*29b40*/  F2FP.F16.E4M3.UNPACK_B R5, R29.H1 ;  /* 0x0000001dff05723e */ /* 0x008fe200030006ff */
[----:B--2---:R-:W-:-:S15]  /*29b50*/  STL [R1+0x1588], R0 ;  /* 0x0015880001007387 */ /* 0x004fde0000100800 */
        /* <DEDUP_REMOVED lines=603> */
[----:B------:R-:W2:-:S12]  /*2c110*/  LDL.LU.64 R24, [R1+0x1340] ;  /* 0x0013400001187983 */ /* 0x000e980000300a00 */
[----:B------:R0:W-:Y:S04]  /*2c120*/  STL.64 [R1+0xd0], R12 ;  /* 0x0000d00c01007387 */ /* 0x0001e80000100a00 */
[----:B------:R1:W-:Y:S01]  /*2c130*/  STL.64 [R1+0xd8], R14 ;  /* 0x0000d80e01007387 */ /* 0x0003e20000100a00 */
[----:B0-----:R-:W-:Y:S02]  /*2c140*/  F2FP.F16.E4M3.UNPACK_B R12, R22 ;  /* 0x00000016ff0c723e */ /* 0x001fe400020006ff */
        /* <DEDUP_REMOVED lines=44> */
[----:B------:R-:W2:Y:S02]  /*2c410*/  LDL.LU R11, [R1+0x15c] ;  /* 0x00015c00010b7983 */ /* 0x000ea40000300800 */
[----:B--2---:R-:W-:Y:S01]  /*2c420*/  HMMA.16816.F32 R8, R12, R6, R8 ;  /* 0x000000060c08723c */ /* 0x004fe20000001808 */
[----:B------:R-:W-:-:S15]  /*2c430*/  IMAD R22, R25, 0x100, R24 ;  /* 0x0000010019167824 */ /* 0x000fde00078e0218 */
[----:B------:R-:W-:-:S03]  /*2c440*/  NOP ;  /* 0x0000000000007918 */ /* 0x000fc60000000000 */
[----:B------:R-:W-:Y:S04]  /*2c450*/  STL.64 [R1+0x150], R8 ;  /* 0x0001500801007387 */ /* 0x000fe80000100a00 */
[----:B------:R4:W-:Y:S02]  /*2c460*/  STL.64 [R1+0x158], R10 ;  /* 0x0001580a01007387 */ /* 0x0009e40000100a00 */
[----:B----4-:R-:W-:Y:S01]  /*2c470*/  HMMA.16816.F32 R8, R12, R4, R16 ;  /* 0x000000040c08723c */ /* 0x010fe20000001810 */
[----:B------:R-:W-:Y:S01]  /*2c480*/  IMAD R23, R27, 0x100, R26 ;  /* 0x000001001b177824 */ /* 0x000fe200078e021a */
[----:B------:R-:W-:Y:S04]  /*2c490*/  STL.64 [R1+0x1290], R6 ;  /* 0x0012900601007387 */ /* 0x000fe80000100a00 */
[----:B------:R-:W-:Y:S01]  /*2c4a0*/  STL.64 [R1+0x1288], R4 ;  /* 0x0012880401007387 */ /* 0x000fe20000100a00 */
[----:B---3--:R-:W-:-:S12]  /*2c4b0*/  IMAD.MOV.U32 R25, RZ, RZ, R0 ;  /* 0x000000ffff197224 */ /* 0x008fd800078e0000 */
[----:B------:R-:W-:Y:S04]  /*2c4c0*/  STL.64 [R1+0x140], R8 ;  /* 0x0001400801007387 */ /* 0x000fe80000100a00 */
[----:B------:R-:W-:Y:S04]  /*2c4d0*/  STL.64 [R1+0x148], R10 ;  /* 0x0001480a01007387 */ /* 0x000fe80000100a00 */
[----:B------:R-:W-:Y:S04]  /*2c4e0*/  STL.64 [R1+0x12e0], R22 ;  /* 0x0012e01601007387 */ /* 0x000fe80000100a00 */
[----:B------:R0:W-:Y:S04]  /*2c4f0*/  STL.64 [R1+0x12d8], R20 ;  /* 0x0012d81401007387 */ /* 0x0001e80000100a00 */
[----:B------:R-:W2:Y:S04]  /*2c500*/  LDL.LU R24, [R1] ;  /* 0x0000000001187983 */ /* 0x000ea80000300800 */
        /* <DEDUP_REMOVED lines=18> */
[----:B------:R-:W4:Y:S04]  /*2c630*/  LDL.LU R16, [R1+0xb0] ;  /* 0x0000b00001107983 */ /* 0x000f280000300800 */
[----:B------:R-:W4:Y:S04]  /*2c640*/  LDL.LU R17, [R1+0xb4] ;  /* 0x0000b40001117983 */ /* 0x000f280000300800 */
[----:B------:R-:W4:Y:S04]  /*2c650*/  LDL.LU R18, [R1+0xb8] ;  /* 0x0000b80001127983 */ /* 0x000f280000300800 */
[----:B------:R-:W4:Y:S01]  /*2c660*/  LDL.LU R19, [R1+0xbc] ;  /* 0x0000bc0001137983 */ /* 0x000f220000300800 */
[----:B--2---:R-:W-:Y:S03]  /*2c670*/  HMMA.16816.F32 R12, R12, R2, R20 ;  /* 0x000000020c0c723c */ /* 0x004fe60000001814 */
[----:B---3--:R-:W-:Y:S04]  /*2c680*/  STL.64 [R1+0x12c0], R10 ;  /* 0x0012c00a01007387 */ /* 0x008fe80000100a00 */
[----:B------:R0:W-:Y:S04]  /*2c690*/  STL.64 [R1+0x12b8], R8 ;  /* 0x0012b80801007387 */ /* 0x0001e80000100a00 */
[----:B0-----:R-:W2:Y:S04]  /*2c6a0*/  LDL.LU R8, [R1+0x90] ;  /* 0x0000900001087983 */ /* 0x001ea80000300800 */
[----:B------:R-:W2:Y:S04]  /*2c6b0*/  LDL.LU R9, [R1+0x94] ;  /* 0x0000940001097983 */ /* 0x000ea80000300800 */
[----:B------:R-:W2:Y:S04]  /*2c6c0*/  LDL.LU R10, [R1+0x98] ;  /* 0x00009800010a7983 */ /* 0x000ea80000300800 */
[----:B------:R-:W2:Y:S04]  /*2c6d0*/  LDL.LU R11, [R1+0x9c] ;  /* 0x00009c00010b7983 */ /* 0x000ea80000300800 */
[----:B------:R-:W-:Y:S04]  /*2c6e0*/  STL.64 [R1+0x12a0], R6 ;  /* 0x0012a00601007387 */ /* 0x000fe80000100a00 */
[----:B------:R0:W-:Y:S01]  /*2c6f0*/  STL.64 [R1+0x1298], R4 ;  /* 0x0012980401007387 */ /* 0x0001e20000100a00 */
[----:B------:R-:W-:-:S03]  /*2c700*/  IMAD R28, R28, 0x100, R0 ;  /* 0x000001001c1c7824 */ /* 0x000fc600078e0200 */
[----:B0-----:R-:W3:Y:S04]  /*2c710*/  LDL.LU R4, [R1+0x50] ;  /* 0x0000500001047983 */ /* 0x001ee80000300800 */
[----:B------:R-:W3:Y:S04]  /*2c720*/  LDL.LU R5, [R1+0x54] ;  /* 0x0000540001057983 */ /* 0x000ee80000300800 */
[----:B------:R-:W3:Y:S04]  /*2c730*/  LDL.LU R6, [R1+0x58] ;  /* 0x0000580001067983 */ /* 0x000ee80000300800 */
[----:B------:R-:W3:Y:S04]  /*2c740*/  LDL.LU R7, [R1+0x5c] ;  /* 0x00005c0001077983 */ /* 0x000ee80000300800 */
[----:B----4-:R-:W-:Y:S04]  /*2c750*/  STL.64 [R1+0x1280], R26 ;  /* 0x0012801a01007387 */ /* 0x010fe80000100a00 */
[----:B------:R0:W-:Y:S04]  /*2c760*/  STL.64 [R1+0x1278], R24 ;  /* 0x0012781801007387 */ /* 0x0001e80000100a00 */
[----:B0-----:R-:W4:Y:S04]  /*2c770*/  LDL.LU R24, [R1+0x10] ;  /* 0x0000100001187983 */ /* 0x001f280000300800 */
[----:B------:R-:W4:Y:S04]  /*2c780*/  LDL.LU R25, [R1+0x14] ;  /* 0x0000140001197983 */ /* 0x000f280000300800 */
[----:B------:R-:W4:Y:S04]  /*2c790*/  LDL.LU R26, [R1+0x18] ;  /* 0x00001800011a7983 */ /* 0x000f280000300800 */
[----:B------:R-:W4:Y:S04]  /*2c7a0*/  LDL.LU R27, [R1+0x1c] ;  /* 0x00001c00011b7983 */ /* 0x000f280000300800 */
[----:B------:R-:W2:Y:S04]  /*2c7b0*/  LDL.LU R0, [R1+0x12e8] ;  /* 0x0012e80001007983 */ /* 0x000ea80000300800 */
[----:B------:R-:W3:Y:S04]  /*2c7c0*/  LDL.LU.64 R22, [R1+0x12e0] ;  /* 0x0012e00001167983 */ /* 0x000ee80000300a00 */
[----:B------:R-:W3:Y:S01]  /*2c7d0*/  LDL.LU.64 R20, [R1+0x12d8] ;  /* 0x0012d80001147983 */ /* 0x000ee20000300a00 */
[----:B--2---:R-:W-:-:S03]  /*2c7e0*/  IMAD R29, R0, 0x100, R29 ;  /* 0x00000100001d7824 */ /* 0x004fc600078e021d */
[----:B------:R-:W2:Y:S04]  /*2c7f0*/  LDL.LU R0, [R1+0xbbc] ;  /* 0x000bbc0001007983 */ /* 0x000ea80000300800 */
[----:B------:R3:W-:Y:S04]  /*2c800*/  STL.64 [R1+0xc0], R12 ;  /* 0x0000c00c01007387 */ /* 0x0007e80000100a00 */
[----:B------:R0:W-:Y:S01]  /*2c810*/  STL.64 [R1+0xc8], R14 ;  /* 0x0000c80e01007387 */ /* 0x0001e20000100a00 */
[----:B---3--:R-:W-:Y:S02]  /*2c820*/  F2FP.F16.E4M3.UNPACK_B R12, R22 ;  /* 0x00000016ff0c723e */ /* 0x008fe400020006ff */
[----:B------:R-:W-:-:S02]  /*2c830*/  F2FP.F16.E4M3.UNPACK_B R13, R23 ;  /* 0x00000017ff0d723e */ /* 0x000fc400020006ff */
[----:B0-----:R-:W-:Y:S02]  /*2c840*/  F2FP.F16.E4M3.UNPACK_B R14, R28 ;  /* 0x0000001cff0e723e */ /* 0x001fe400020006ff */
[----:B------:R-:W-:Y:S01]  /*2c850*/  F2FP.F16.E4M3.UNPACK_B R15, R29 ;  /* 0x0000001dff0f723e */ /* 0x000fe200020006ff */
[----:B------:R-:W3:Y:S04]  /*2c860*/  LDL.LU R22, [R1+0xbe8] ;  /* 0x000be80001167983 */ /* 0x000ee80000300800 */
[----:B------:R-:W2:Y:S04]  /*2c870*/  LDL.LU R23, [R1+0xbc4] ;  /* 0x000bc40001177983 */ /* 0x000ea80000300800 */
[----:B------:R-:W2:Y:S04]  /*2c880*/  LDL.LU R28, [R1+0xbf0] ;  /* 0x000bf000011c7983 */ /* 0x000ea80000300800 */
[----:B------:R-:W2:Y:S01]  /*2c890*/  LDL.LU R29, [R1+0xbcc] ;  /* 0x000bcc00011d7983 */ /* 0x000ea20000300800 */
[----:B------:R-:W-:-:S15]  /*2c8a0*/  HMMA.16816.F32 R16, R12, R20, R16 ;  /* 0x000000140c10723c */ /* 0x000fde0000001810 */
        /* <DEDUP_REMOVED lines=44> */
[----:B------:R-:W2:Y:S04]  /*2cb70*/  LDL.LU.64 R24, [R1+0x1278] ;  /* 0x0012780001187983 */ /* 0x000ea80000300a00 */
[----:B------:R-:W4:Y:S04]  /*2cb80*/  LDL.LU R6, [R1+0x77c] ;  /* 0x00077c0001067983 */ /* 0x000f280000300800 */
[----:B------:R-:W3:Y:S01]  /*2cb90*/  LDL.LU R7, [R1+0x628] ;  /* 0x0006280001077983 */ /* 0x000ee20000300800 */
[----:B--2---:R-:W-:-:S15]  /*2cba0*/  HMMA.16816.F32 R24, R12, R4, R24 ;  /* 0x000000040c18723c */ /* 0x004fde0000001818 */
[----:B------:R-:W-:-:S04]  /*2cbb0*/  NOP ;  /* 0x0000000000007918 */ /* 0x000fc80000000000 */
[----:B------:R-:W-:Y:S04]  /*2cbc0*/  STL.64 [R1], R24 ;  /* 0x0000001801007387 */ /* 0x000fe80000100a00 */
[----:B------:R0:W-:Y:S04]  /*2cbd0*/  STL.64 [R1+0x8], R26 ;  /* 0x0000081a01007387 */ /* 0x0001e80000100a00 */
[----:B0-----:R-:W2:Y:S04]  /*2cbe0*/  LDL.LU.64 R26, [R1+0x1270] ;  /* 0x00127000011a7983 */ /* 0x001ea80000300a00 */
[----:B------:R-:W2:Y:S01]  /*2cbf0*/  LDL.LU.64 R24, [R1+0x1268] ;  /* 0x0012680001187983 */ /* 0x000ea20000300a00 */
[----:B----4-:R-:W-:Y:S01]  /*2cc00*/  VIADD R6, R6, 0x1 ;  /* 0x0000000106067836 */ /* 0x010fe20000000000 */
[----:B---3--:R-:W-:-:S02]  /*2cc10*/  IADD3 R7, P2, PT, R7, UR7, RZ ;  /* 0x0000000707077c10 */ /* 0x008fc4000ff5e0ff */
[----:B------:R-:W-:Y:S02]  /*2cc20*/  IADD3 R8, P3, PT, R8, UR7, RZ ;  /* 0x0000000708087c10 */ /* 0x000fe4000ff7e0ff */
[----:B------:R-:W-:Y:S02]  /*2cc30*/  IADD3 R9, P4, PT, R9, UR7, RZ ;  /* 0x0000000709097c10 */ /* 0x000fe4000ff9e0ff */
[----:B------:R-:W-:Y:S02]  /*2cc40*/  IADD3 R10, P5, PT, R10, UR7, RZ ;  /* 0x000000070a0a7c10 */ /* 0x000fe4000ffbe0ff */
[----:B------:R-:W-:Y:S02]  /*2cc50*/  IADD3 R11, P6, PT, R11, UR7, RZ ;  /* 0x000000070b0b7c10 */ /* 0x000fe4000ffde0ff */
[----:B------:R-:W-:Y:S02]  /*2cc60*/  IADD3 R16, P1, PT, R16, UR7, RZ ;  /* 0x0000000710107c10 */ /* 0x000fe4000ff3e0ff */
[----:B------:R-:W-:-:S02]  /*2cc70*/  IADD3.X R17, PT, PT, R17, UR11, RZ, P2, !PT ;  /* 0x0000000b11117c10 */ /* 0x000fc400097fe4ff */
[----:B------:R-:W-:Y:S02]  /*2cc80*/  IADD3 R18, P2, PT, R18, UR7, RZ ;  /* 0x0000000712127c10 */ /* 0x000fe4000ff5e0ff */
[----:B------:R-:W-:Y:S02]  /*2cc90*/  IADD3.X R19, PT, PT, R19, UR11, RZ, P3, !PT ;  /* 0x0000000b13137c10 */ /* 0x000fe40009ffe4ff */
[----:B------:R-:W-:Y:S02]  /*2cca0*/  IADD3 R20, P3, PT, R20, UR7, RZ ;  /* 0x0000000714147c10 */ /* 0x000fe4000ff7e0ff */
[----:B------:R-:W-:Y:S02]  /*2ccb0*/  IADD3.X R21, PT, PT, R21, UR11, RZ, P4, !PT ;  /* 0x0000000b15157c10 */ /* 0x000fe4000a7fe4ff */
[----:B------:R-:W-:Y:S02]  /*2ccc0*/  IADD3 R29, P4, PT, R29, UR7, RZ ;  /* 0x000000071d1d7c10 */ /* 0x000fe4000ff9e0ff */
[----:B------:R-:W-:Y:S01]  /*2ccd0*/  IADD3.X R28, PT, PT, R28, UR11, RZ, P5, !PT ;  /* 0x0000000b1c1c7c10 */ /* 0x000fe2000affe4ff */
[----:B--2---:R-:W-:-:S15]  /*2cce0*/  HMMA.16816.F32 R24, R12, R2, R24 ;  /* 0x000000020c18723c */ /* 0x004fde0000001818 */
[----:B------:R-:W-:-:S04]  /*2ccf0*/  NOP ;  /* 0x0000000000007918 */ /* 0x000fc80000000000 */
        /* <DEDUP_REMOVED lines=18> */
[----:B0-----:R-:W2:Y:S01]  /*2ce20*/  LDL.LU R27, [R1+0xbd8] ;  /* 0x000bd800011b7983 */ /* 0x001ea20000300800 */
[----:B------:R-:W-:-:S02]  /*2ce30*/  IADD3 R23, P5, PT, R23, UR7, RZ ;  /* 0x0000000717177c10 */ /* 0x000fc4000ffbe0ff */
[----:B------:R-:W-:-:S03]  /*2ce40*/  IADD3.X R22, PT, PT, R22, UR11, RZ, P6, !PT ;  /* 0x0000000b16167c10 */ /* 0x000fc6000b7fe4ff */
[----:B------:R-:W-:Y:S04]  /*2ce50*/  STL [R1+0xbc4], R23 ;  /* 0x000bc41701007387 */ /* 0x000fe80000100800 */
[----:B--2---:R0:W-:Y:S04]  /*2ce60*/  STL [R1+0x1260], R27 ;  /* 0x0012601b01007387 */ /* 0x0041e80000100800 */
[----:B------:R-:W-:Y:S04]  /*2ce70*/  STL [R1+0xbe8], R22 ;  /* 0x000be81601007387 */ /* 0x000fe80000100800 */
[----:B0-----:R-:W2:Y:S01]  /*2ce80*/  LDL.LU R27, [R1+0xbb4] ;  /* 0x000bb400011b7983 */ /* 0x001ea20000300800 */
[----:B------:R-:W-:-:S05]  /*2ce90*/  IADD3 R0, P6, PT, R0, UR7, RZ ;  /* 0x0000000700007c10 */ /* 0x000fca000ffde0ff */
[----:B------:R-:W-:Y:S01]  /*2cea0*/  STL [R1+0xbbc], R0 ;  /* 0x000bbc0001007387 */ /* 0x000fe20000100800 */
[----:B------:R-:W-:-:S03]  /*2ceb0*/  ISETP.NE.U32.AND P0, PT, R6, UR6, PT ;  /* 0x0000000606007c0c */ /* 0x000fc6000bf05070 */
[----:B--2---:R0:W-:Y:S04]  /*2cec0*/  STL [R1+0x1264], R27 ;  /* 0x0012641b01007387 */ /* 0x0041e80000100800 */
[----:B0-----:R-:W2:Y:S04]  /*2ced0*/  LDL.LU R27, [R1+0xbe0] ;  /* 0x000be000011b7983 */ /* 0x001ea80000300800 */
        /* <DEDUP_REMOVED lines=28> */
[----:B--2---:R-:W-:-:S05]  /*2d0a0*/  IADD3.X R27, PT, PT, R27, UR11, RZ, P1, !PT ;  /* 0x0000000b1b1b7c10 */ /* 0x004fca0008ffe4ff */
[----:B------:R0:W-:Y:S04]  /*2d0b0*/  STL [R1+0xbe0], R27 ;  /* 0x000be01b01007387 */ /* 0x0001e80000100800 */
[----:B0-----:R-:W2:Y:S02]  /*2d0c0*/  LDL.LU R27, [R1+0x1264] ;  /* 0x00126400011b7983 */ /* 0x001ea40000300800 */
[----:B--2---:R-:W-:-:S05]  /*2d0d0*/  IADD3 R27, P1, PT, R27, UR7, RZ ;  /* 0x000000071b1b7c10 */ /* 0x004fca000ff3e0ff */
[----:B------:R0:W-:Y:S04]  /*2d0e0*/  STL [R1+0xbb4], R27 ;  /* 0x000bb41b01007387 */ /* 0x0001e80000100800 */
[----:B0-----:R-:W2:Y:S01]  /*2d0f0*/  LDL.LU R27, [R1+0x1260] ;  /* 0x00126000011b7983 */ /* 0x001ea20000300800 */
[----:B----4-:R-:W-:Y:S02]  /*2d100*/  IADD3.X R25, PT, PT, R25, UR11, RZ, P3, !PT ;  /* 0x0000000b19197c10 */ /* 0x010fe40009ffe4ff */
[----:B---3--:R-:W-:Y:S02]  /*2d110*/  IADD3 R24, P3, PT, R24, UR7, RZ ;  /* 0x0000000718187c10 */ /* 0x008fe4000ff7e0ff */
[----:B------:R-:W-:Y:S02]  /*2d120*/  IADD3.X R12, PT, PT, R12, UR11, RZ, P4, !PT ;  /* 0x0000000b0c0c7c10 */ /* 0x000fe4000a7fe4ff */
[----:B------:R-:W-:-:S02]  /*2d130*/  IADD3 R13, P4, PT, R13, UR7, RZ ;  /* 0x000000070d0d7c10 */ /* 0x000fc4000ff9e0ff */
[----:B------:R-:W-:Y:S02]  /*2d140*/  IADD3.X R14, PT, PT, R14, UR11, RZ, P5, !PT ;  /* 0x0000000b0e0e7c10 */ /* 0x000fe4000affe4ff */
[----:B------:R-:W-:Y:S02]  /*2d150*/  IADD3 R15, P5, PT, R15, UR7, RZ ;  /* 0x000000070f0f7c10 */ /* 0x000fe4000ffbe0ff */
[----:B------:R-:W-:Y:S02]  /*2d160*/  IADD3.X R2, PT, PT, R2, UR11, RZ, P6, !PT ;  /* 0x0000000b02027c10 */ /* 0x000fe4000b7fe4ff */
[----:B------:R-:W-:Y:S02]  /*2d170*/  IADD3 R3, P6, PT, R3, UR7, RZ ;  /* 0x0000000703037c10 */ /* 0x000fe4000ffde0ff */
        /* <DEDUP_REMOVED lines=12> */
[----:B--2---:R-:W-:Y:S02]  /*2d240*/  IADD3.X R27, PT, PT, R27, UR11, RZ, P2, !PT ;  /* 0x0000000b1b1b7c10 */ /* 0x004fe400097fe4ff */
[----:B------:R-:W-:-:S03]  /*2d250*/  IADD3 R26, P2, PT, R26, UR7, RZ ;  /* 0x000000071a1a7c10 */ /* 0x000fc6000ff5e0ff */
[----:B------:R0:W-:Y:S04]  /*2d260*/  STL [R1+0xbd8], R27 ;  /* 0x000bd81b01007387 */ /* 0x0001e80000100800 */
[----:B------:R-:W-:Y:S04]  /*2d270*/  STL [R1+0xbac], R26 ;  /* 0x000bac1a01007387 */ /* 0x000fe80000100800 */
[----:B------:R-:W-:Y:S04]  /*2d280*/  STL [R1+0xbd0], R25 ;  /* 0x000bd01901007387 */ /* 0x000fe80000100800 */
[----:B------:R-:W-:Y:S04]  /*2d290*/  STL [R1+0xba4], R24 ;  /* 0x000ba41801007387 */ /* 0x000fe80000100800 */
[----:B------:R-:W-:Y:S04]  /*2d2a0*/  STL [R1+0xbc8], R12 ;  /* 0x000bc80c01007387 */ /* 0x000fe80000100800 */
[----:B------:R-:W-:Y:S04]  /*2d2b0*/  STL [R1+0xb9c], R13 ;  /* 0x000b9c0d01007387 */ /* 0x000fe80000100800 */
[----:B------:R-:W-:Y:S04]  /*2d2c0*/  STL [R1+0xbc0], R14 ;  /* 0x000bc00e01007387 */ /* 0x000fe80000100800 */
[----:B------:R-:W-:Y:S01]  /*2d2d0*/  STL [R1+0xb94], R15 ;  /* 0x000b940f01007387 */ /* 0x000fe20000100800 */
[----:B------:R-:W-:-:S03]  /*2d2e0*/  IADD3.X R6, PT, PT, R6, UR11, RZ, P2, !PT ;  /* 0x0000000b06067c10 */ /* 0x000fc600097fe4ff */
[----:B------:R-:W-:Y:S01]  /*2d2f0*/  STL [R1+0xbb8], R2 ;  /* 0x000bb80201007387 */ /* 0x000fe20000100800 */
[----:B------:R-:W-:-:S03]  /*2d300*/  IADD3 R7, P2, PT, R7, UR7, RZ ;  /* 0x0000000707077c10 */ /* 0x000fc6000ff5e0ff */
        /* <DEDUP_REMOVED lines=19> */
[----:B0-----:R-:W2:Y:S01]  /*2d440*/  LDL.LU R27, [R1+0xb34] ;  /* 0x000b3400011b7983 */ /* 0x001ea20000300800 */
[----:B------:R-:W-:-:S02]  /*2d450*/  IADD3.X R23, PT, PT, R23, UR11, RZ, P3, !PT ;  /* 0x0000000b17177c10 */ /* 0x000fc40009ffe4ff */
[----:B------:R-:W-:-:S03]  /*2d460*/  IADD3 R22, P3, PT, R22, UR7, RZ ;  /* 0x0000000716167c10 */ /* 0x000fc6000ff7e0ff */
[----:B------:R-:W-:Y:S04]  /*2d470*/  STL [R1+0xb70], R23 ;  /* 0x000b701701007387 */ /* 0x000fe80000100800 */
[----:B--2---:R0:W-:Y:S04]  /*2d480*/  STL [R1+0x1258], R27 ;  /* 0x0012581b01007387 */ /* 0x0041e80000100800 */
[----:B------:R-:W-:Y:S04]  /*2d490*/  STL [R1+0xb44], R22 ;  /* 0x000b441601007387 */ /* 0x000fe80000100800 */
[----:B0-----:R-:W2:Y:S01]  /*2d4a0*/  LDL.LU R27, [R1+0xb60] ;  /* 0x000b6000011b7983 */ /* 0x001ea20000300800 */
[----:B------:R-:W-:-:S05]  /*2d4b0*/  IADD3.X R0, PT, PT, R0, UR11, RZ, P4, !PT ;  /* 0x0000000b00007c10 */ /* 0x000fca000a7fe4ff */
[----:B------:R-:W-:Y:S04]  /*2d4c0*/  STL [R1+0xb68], R0 ;  /* 0x000b680001007387 */ /* 0x000fe80000100800 */
        /* <DEDUP_REMOVED lines=30> */
[----:B--2---:R-:W-:-:S05]  /*2d6b0*/  IADD3 R27, P4, PT, R27, UR7, RZ ;  /* 0x000000071b1b7c10 */ /* 0x004fca000ff9e0ff */
[----:B------:R0:W-:Y:S04]  /*2d6c0*/  STL [R1+0xb3c], R27 ;  /* 0x000b3c1b01007387 */ /* 0x0001e80000100800 */
[----:B0-----:R-:W2:Y:S02]  /*2d6d0*/  LDL.LU R27, [R1+0x125c] ;  /* 0x00125c00011b7983 */ /* 0x001ea40000300800 */
[----:B--2---:R-:W-:-:S05]  /*2d6e0*/  IADD3.X R27, PT, PT, R27, UR11, RZ, P5, !PT ;  /* 0x0000000b1b1b7c10 */ /* 0x004fca000affe4ff */
[----:B------:R0:W-:Y:S04]  /*2d6f0*/  STL [R1+0xb60], R27 ;  /* 0x000b601b01007387 */ /* 0x0001e80000100800 */
[----:B0-----:R-:W2:Y:S01]  /*2d700*/  LDL.LU R27, [R1+0x1258] ;  /* 0x00125800011b7983 */ /* 0x001ea20000300800 */
[----:B---3--:R-:W-:Y:S02]  /*2d710*/  IADD3.X R26, PT, PT, R26, UR11, RZ, P6, !PT ;  /* 0x0000000b1a1a7c10 */ /* 0x008fe4000b7fe4ff */
[----:B----4-:R-:W-:Y:S02]  /*2d720*/  IADD3 R25, P6, PT, R25, UR7, RZ ;  /* 0x0000000719197c10 */ /* 0x010fe4000ffde0ff */
        /* <DEDUP_REMOVED lines=19> */
[----:B--2---:R-:W-:-:S05]  /*2d860*/  IADD3 R27, P5, PT, R27, UR7, RZ ;  /* 0x000000071b1b7c10 */ /* 0x004fca000ffbe0ff */
[----:B------:R0:W-:Y:S04]  /*2d870*/  STL [R1+0xb34], R27 ;  /* 0x000b341b01007387 */ /* 0x0001e80000100800 */
        /* <DEDUP_REMOVED lines=1260> */
[----:B------:R-:W-:Y:S04]  /*32740*/  STL [R1+0xc88], R27 ;  /* 0x000c881b01007387 */ /* 0x000fe80000100800 */
[----:B------:R-:W-:Y:S04]  /*32750*/  STL [R1+0xc5c], R26 ;  /* 0x000c5c1a01007387 */ /* 0x000fe80000100800 */
[----:B------:R-:W-:Y:S04]  /*32760*/  STL [R1+0xc80], R25 ;  /* 0x000c801901007387 */ /* 0x000fe80000100800 */
[----:B------:R0:W-:Y:S04]  /*32770*/  STL [R1+0xc54], R24 ;  /* 0x000c541801007387 */ /* 0x0001e80000100800 */
        /* <DEDUP_REMOVED lines=92> */
[----:B------:R-:W-:-:S02]  /*32d40*/  IADD3.X R29, PT, PT, R29, UR12, RZ, P2, !PT ;  /* 0x0000000c1d1d7c10 */ /* 0x000fc400097fe4ff */
[----:B------:R-:W-:Y:S02]  /*32d50*/  IADD3.X R28, PT, PT, R28, UR12, RZ, P3, !PT ;  /* 0x0000000c1c1c7c10 */ /* 0x000fe40009ffe4ff */
[----:B------:R-:W-:Y:S02]  /*32d60*/  IADD3.X R22, PT, PT, R22, UR12, RZ, P5, !PT ;  /* 0x0000000c16167c10 */ /* 0x000fe4000affe4ff */
[----:B------:R-:W-:Y:S02]  /*32d70*/  IADD3.X R23, PT, PT, R23, UR12, RZ, P4, !PT ;  /* 0x0000000c17177c10 */ /* 0x000fe4000a7fe4ff */
[----:B--2---:R-:W-:-:S05]  /*32d80*/  IADD3 R24, P6, PT, R24, UR4, RZ ;  /* 0x0000000418187c10 */ /* 0x004fca000ffde0ff */
[----:B------:R0:W-:Y:S04]  /*32d90*/  STL [R1+0xfac], R24 ;  /* 0x000fac1801007387 */ /* 0x0001e80000100800 */
[----:B0-----:R0:W5:Y:S04]  /*32da0*/  LDL.LU R24, [R1+0x11e4] ;  /* 0x0011e40001187983 */ /* 0x0011680000300800 */
[----:B------:R1:W-:Y:S01]  /*32db0*/  STL [R1+0xc18], R25 ;  /* 0x000c181901007387 */ /* 0x0003e20000100800 */
[----:B------:R-:W-:-:S03]  /*32dc0*/  IADD3.X R4, PT, PT, R4, UR12, RZ, P6, !PT ;  /* 0x0000000c04047c10 */ /* 0x000fc6000b7fe4ff */
[----:B-1----:R0:W5:Y:S04]  /*32dd0*/  LDL.LU R25, [R1+0x11e0] ;  /* 0x0011e00001197983 */ /* 0x0021680000300800 */
[----:B------:R1:W-:Y:S01]  /*32de0*/  STL [R1+0xfb4], R26 ;  /* 0x000fb41a01007387 */ /* 0x0003e20000100800 */
[----:B------:R-:W-:-:S03]  /*32df0*/  IADD3 R5, P6, PT, R5, UR4, RZ ;  /* 0x0000000405057c10 */ /* 0x000fc6000ffde0ff */
[----:B-1----:R0:W5:Y:S04]  /*32e00*/  LDL.LU R26, [R1+0x11dc] ;  /* 0x0011dc00011a7983 */ /* 0x0021680000300800 */
[----:B------:R1:W-:Y:S04]  /*32e10*/  STL [R1+0xc14], R27 ;  /* 0x000c141b01007387 */ /* 0x0003e80000100800 */
[----:B-1----:R0:W5:Y:S04]  /*32e20*/  LDL.LU R27, [R1+0x11d8] ;  /* 0x0011d800011b7983 */ /* 0x0021680000300800 */
[----:B------:R1:W-:Y:S04]  /*32e30*/  STL [R1+0xfbc], R0 ;  /* 0x000fbc0001007387 */ /* 0x0003e80000100800 */
[----:B-1----:R0:W5:Y:S04]  /*32e40*/  LDL.LU R0, [R1+0x11d4] ;  /* 0x0011d40001007983 */ /* 0x0021680000300800 */
[----:B------:R0:W-:Y:S04]  /*32e50*/  STL [R1+0xf68], R12 ;  /* 0x000f680c01007387 */ /* 0x0001e80000100800 */
        /* <DEDUP_REMOVED lines=12> */
[----:B------:R0:W-:Y:S01]  /*32f20*/  STL [R1+0xff0], R11 ;  /* 0x000ff00b01007387 */ /* 0x0001e20000100800 */
[----:B------:R-:W-:-:S03]  /*32f30*/  IADD3.X R20, PT, PT, R20, UR12, RZ, P6, !PT ;  /* 0x0000000c14147c10 */ /* 0x000fc6000b7fe4ff */
        /* <DEDUP_REMOVED lines=10> */
[----:B------:R-:W-:Y:S05]  /*32fe0*/  @P0 BRA `(.L_x_2) ;  /* 0xfffffdec00ec0947 */ /* 0x000fea000383ffff */
.L_x_1:
[----:B0-----:R-:W2:Y:S01]  /*32ff0*/  LDL.LU R29, [R1+0x20] ;  /* 0x00002000011d7983 */ /* 0x001ea20000300800 */
[----:B------:R-:W0:Y:S03]  /*33000*/  LDCU.64 UR26, c[0x0][0x398] ;  /* 0x00007300ff1a77ac */ /* 0x000e260008000a00 */
[----:B------:R-:W2:Y:S01]  /*33010*/  LDL.LU R28, [R1+0x24] ;  /* 0x00002400011c7983 */ /* 0x000ea20000300800 */
[----:B------:R-:W3:Y:S03]  /*33020*/  LDCU UR4, c[0x0][0x39c] ;  /* 0x00007380ff0477ac */ /* 0x000ee60008000800 */
[----:B------:R-:W4:Y:S01]  /*33030*/  LDL.LU R23, [R1+0x28] ;  /* 0x0000280001177983 */ /* 0x000f220000300800 */
[----:B------:R-:W1:Y:S03]  /*33040*/  LDCU UR6, c[0x0][0x39c] ;  /* 0x00007380ff0677ac */ /* 0x000e660008000800 */
[----:B------:R-:W4:Y:S01]  /*33050*/  LDL.LU R22, [R1+0x2c] ;  /* 0x00002c0001167983 */ /* 0x000f220000300800 */
[----:B------:R-:W0:Y:S01]  /*33060*/  S2UR UR5, SR_CgaCtaId ;  /* 0x00000000000579c3 */ /* 0x000e220000008800 */
[----:B------:R-:W0:Y:S02]  /*33070*/  LDCU UR7, c[0x0][0x39c] ;  /* 0x00007380ff0777ac */ /* 0x000e240008000800 */
[----:B------:R-:W3:Y:S01]  /*33080*/  LDL.LU R21, [R1+0x40] ;  /* 0x0000400001157983 */ /* 0x000ee20000300800 */
[----:B------:R-:W0:Y:S03]  /*33090*/  LDCU UR10, c[0x0][0x3b8] ;  /* 0x00007700ff0a77ac */ /* 0x000e260008000800 */
[----:B------:R-:W3:Y:S01]  /*330a0*/  LDL.LU R20, [R1+0x44] ;  /* 0x0000440001147983 */ /* 0x000ee20000300800 */
[----:B------:R-:W0:Y:S03]  /*330b0*/  LDCU.64 UR16, c[0x0][0x398] ;  /* 0x00007300ff1077ac */ /* 0x000e260008000a00 */
[----:B------:R-:W3:Y:S01]  /*330c0*/  LDL.LU R19, [R1+0x48] ;  /* 0x0000480001137983 */ /* 0x000ee20000300800 */
[----:B------:R-:W0:Y:S03]  /*330d0*/  LDCU.64 UR12, c[0x0][0x390] ;  /* 0x00007200ff0c77ac */ /* 0x000e260008000a00 */
[----:B------:R-:W3:Y:S01]  /*330e0*/  LDL.LU R18, [R1+0x4c] ;  /* 0x00004c0001127983 */ /* 0x000ee20000300800 */
[----:B------:R-:W0:Y:S03]  /*330f0*/  LDCU.64 UR28, c[0x0][0x398] ;  /* 0x00007300ff1c77ac */ /* 0x000e260008000a00 */
[----:B------:R-:W3:Y:S01]  /*33100*/  LDL.LU R17, [R1+0x60] ;  /* 0x0000600001117983 */ /* 0x000ee20000300800 */
[----:B------:R-:W0:Y:S03]  /*33110*/  LDCU UR14, c[0x0][0x3b8] ;  /* 0x00007700ff0e77ac */ /* 0x000e260008000800 */
        /* <DEDUP_REMOVED lines=9> */
[----:B------:R-:W0:Y:S03]  /*331b0*/  LDCU.64 UR20, c[0x0][0x398] ;  /* 0x00007300ff1477ac */ /* 0x000e260008000a00 */
        /* <DEDUP_REMOVED lines=10> */
[----:B-----5:R-:W-:Y:S04]  /*33260*/  STL [R1+0x126c], R25 ;  /* 0x00126c1901007387 */ /* 0x020fe80000100800 */
[----:B------:R2:W-:Y:S04]  /*33270*/  STL [R1+0x1268], R24 ;  /* 0x0012681801007387 */ /* 0x0005e80000100800 */
[----:B------:R-:W-:Y:S04]  /*33280*/  STL [R1+0x1264], R27 ;  /* 0x0012641b01007387 */ /* 0x000fe80000100800 */
[----:B------:R-:W-:Y:S01]  /*33290*/  STL [R1+0x1260], R26 ;  /* 0x0012601a01007387 */ /* 0x000fe20000100800 */
[----:B--2---:R-:W-:-:S05]  /*332a0*/  F2FP.SATFINITE.E4M3.F32.PACK_AB_MERGE_C R24, R28, R29, RZ ;  /* 0x0000001d1c18723e */ /* 0x004fca00048070ff */
[----:B------:R-:W-:Y:S01]  /*332b0*/  STL [R1+0x3f4], R24 ;  /* 0x0003f41801007387 */ /* 0x000fe20000100800 */
[----:B----4-:R-:W-:-:S05]  /*332c0*/  F2FP.SATFINITE.E4M3.F32.PACK_AB_MERGE_C R22, R22, R23, RZ ;  /* 0x000000171616723e */ /* 0x010fca00048070ff */
[----:B------:R-:W-:Y:S01]  /*332d0*/  STL [R1+0x3f0], R22 ;  /* 0x0003f01601007387 */ /* 0x000fe20000100800 */
[----:B-1-3--:R-:W-:-:S05]  /*332e0*/  F2FP.SATFINITE.E4M3.F32.PACK_AB_MERGE_C R0, R20, R21, RZ ;  /* 0x000000151400723e */ /* 0x00afca00048070ff */
[----:B------:R1:W-:Y:S01]  /*332f0*/  STL [R1+0x3fc], R0 ;  /* 0x0003fc0001007387 */ /* 0x0003e20000100800 */
[----:B------:R-:W-:-:S05]  /*33300*/  F2FP.SATFINITE.E4M3.F32.PACK_AB_MERGE_C R18, R18, R19, RZ ;  /* 0x000000131212723e */ /* 0x000fca00048070ff */
[----:B------:R-:W-:Y:S01]  /*33310*/  STL [R1+0x3f8], R18 ;  /* 0x0003f81201007387 */ /* 0x000fe20000100800 */
[----:B------:R-:W-:-:S05]  /*33320*/  F2FP.SATFINITE.E4M3.F32.PACK_AB_MERGE_C R16, R16, R17, RZ ;  /* 0x000000111010723e */ /* 0x000fca00048070ff */
[----:B------:R-:W-:Y:S01]  /*33330*/  STL [R1+0x404], R16 ;  /* 0x0004041001007387 */ /* 0x000fe20000100800 */
[----:B-1----:R-:W-:-:S05]  /*33340*/  F2FP.SATFINITE.E4M3.F32.PACK_AB_MERGE_C R0, R14, R15, RZ ;  /* 0x0000000f0e00723e */ /* 0x002fca00048070ff */
        /* <DEDUP_REMOVED lines=9> */
[----:B------:R-:W-:-:S03]  /*333e0*/  F2FP.SATFINITE.E4M3.F32.PACK_AB_MERGE_C R4, R4, R5, RZ ;  /* 0x000000050404723e */ /* 0x000fc600048070ff */
[----:B------:R-:W2:Y:S04]  /*333f0*/  LDL.LU R26, [R1+0x374] ;  /* 0x00037400011a7983 */ /* 0x000ea80000300800 */
[----:B------:R-:W-:Y:S01]  /*33400*/  STL [R1+0x41c], R4 ;  /* 0x00041c0401007387 */ /* 0x000fe20000100800 */
[----:B-1----:R-:W-:Y:S01]  /*33410*/  F2FP.SATFINITE.E4M3.F32.PACK_AB_MERGE_C R0, R2, R3, RZ ;  /* 0x000000030200723e */ /* 0x002fe200048070ff */
[----:B------:R-:W-:Y:S06]  /*33420*/  BAR.SYNC.DEFER_BLOCKING 0x0 ;  /* 0x0000000000007b1d */ /* 0x000fec0000010000 */
[----:B--2---:R1:W-:Y:S04]  /*33430*/  STL [R1+0x13c0], R26 ;  /* 0x0013c01a01007387 */ /* 0x0043e80000100800 */
[----:B------:R-:W-:Y:S04]  /*33440*/  STL [R1+0x418], R0 ;  /* 0x0004180001007387 */ /* 0x000fe80000100800 */
[----:B-1----:R-:W2:Y:S04]  /*33450*/  LDL.LU R26, [R1+0x38c] ;  /* 0x00038c00011a7983 */ /* 0x002ea80000300800 */
[----:B--2---:R1:W-:Y:S04]  /*33460*/  STL [R1+0x13c8], R26 ;  /* 0x0013c81a01007387 */ /* 0x0043e80000100800 */
        /* <DEDUP_REMOVED lines=29> */
[----:B------:R-:W3:Y:S04]  /*33640*/  LDL.LU R27, [R1+0x378] ;  /* 0x00037800011b7983 */ /* 0x000ee80000300800 */
[----:B---3--:R1:W-:Y:S04]  /*33650*/  STL [R1+0x13bc], R27 ;  /* 0x0013bc1b01007387 */ /* 0x0083e80000100800 */
[----:B-1----:R-:W3:Y:S04]  /*33660*/  LDL.LU R27, [R1+0x370] ;  /* 0x00037000011b7983 */ /* 0x002ee80000300800 */
        /* <DEDUP_REMOVED lines=31> */
[----:B-1----:R-:W2:Y:S04]  /*33860*/  LDL.LU R27, [R1+0x3e0] ;  /* 0x0003e000011b7983 */ /* 0x002ea80000300800 */
[----:B------:R-:W3:Y:S04]  /*33870*/  LDL.LU R24, [R1+0x37c] ;  /* 0x00037c0001187983 */ /* 0x000ee80000300800 */
[----:B------:R-:W4:Y:S04]  /*33880*/  LDL.LU R25, [R1+0x110] ;  /* 0x0001100001197983 */ /* 0x000f280000300800 */
        /* <DEDUP_REMOVED lines=25> */
[----:B--2---:R-:W-:-:S03]  /*33a20*/  F2FP.SATFINITE.E4M3.F32.PACK_AB_MERGE_C R26, R26, R27, RZ ;  /* 0x0000001b1a1a723e */ /* 0x004fc600048070ff */
[----:B------:R-:W2:Y:S04]  /*33a30*/  LDL.LU R27, [R1+0x143c] ;  /* 0x00143c00011b7983 */ /* 0x000ea80000300800 */
[----:B------:R1:W-:Y:S04]  /*33a40*/  STL [R1+0x3e4], R26 ;  /* 0x0003e41a01007387 */ /* 0x0003e80000100800 */
[----:B-1----:R-:W2:Y:S02]  /*33a50*/  LDL.LU R26, [R1+0x1438] ;  /* 0x00143800011a7983 */ /* 0x002ea40000300800 */
[----:B--2---:R-:W-:-:S02]  /*33a60*/  F2FP.SATFINITE.E4M3.F32.PACK_AB_MERGE_C R26, R26, R27, RZ ;  /* 0x0000001b1a1a723e */ /* 0x004fc400048070ff */
        /* <DEDUP_REMOVED lines=60> */
[----:B------:R-:W2:Y:S01]  /*33e30*/  LDL.LU R27, [R1+0x13bc] ;  /* 0x0013bc00011b7983 */ /* 0x000ea20000300800 */
[----:B----4-:R-:W-:-:S03]  /*33e40*/  F2FP.SATFINITE.E4M3.F32.PACK_AB_MERGE_C R0, R0, R25, RZ ;  /* 0x000000190000723e */ /* 0x010fc600048070ff */
[----:B------:R2:W-:Y:S01]  /*33e50*/  STL [R1+0x374], R26 ;  /* 0x0003741a01007387 */ /* 0x0005e20000100800 */
[----:B---3--:R-:W-:Y:S02]  /*33e60*/  F2FP.SATFINITE.E4M3.F32.PACK_AB_MERGE_C R22, R22, R23, RZ ;  /* 0x000000171616723e */ /* 0x008fe400048070ff */
[----:B------:R-:W-:Y:S02]  /*33e70*/  F2FP.SATFINITE.E4M3.F32.PACK_AB_MERGE_C R18, R18, R19, RZ ;  /* 0x000000131212723e */ /* 0x000fe400048070ff */
[----:B------:R-:W-:Y:S02]  /*33e80*/  F2FP.SATFINITE.E4M3.F32.PACK_AB_MERGE_C R16, R16, R17, RZ ;  /* 0x000000111010723e */ /* 0x000fe400048070ff */
[----:B------:R-:W-:Y:S02]  /*33e90*/  F2FP.SATFINITE.E4M3.F32.PACK_AB_MERGE_C R12, R12, R13, RZ ;  /* 0x0000000d0c0c723e */ /* 0x000fe400048070ff */
[----:B------:R-:W-:Y:S02]  /*33ea0*/  F2FP.SATFINITE.E4M3.F32.PACK_AB_MERGE_C R10, R10, R11, RZ ;  /* 0x0000000b0a0a723e */ /* 0x000fe400048070ff */
[----:B------:R-:W-:-:S02]  /*33eb0*/  F2FP.SATFINITE.E4M3.F32.PACK_AB_MERGE_C R6, R6, R7, RZ ;  /* 0x000000070606723e */ /* 0x000fc400048070ff */
[----:B--2---:R-:W-:Y:S02]  /*33ec0*/  F2FP.SATFINITE.E4M3.F32.PACK_AB_MERGE_C R26, R24, R27, RZ ;  /* 0x0000001b181a723e */ /* 0x004fe400048070ff */
[----:B------:R-:W-:-:S03]  /*33ed0*/  F2FP.SATFINITE.E4M3.F32.PACK_AB_MERGE_C R24, R28, R29, RZ ;  /* 0x0000001d1c18723e */ /* 0x000fc600048070ff */
[----:B------:R-:W-:Y:S04]  /*33ee0*/  STL [R1+0x370], R26 ;  /* 0x0003701a01007387 */ /* 0x000fe80000100800 */
[----:B------:R1:W-:Y:S04]  /*33ef0*/  STL [R1+0x37c], R0 ;  /* 0x00037c0001007387 */ /* 0x0003e80000100800 */
[----:B------:R-:W-:Y:S01]  /*33f00*/  STL [R1+0x378], R24 ;  /* 0x0003781801007387 */ /* 0x000fe20000100800 */
[----:B-1----:R-:W-:-:S03]  /*33f10*/  F2FP.SATFINITE.E4M3.F32.PACK_AB_MERGE_C R0, R20, R21, RZ ;  /* 0x000000151400723e */ /* 0x002fc600048070ff */
        /* <DEDUP_REMOVED lines=10> */
[----:B------:R-:W-:Y:S04]  /*33fc0*/  STL [R1+0x324], R6 ;  /* 0x0003240601007387 */ /* 0x000fe80000100800 */
[----:B------:R-:W2:Y:S01]  /*33fd0*/  LDL.LU R26, [R1+0x2a4] ;  /* 0x0002a400011a7983 */ /* 0x000ea20000300800 */
[----:B------:R-:W-:-:S02]  /*33fe0*/  F2FP.SATFINITE.E4M3.F32.PACK_AB_MERGE_C R4, R4, R5, RZ ;  /* 0x000000050404723e */ /* 0x000fc400048070ff */
[----:B-1----:R-:W-:-:S03]  /*33ff0*/  F2FP.SATFINITE.E4M3.F32.PACK_AB_MERGE_C R0, R2, R3, RZ ;  /* 0x000000030200723e */ /* 0x002fc600048070ff */
[----:B------:R-:W-:Y:S04]  /*34000*/  STL [R1+0x320], R4 ;  /* 0x0003200401007387 */ /* 0x000fe80000100800 */
        /* <DEDUP_REMOVED lines=153> */
[----:B------:R2:W-:Y:S01]  /*349a0*/  STL [R1+0x2a4], R26 ;  /* 0x0002a41a01007387 */ /* 0x0005e20000100800 */
[----:B---3--:R-:W-:Y:S02]  /*349b0*/  F2FP.SATFINITE.E4M3.F32.PACK_AB_MERGE_C R22, R22, R23, RZ ;  /* 0x000000171616723e */ /* 0x008fe400048070ff */
[----:B------:R-:W-:Y:S02]  /*349c0*/  F2FP.SATFINITE.E4M3.F32.PACK_AB_MERGE_C R20, R20, R21, RZ ;  /* 0x000000151414723e */ /* 0x000fe400048070ff */
[----:B------:R-:W-:Y:S02]  /*349d0*/  F2FP.SATFINITE.E4M3.F32.PACK_AB_MERGE_C R23, R16, R17, RZ ;  /* 0x000000111017723e */ /* 0x000fe400048070ff */
[----:B------:R-:W-:-:S02]  /*349e0*/  F2FP.SATFINITE.E4M3.F32.PACK_AB_MERGE_C R12, R12, R13, RZ ;  /* 0x0000000d0c0c723e */ /* 0x000fc400048070ff */
[----:B------:R-:W-:Y:S02]  /*349f0*/  F2FP.SATFINITE.E4M3.F32.PACK_AB_MERGE_C R10, R10, R11, RZ ;  /* 0x0000000b0a0a723e */ /* 0x000fe400048070ff */
[----:B------:R-:W-:Y:S02]  /*34a00*/  F2FP.SATFINITE.E4M3.F32.PACK_AB_MERGE_C R6, R6, R7, RZ ;  /* 0x000000070606723e */ /* 0x000fe400048070ff */
[----:B--2---:R-:W-:Y:S02]  /*34a10*/  F2FP.SATFINITE.E4M3.F32.PACK_AB_MERGE_C R26, R24, R27, RZ ;  /* 0x0000001b181a723e */ /* 0x004fe400048070ff */
[----:B----4-:R-:W-:Y:S02]  /*34a20*/  F2FP.SATFINITE.E4M3.F32.PACK_AB_MERGE_C R24, R0, R25, RZ ;  /* 0x000000190018723e */ /* 0x010fe400048070ff */
[----:B------:R-:W-:Y:S01]  /*34a30*/  F2FP.SATFINITE.E4M3.F32.PACK_AB_MERGE_C R0, R28, R29, RZ ;  /* 0x0000001d1c00723e */ /* 0x000fe200048070ff */
[----:B------:R-:W-:Y:S04]  /*34a40*/  STL [R1+0x2a0], R26 ;  /* 0x0002a01a01007387 */ /* 0x000fe80000100800 */
[----:B------:R-:W-:Y:S04]  /*34a50*/  STL [R1+0x294], R24 ;  /* 0x0002941801007387 */ /* 0x000fe80000100800 */
[----:B------:R1:W-:Y:S04]  /*34a60*/  STL [R1+0x290], R0 ;  /* 0x0002900001007387 */ /* 0x0003e80000100800 */
[----:B------:R-:W-:Y:S01]  /*34a70*/  STL [R1+0x29c], R22 ;  /* 0x00029c1601007387 */ /* 0x000fe20000100800 */
[----:B-1----:R-:W-:-:S03]  /*34a80*/  F2FP.SATFINITE.E4M3.F32.PACK_AB_MERGE_C R0, R18, R19, RZ ;  /* 0x000000131200723e */ /* 0x002fc600048070ff */
[----:B------:R-:W-:Y:S04]  /*34a90*/  STL [R1+0x298], R20 ;  /* 0x0002981401007387 */ /* 0x000fe80000100800 */
[----:B------:R-:W-:Y:S04]  /*34aa0*/  STL [R1+0x1270], R23 ;  /* 0x0012701701007387 */ /* 0x000fe80000100800 */
[----:B------:R1:W-:Y:S02]  /*34ab0*/  STL [R1+0x44], R0 ;  /* 0x0000440001007387 */ /* 0x0003e40000100800 */
[----:B-1----:R-:W-:-:S05]  /*34ac0*/  F2FP.SATFINITE.E4M3.F32.PACK_AB_MERGE_C R0, R14, R15, RZ ;  /* 0x0000000f0e00723e */ /* 0x002fca00048070ff */
        /* <DEDUP_REMOVED lines=159> */
[----:B-1----:R-:W-:Y:S02]  /*354c0*/  F2FP.SATFINITE.E4M3.F32.PACK_AB_MERGE_C R23, R29, R0, RZ ;  /* 0x000000001d17723e */ /* 0x002fe400048070ff */
[----:B------:R-:W-:Y:S02]  /*354d0*/  F2FP.SATFINITE.E4M3.F32.PACK_AB_MERGE_C R0, R20, R21, RZ ;  /* 0x000000151400723e */ /* 0x000fe400048070ff */
[----:B------:R-:W-:Y:S02]  /*354e0*/  F2FP.SATFINITE.E4M3.F32.PACK_AB_MERGE_C R16, R16, R17, RZ ;  /* 0x000000111010723e */ /* 0x000fe400048070ff */
[----:B------:R-:W-:-:S02]  /*354f0*/  F2FP.SATFINITE.E4M3.F32.PACK_AB_MERGE_C R20, R12, R13, RZ ;  /* 0x0000000d0c14723e */ /* 0x000fc400048070ff */
[----:B------:R-:W-:Y:S02]  /*35500*/  F2FP.SATFINITE.E4M3.F32.PACK_AB_MERGE_C R19, R10, R11, RZ ;  /* 0x0000000b0a13723e */ /* 0x000fe400048070ff */
[----:B------:R-:W-:Y:S02]  /*35510*/  F2FP.SATFINITE.E4M3.F32.PACK_AB_MERGE_C R8, R8, R9, RZ ;  /* 0x000000090808723e */ /* 0x000fe400048070ff */
[----:B------:R-:W-:Y:S02]  /*35520*/  F2FP.SATFINITE.E4M3.F32.PACK_AB_MERGE_C R6, R6, R7, RZ ;  /* 0x000000070606723e */ /* 0x000fe400048070ff */
[----:B--2---:R-:W-:-:S05]  /*35530*/  F2FP.SATFINITE.E4M3.F32.PACK_AB_MERGE_C R26, R27, R26, RZ ;  /* 0x0000001a1b1a723e */ /* 0x004fca00048070ff */
[----:B------:R-:W-:Y:S04]  /*35540*/  STL [R1+0xe4], R26 ;  /* 0x0000e41a01007387 */ /* 0x000fe80000100800 */
[----:B------:R-:W-:Y:S04]  /*35550*/  STL [R1+0xe0], R24 ;  /* 0x0000e01801007387 */ /* 0x000fe80000100800 */
[----:B------:R-:W-:Y:S04]  /*35560*/  STL [R1+0xec], R23 ;  /* 0x0000ec1701007387 */ /* 0x000fe80000100800 */
[----:B------:R-:W-:Y:S04]  /*35570*/  STL [R1+0xe8], R22 ;  /* 0x0000e81601007387 */ /* 0x000fe80000100800 */
[----:B------:R1:W-:Y:S04]  /*35580*/  STL [R1+0x1b4], R0 ;  /* 0x0001b40001007387 */ /* 0x0003e80000100800 */
[----:B------:R-:W-:Y:S01]  /*35590*/  STL [R1+0x1b0], R18 ;  /* 0x0001b01201007387 */ /* 0x000fe20000100800 */
[----:B-1----:R-:W-:-:S03]  /*355a0*/  F2FP.SATFINITE.E4M3.F32.PACK_AB_MERGE_C R0, R14, R15, RZ ;  /* 0x0000000f0e00723e */ /* 0x002fc600048070ff */
[----:B------:R-:W-:Y:S04]  /*355b0*/  STL [R1+0x1b8], R16 ;  /* 0x0001b81001007387 */ /* 0x000fe80000100800 */
[----:B------:R-:W-:Y:S04]  /*355c0*/  STL [R1+0x1274], R20 ;  /* 0x0012741401007387 */ /* 0x000fe80000100800 */
[----:B------:R1:W-:Y:S04]  /*355d0*/  STL [R1+0xd8], R0 ;  /* 0x0000d80001007387 */ /* 0x0003e80000100800 */
[----:B------:R-:W-:Y:S04]  /*355e0*/  STL [R1+0x1278], R19 ;  /* 0x0012781301007387 */ /* 0x000fe80000100800 */
[----:B------:R-:W-:Y:S01]  /*355f0*/  STL [R1+0x40], R8 ;  /* 0x0000400801007387 */ /* 0x000fe20000100800 */
[----:B-1----:R-:W-:-:S03]  /*35600*/  F2FP.SATFINITE.E4M3.F32.PACK_AB_MERGE_C R0, R4, R5, RZ ;  /* 0x000000050400723e */ /* 0x002fc600048070ff */
[----:B------:R-:W-:Y:S04]  /*35610*/  STL [R1+0x24], R6 ;  /* 0x0000240601007387 */ /* 0x000fe80000100800 */
[----:B------:R-:W2:Y:S04]  /*35620*/  LDL.LU R15, [R1+0x174] ;  /* 0x00017400010f7983 */ /* 0x000ea80000300800 */
[----:B------:R-:W-:Y:S04]  /*35630*/  STL [R1+0x4c], R0 ;  /* 0x00004c0001007387 */ /* 0x000fe80000100800 */
[----:B------:R-:W3:Y:S04]  /*35640*/  LDL.LU R12, [R1+0x17c] ;  /* 0x00017c00010c7983 */ /* 0x000ee80000300800 */
[----:B---3--:R1:W-:Y:S04]  /*35650*/  STL [R1+0x12c8], R12 ;  /* 0x0012c80c01007387 */ /* 0x0083e80000100800 */
[----:B-1----:R-:W2:Y:S04]  /*35660*/  LDL.LU R12, [R1+0x170] ;  /* 0x00017000010c7983 */ /* 0x002ea80000300800 */
[----:B------:R-:W3:Y:S04]  /*35670*/  LDL.LU R10, [R1+0x16c] ;  /* 0x00016c00010a7983 */ /* 0x000ee80000300800 */
[----:B---3--:R1:W-:Y:S04]  /*35680*/  STL [R1+0x12bc], R10 ;  /* 0x0012bc0a01007387 */ /* 0x0083e80000100800 */
[----:B-1----:R-:W3:Y:S04]  /*35690*/  LDL.LU R10, [R1+0x164] ;  /* 0x00016400010a7983 */ /* 0x002ee80000300800 */
[----:B---3--:R1:W-:Y:S04]  /*356a0*/  STL [R1+0x12c4], R10 ;  /* 0x0012c40a01007387 */ /* 0x0083e80000100800 */
[----:B-1----:R-:W3:Y:S04]  /*356b0*/  LDL.LU R10, [R1+0x178] ;  /* 0x00017800010a7983 */ /* 0x002ee80000300800 */
[----:B------:R-:W4:Y:S04]  /*356c0*/  LDL.LU R8, [R1+0x15c] ;  /* 0x00015c0001087983 */ /* 0x000f280000300800 */
[----:B----4-:R1:W-:Y:S04]  /*356d0*/  STL [R1+0x12b0], R8 ;  /* 0x0012b00801007387 */ /* 0x0103e80000100800 */
[----:B-1----:R-:W4:Y:S04]  /*356e0*/  LDL.LU R8, [R1+0x154] ;  /* 0x0001540001087983 */ /* 0x002f280000300800 */
[----:B----4-:R1:W-:Y:S04]  /*356f0*/  STL [R1+0x12b8], R8 ;  /* 0x0012b80801007387 */ /* 0x0103e80000100800 */
[----:B-1----:R-:W4:Y:S04]  /*35700*/  LDL.LU R8, [R1+0x168] ;  /* 0x0001680001087983 */ /* 0x002f280000300800 */
[----:B----4-:R1:W-:Y:S04]  /*35710*/  STL [R1+0x12c0], R8 ;  /* 0x0012c00801007387 */ /* 0x0103e80000100800 */
[----:B-1----:R-:W4:Y:S04]  /*35720*/  LDL.LU R8, [R1+0x160] ;  /* 0x0001600001087983 */ /* 0x002f280000300800 */
[----:B------:R-:W2:Y:S04]  /*35730*/  LDL.LU R4, [R1+0xb4] ;  /* 0x0000b40001047983 */ /* 0x000ea80000300800 */
        /* <DEDUP_REMOVED lines=9> */
[----:B-1----:R-:W2:Y:S01]  /*357d0*/  LDL.LU R4, [R1+0x158] ;  /* 0x0001580001047983 */ /* 0x002ea20000300800 */
[----:B------:R-:W-:-:S03]  /*357e0*/  F2FP.SATFINITE.E4M3.F32.PACK_AB_MERGE_C R29, R2, R3, RZ ;  /* 0x00000003021d723e */ /* 0x000fc600048070ff */
[----:B--2---:R1:W-:Y:S04]  /*357f0*/  STL [R1+0x12b4], R4 ;  /* 0x0012b40401007387 */ /* 0x0043e80000100800 */
[----:B-1----:R-:W2:Y:S04]  /*35800*/  LDL.LU R4, [R1+0x150] ;  /* 0x0001500001047983 */ /* 0x002ea80000300800 */
        /* <DEDUP_REMOVED lines=11> */
[----:B------:R-:W2:Y:S04]  /*358c0*/  LDL.LU R0, [R1+0x94] ;  /* 0x0000940001007983 */ /* 0x000ea80000300800 */
[----:B--2---:R1:W-:Y:S04]  /*358d0*/  STL [R1+0x1284], R0 ;  /* 0x0012840001007387 */ /* 0x0043e80000100800 */
[----:B-1----:R-:W2:Y:S04]  /*358e0*/  LDL.LU R0, [R1+0xb8] ;  /* 0x0000b80001007983 */ /* 0x002ea80000300800 */
[----:B------:R1:W-:Y:S04]  /*358f0*/  STL [R1+0x127c], R29 ;  /* 0x00127c1d01007387 */ /* 0x0003e80000100800 */
[----:B-1----:R-:W2:Y:S01]  /*35900*/  LDL.LU R29, [R1+0x98] ;  /* 0x00009800011d7983 */ /* 0x002ea20000300800 */
[----:B------:R-:W-:-:S03]  /*35910*/  F2FP.SATFINITE.E4M3.F32.PACK_AB_MERGE_C R15, R15, R12, RZ ;  /* 0x0000000c0f0f723e */ /* 0x000fc600048070ff */
[----:B--2---:R1:W-:Y:S04]  /*35920*/  STL [R1+0x1280], R29 ;  /* 0x0012801d01007387 */ /* 0x0043e80000100800 */
        /* <DEDUP_REMOVED lines=18> */
[----:B------:R-:W2:Y:S04]  /*35a50*/  LDL.LU R28, [R1] ;  /* 0x00000000011c7983 */ /* 0x000ea80000300800 */
[----:B------:R-:W2:Y:S04]  /*35a60*/  LDL.LU R21, [R1+0x4] ;  /* 0x0000040001157983 */ /* 0x000ea80000300800 */
[----:B------:R-:W2:Y:S04]  /*35a70*/  LDL.LU R18, [R1+0x8] ;  /* 0x0000080001127983 */ /* 0x000ea80000300800 */
[----:B------:R-:W2:Y:S04]  /*35a80*/  LDL.LU R17, [R1+0xc] ;  /* 0x00000c0001117983 */ /* 0x000ea80000300800 */
[----:B------:R-:W3:Y:S02]  /*35a90*/  LDL.LU R12, [R1+0x12c8] ;  /* 0x0012c800010c7983 */ /* 0x000ee40000300800 */
[----:B---3--:R-:W-:-:S02]  /*35aa0*/  F2FP.SATFINITE.E4M3.F32.PACK_AB_MERGE_C R12, R12, R10, RZ ;  /* 0x0000000a0c0c723e */ /* 0x008fc400048070ff */
[----:B------:R-:W4:Y:S02]  /*35ab0*/  LDL.LU R10, [R1+0x12c4] ;  /* 0x0012c400010a7983 */ /* 0x000f240000300800 */
[----:B----4-:R-:W-:Y:S02]  /*35ac0*/  F2FP.SATFINITE.E4M3.F32.PACK_AB_MERGE_C R10, R10, R8, RZ ;  /* 0x000000080a0a723e */ /* 0x010fe400048070ff */
[----:B------:R-:W3:Y:S04]  /*35ad0*/  LDL.LU R8, [R1+0x12c0] ;  /* 0x0012c00001087983 */ /* 0x000ee80000300800 */
[----:B------:R1:W-:Y:S04]  /*35ae0*/  STL [R1+0x20], R10 ;  /* 0x0000200a01007387 */ /* 0x0003e80000100800 */
[----:B-1----:R-:W3:Y:S02]  /*35af0*/  LDL.LU R10, [R1+0x12bc] ;  /* 0x0012bc00010a7983 */ /* 0x002ee40000300800 */
[----:B---3--:R-:W-:-:S02]  /*35b00*/  F2FP.SATFINITE.E4M3.F32.PACK_AB_MERGE_C R10, R10, R8, RZ ;  /* 0x000000080a0a723e */ /* 0x008fc400048070ff */
[----:B------:R-:W3:Y:S02]  /*35b10*/  LDL.LU R8, [R1+0x12b8] ;  /* 0x0012b80001087983 */ /* 0x000ee40000300800 */
[----:B---3--:R-:W-:Y:S02]  /*35b20*/  F2FP.SATFINITE.E4M3.F32.PACK_AB_MERGE_C R8, R8, R4, RZ ;  /* 0x000000040808723e */ /* 0x008fe400048070ff */
        /* <DEDUP_REMOVED lines=22> */
[----:B------:R-:W3:Y:S02]  /*35c90*/  LDL.LU R2, [R1+0x1288] ;  /* 0x0012880001027983 */ /* 0x000ee40000300800 */
[----:B---3--:R-:W-:Y:S02]  /*35ca0*/  F2FP.SATFINITE.E4M3.F32.PACK_AB_MERGE_C R2, R2, R0, RZ ;  /* 0x000000000202723e */ /* 0x008fe400048070ff */
[----:B------:R-:W2:Y:S02]  /*35cb0*/  LDL.LU R0, [R1+0x1284] ;  /* 0x0012840001007983 */ /* 0x000ea40000300800 */
[----:B--2---:R-:W-:Y:S02]  /*35cc0*/  F2FP.SATFINITE.E4M3.F32.PACK_AB_MERGE_C R0, R0, R29, RZ ;  /* 0x0000001d0000723e */ /* 0x004fe400048070ff */
[----:B------:R-:W2:Y:S01]  /*35cd0*/  LDL.LU R29, [R1+0x1280] ;  /* 0x00128000011d7983 */ /* 0x000ea20000300800 */
[----:B------:R-:W-:Y:S02]  /*35ce0*/  F2FP.SATFINITE.E4M3.F32.PACK_AB_MERGE_C R5, R5, R19, RZ ;  /* 0x000000130505723e */ /* 0x000fe400048070ff */
[----:B------:R-:W-:-:S02]  /*35cf0*/  F2FP.SATFINITE.E4M3.F32.PACK_AB_MERGE_C R6, R6, R22, RZ ;  /* 0x000000160606723e */ /* 0x000fc400048070ff */
[----:B------:R-:W-:Y:S02]  /*35d00*/  F2FP.SATFINITE.E4M3.F32.PACK_AB_MERGE_C R7, R7, R20, RZ ;  /* 0x000000140707723e */ /* 0x000fe400048070ff */
[----:B------:R-:W-:Y:S02]  /*35d10*/  F2FP.SATFINITE.E4M3.F32.PACK_AB_MERGE_C R9, R9, R23, RZ ;  /* 0x000000170909723e */ /* 0x000fe400048070ff */
[----:B------:R-:W-:Y:S02]  /*35d20*/  F2FP.SATFINITE.E4M3.F32.PACK_AB_MERGE_C R11, R11, R25, RZ ;  /* 0x000000190b0b723e */ /* 0x000fe400048070ff */
[----:B------:R-:W-:Y:S02]  /*35d30*/  F2FP.SATFINITE.E4M3.F32.PACK_AB_MERGE_C R13, R13, R24, RZ ;  /* 0x000000180d0d723e */ /* 0x000fe400048070ff */
[----:B------:R-:W-:Y:S02]  /*35d40*/  F2FP.SATFINITE.E4M3.F32.PACK_AB_MERGE_C R14, R14, R27, RZ ;  /* 0x0000001b0e0e723e */ /* 0x000fe400048070ff */
[----:B------:R-:W-:-:S02]  /*35d50*/  F2FP.SATFINITE.E4M3.F32.PACK_AB_MERGE_C R16, R16, R26, RZ ;  /* 0x0000001a1010723e */ /* 0x000fc400048070ff */
[----:B--2---:R-:W-:Y:S02]  /*35d60*/  F2FP.SATFINITE.E4M3.F32.PACK_AB_MERGE_C R3, R3, R29, RZ ;  /* 0x0000001d0303723e */ /* 0x004fe400048070ff */
[----:B------:R-:W2:Y:S04]  /*35d70*/  LDL.LU R29, [R1+0x127c] ;  /* 0x00127c00011d7983 */ /* 0x000ea80000300800 */
[----:B------:R-:W3:Y:S04]  /*35d80*/  LDL.LU R19, [R1+0x1278] ;  /* 0x0012780001137983 */ /* 0x000ee80000300800 */
[----:B------:R-:W4:Y:S04]  /*35d90*/  LDL R22, [R1+0x470] ;  /* 0x0004700001167983 */ /* 0x000f280000100800 */
[----:B------:R-:W2:Y:S04]  /*35da0*/  LDL.LU R20, [R1+0x1274] ;  /* 0x0012740001147983 */ /* 0x000ea80000300800 */
[----:B------:R-:W2:Y:S04]  /*35db0*/  LDL.LU R23, [R1+0x1270] ;  /* 0x0012700001177983 */ /* 0x000ea80000300800 */
[----:B------:R-:W2:Y:S04]  /*35dc0*/  LDL.LU R25, [R1+0x126c] ;  /* 0x00126c0001197983 */ /* 0x000ea80000300800 */
[----:B------:R-:W2:Y:S04]  /*35dd0*/  LDL.LU R24, [R1+0x1268] ;  /* 0x0012680001187983 */ /* 0x000ea80000300800 */
[----:B------:R-:W3:Y:S04]  /*35de0*/  LDL.LU R27, [R1+0x1264] ;  /* 0x00126400011b7983 */ /* 0x000ee80000300800 */
[----:B------:R-:W3:Y:S01]  /*35df0*/  LDL.LU R26, [R1+0x1260] ;  /* 0x00126000011a7983 */ /* 0x000ee20000300800 */
[----:B------:R-:W-:-:S02]  /*35e00*/  F2FP.SATFINITE.E4M3.F32.PACK_AB_MERGE_C R21, R21, R28, RZ ;  /* 0x0000001c1515723e */ /* 0x000fc400048070ff */
[----:B------:R-:W-:Y:S01]  /*35e10*/  F2FP.SATFINITE.E4M3.F32.PACK_AB_MERGE_C R18, R17, R18, RZ ;  /* 0x000000121112723e */ /* 0x000fe200048070ff */
[----:B------:R-:W4:Y:S04]  /*35e20*/  LDL.LU R28, [R1+0x11d0] ;  /* 0x0011d000011c7983 */ /* 0x000f280000300800 */
[----:B------:R3:W-:Y:S01]  /*35e30*/  STL [R1+0x38], R21 ;  /* 0x0000381501007387 */ /* 0x0007e20000100800 */
[----:B--2---:R-:W-:-:S03]  /*35e40*/  F2FP.SATFINITE.E4M3.F32.PACK_AB_MERGE_C R17, R25, R24, RZ ;  /* 0x000000181911723e */ /* 0x004fc600048070ff */
[----:B------:R-:W2:Y:S04]  /*35e50*/  LDL.LU R25, [R1+0x3f4] ;  /* 0x0003f40001197983 */ /* 0x000ea80000300800 */
[----:B------:R-:W-:Y:S01]  /*35e60*/  STL [R1+0x18], R18 ;  /* 0x0000181201007387 */ /* 0x000fe20000100800 */
[----:B---3--:R-:W-:-:S03]  /*35e70*/  F2FP.SATFINITE.E4M3.F32.PACK_AB_MERGE_C R21, R27, R26, RZ ;  /* 0x0000001a1b15723e */ /* 0x008fc600048070ff */
[----:B------:R-:W3:Y:S04]  /*35e80*/  LDL.LU R24, [R1+0x3f0] ;  /* 0x0003f00001187983 */ /* 0x000ee80000300800 */
[----:B------:R4:W-:Y:S04]  /*35e90*/  STL [R1+0xbc], R17 ;  /* 0x0000bc1101007387 */ /* 0x0009e80000100800 */
[----:B------:R1:W-:Y:S04]  /*35ea0*/  STL [R1+0xb8], R21 ;  /* 0x0000b81501007387 */ /* 0x0003e80000100800 */
[----:B------:R-:W3:Y:S01]  /*35eb0*/  LDL.LU R27, [R1+0x2c] ;  /* 0x00002c00011b7983 */ /* 0x000ee20000300800 */
[----:B----4-:R-:W-:-:S03]  /*35ec0*/  VIADD R17, R22, 0x7f ;  /* 0x0000007f16117836 */ /* 0x010fc60000000000 */
[----:B------:R-:W4:Y:S02]  /*35ed0*/  LDL.LU R26, [R1+0x28] ;  /* 0x00002800011a7983 */ /* 0x000f240000300800 */
[----:B0-----:R-:W-:Y:S01]  /*35ee0*/  ISETP.GE.AND P0, PT, R17, UR27, PT ;  /* 0x0000001b11007c0c */ /* 0x001fe2000bf06270 */
[C---:B------:R-:W-:Y:S01]  /*35ef0*/  VIADD R18, R22.reuse, 0x1 ;  /* 0x0000000116127836 */ /* 0x040fe20000000000 */
[----:B------:R-:W4:Y:S01]  /*35f00*/  LDL.LU R17, [R1+0x44] ;  /* 0x0000440001117983 */ /* 0x000f220000300800 */
[----:B-1----:R-:W-:Y:S01]  /*35f10*/  VIADD R21, R22, 0x2 ;  /* 0x0000000216157836 */ /* 0x002fe20000000000 */
[----:B------:R-:W-:Y:S01]  /*35f20*/  LOP3.LUT R23, R23, 0xffff, RZ, 0xc0, !PT ;  /* 0x0000ffff17177812 */ /* 0x000fe200078ec0ff */
[----:B------:R-:W0:Y:S01]  /*35f30*/  LDCU UR27, c[0x0][0x398] ;  /* 0x00007300ff1b77ac */ /* 0x000e220008000800 */
[----:B------:R-:W-:Y:S01]  /*35f40*/  ISETP.GE.AND P3, PT, R18, UR4, PT ;  /* 0x0000000412007c0c */ /* 0x000fe2000bf66270 */
[----:B------:R-:W-:Y:S01]  /*35f50*/  VIADD R22, R22, 0x3 ;  /* 0x0000000316167836 */ /* 0x000fe20000000000 */
[----:B------:R-:W-:Y:S01]  /*35f60*/  ISETP.GE.AND P2, PT, R21, UR6, PT ;  /* 0x0000000615007c0c */ /* 0x000fe2000bf46270 */
[----:B------:R-:W-:-:S03]  /*35f70*/  UMOV UR4, 0x400 ;  /* 0x0000040000047882 */ /* 0x000fc60000000000 */
[----:B------:R-:W-:Y:S01]  /*35f80*/  ISETP.GE.AND P1, PT, R22, UR7, PT ;  /* 0x0000000716007c0c */ /* 0x000fe2000bf26270 */
[----:B------:R-:W-:Y:S01]  /*35f90*/  ULEA UR4, UR5, UR4, 0x18 ;  /* 0x0000000405047291 */ /* 0x000fe2000f8ec0ff */
[----:B------:R-:W-:Y:S01]  /*35fa0*/  LOP3.LUT R28, R28, 0x1f0, RZ, 0xc0, !PT ;  /* 0x000001f01c1c7812 */ /* 0x000fe200078ec0ff */
[----:B------:R-:W1:Y:S01]  /*35fb0*/  LDCU.64 UR6, c[0x0][0x390] ;  /* 0x00007200ff0677ac */ /* 0x000e620008000a00 */
[----:B--2---:R-:W-:Y:S02]  /*35fc0*/  LOP3.LUT R18, R25, 0xffff, RZ, 0xc0, !PT ;  /* 0x0000ffff19127812 */ /* 0x004fe400078ec0ff */
[----:B------:R-:W2:Y:S01]  /*35fd0*/  S2R R25, SR_TID.X ;  /* 0x0000000000197919 */ /* 0x000ea20000002100 */
[----:B---3--:R-:W-:Y:S02]  /*35fe0*/  LOP3.LUT R24, R24, 0xffff, RZ, 0xc0, !PT ;  /* 0x0000ffff18187812 */ /* 0x008fe400078ec0ff */
[----:B----4-:R-:W-:-:S04]  /*35ff0*/  LOP3.LUT R21, R17, 0xffff, RZ, 0xc0, !PT ;  /* 0x0000ffff11157812 */ /* 0x010fc800078ec0ff */
[----:B------:R-:W-:Y:S01]  /*36000*/  PRMT R22, R18, 0x3340, R21 ;  /* 0x0000334012167816 */ /* 0x000fe20000000015 */
[----:B--2---:R-:W-:Y:S01]  /*36010*/  IMAD.SHL.U32 R25, R25, 0x20, RZ ;  /* 0x0000002019197824 */ /* 0x004fe200078e00ff */
[----:B------:R-:W-:-:S03]  /*36020*/  SHF.R.U32.HI R17, RZ, 0x8, R18 ;  /* 0x00000008ff117819 */ /* 0x000fc60000011612 */
[----:B------:R2:W-:Y:S01]  /*36030*/  STL [R1+0x1e8], R22 ;  /* 0x0001e81601007387 */ /* 0x0005e20000100800 */
[----:B------:R-:W-:Y:S02]  /*36040*/  LOP3.LUT R25, R25, 0x400, RZ, 0xc0, !PT ;  /* 0x0000040019197812 */ /* 0x000fe400078ec0ff */
[----:B------:R-:W-:Y:S02]  /*36050*/  SHF.R.U32.HI R18, RZ, 0x8, R21 ;  /* 0x00000008ff127819 */ /* 0x000fe40000011615 */
[----:B------:R-:W-:Y:S02]  /*36060*/  SHF.R.U32.HI R21, RZ, 0x8, R24 ;  /* 0x00000008ff157819 */ /* 0x000fe40000011618 */
[--C-:B--2---:R-:W-:Y:S02]  /*36070*/  SHF.R.U32.HI R22, RZ, 0x8, R23.reuse ;  /* 0x00000008ff167819 */ /* 0x104fe40000011617 */
[----:B------:R-:W-:Y:S02]  /*36080*/  PRMT R23, R24, 0x3340, R23 ;  /* 0x0000334018177816 */ /* 0x000fe40000000017 */
[----:B------:R-:W-:Y:S01]  /*36090*/  IADD3 R28, PT, PT, R28, UR4, R25 ;  /* 0x000000041c1c7c10 */ /* 0x000fe2000fffe019 */
[----:B------:R-:W2:Y:S04]  /*360a0*/  LDL.LU R24, [R1+0x120] ;  /* 0x0001200001187983 */ /* 0x000ea80000300800 */
[----:B------:R3:W-:Y:S04]  /*360b0*/  STL [R1+0x1e4], R23 ;  /* 0x0001e41701007387 */ /* 0x0007e80000100800 */
[----:B---3--:R-:W3:Y:S04]  /*360c0*/  LDL.LU R23, [R1+0xac] ;  /* 0x0000ac0001177983 */ /* 0x008ee80000300800 */
[----:B------:R-:W4:Y:S04]  /*360d0*/  LDL.LU R25, [R1+0xa8] ;  /* 0x0000a80001197983 */ /* 0x000f280000300800 */
[----:B------:R0:W-:Y:S04]  /*360e0*/  STL [R1+0x1258], R28 ;  /* 0x0012581c01007387 */ /* 0x0001e80000100800 */
[----:B0-----:R-:W3:Y:S01]  /*360f0*/  LDL.LU R28, [R1+0x124] ;  /* 0x00012400011c7983 */ /* 0x001ee20000300800 */
[----:B------:R-:W-:-:S02]  /*36100*/  LOP3.LUT R17, R17, 0xffff, RZ, 0xc0, !PT ;  /* 0x0000ffff11117812 */ /* 0x000fc400078ec0ff */
[----:B------:R-:W-:Y:S02]  /*36110*/  LOP3.LUT R18, R18, 0xffff, RZ, 0xc0, !PT ;  /* 0x0000ffff12127812 */ /* 0x000fe400078ec0ff */
[----:B------:R-:W-:Y:S02]  /*36120*/  LOP3.LUT R21, R21, 0xffff, RZ, 0xc0, !PT ;  /* 0x0000ffff15157812 */ /* 0x000fe400078ec0ff */
[----:B------:R-:W-:Y:S02]  /*36130*/  PRMT R17, R17, 0x3340, R18 ;  /* 0x0000334011117816 */ /* 0x000fe40000000012 */
[----:B------:R-:W-:-:S03]  /*36140*/  LOP3.LUT R22, R22, 0xffff, RZ, 0xc0, !PT ;  /* 0x0000ffff16167812 */ /* 0x000fc600078ec0ff */
[----:B------:R-:W-:Y:S01]  /*36150*/  STL [R1+0x18c], R17 ;  /* 0x00018c1101007387 */ /* 0x000fe20000100800 */
[----:B------:R-:W-:Y:S02]  /*36160*/  PRMT R18, R21, 0x3340, R22 ;  /* 0x0000334015127816 */ /* 0x000fe40000000016 */
[----:B------:R-:W-:-:S03]  /*36170*/  LOP3.LUT R22, R27, 0xffff, RZ, 0xc0, !PT ;  /* 0x0000ffff1b167812 */ /* 0x000fc600078ec0ff */
[----:B------:R4:W-:Y:S01]  /*36180*/  STL [R1+0x188], R18 ;  /* 0x0001881201007387 */ /* 0x0009e20000100800 */
[----:B------:R-:W-:Y:S02]  /*36190*/  LOP3.LUT R20, R20, 0xffff, RZ, 0xc0, !PT ;  /* 0x0000ffff14147812 */ /* 0x000fe400078ec0ff */
[----:B------:R-:W-:Y:S02]  /*361a0*/  LOP3.LUT R19, R19, 0xffff, RZ, 0xc0, !PT ;  /* 0x0000ffff13137812 */ /* 0x000fe400078ec0ff */
[----:B--2---:R-:W-:Y:S02]  /*361b0*/  LOP3.LUT R24, R24, 0xffff, RZ, 0xc0, !PT ;  /* 0x0000ffff18187812 */ /* 0x004fe400078ec0ff */
[----:B----4-:R-:W-:Y:S02]  /*361c0*/  LOP3.LUT R18, R25, 0xffff, RZ, 0xc0, !PT ;  /* 0x0000ffff19127812 */ /* 0x010fe400078ec0ff */
[----:B------:R-:W-:Y:S02]  /*361d0*/  LOP3.LUT R25, R26, 0xffff, RZ, 0xc0, !PT ;  /* 0x0000ffff1a197812 */ /* 0x000fe400078ec0ff */
[----:B---3--:R-:W-:-:S02]  /*361e0*/  LOP3.LUT R17, R28, 0xffff, RZ, 0xc0, !PT ;  /* 0x0000ffff1c117812 */ /* 0x008fc400078ec0ff */
[----:B------:R-:W2:Y:S02]  /*361f0*/  LDL.LU R28, [R1+0xa0] ;  /* 0x0000a000011c7983 */ /* 0x000ea40000300800 */
[----:B------:R-:W-:Y:S02]  /*36200*/  SHF.R.U32.HI R21, RZ, 0x8, R17 ;  /* 0x00000008ff157819 */ /* 0x000fe40000011611 */
[----:B------:R-:W-:Y:S01]  /*36210*/  PRMT R17, R17, 0x3340, R22 ;  /* 0x0000334011117816 */ /* 0x000fe20000000016 */
[----:B------:R-:W3:Y:S04]  /*36220*/  LDL.LU R27, [R1+0x6c] ;  /* 0x00006c00011b7983 */ /* 0x000ee80000300800 */
[----:B------:R-:W4:Y:S04]  /*36230*/  LDL.LU R26, [R1+0x68] ;  /* 0x00006800011a7983 */ /* 0x000f280000300800 */
[----:B------:R0:W-:Y:S01]  /*36240*/  STL [R1+0x1e0], R17 ;  /* 0x0001e01101007387 */ /* 0x0001e20000100800 */
[----:B------:R-:W-:-:S02]  /*36250*/  LOP3.LUT R23, R23, 0xffff, RZ, 0xc0, !PT ;  /* 0x0000ffff17177812 */ /* 0x000fc400078ec0ff */
[----:B0-----:R-:W-:Y:S02]  /*36260*/  SHF.R.U32.HI R17, RZ, 0x8, R24 ;  /* 0x00000008ff117819 */ /* 0x001fe40000011618 */
[----:B------:R-:W-:-:S05]  /*36270*/  PRMT R24, R24, 0x3340, R25 ;  /* 0x0000334018187816 */ /* 0x000fca0000000019 */
[----:B------:R0:W-:Y:S01]  /*36280*/  STL [R1+0x1dc], R24 ;  /* 0x0001dc1801007387 */ /* 0x0001e20000100800 */
[----:B------:R-:W-:Y:S02]  /*36290*/  SHF.R.U32.HI R22, RZ, 0x8, R22 ;  /* 0x00000008ff167819 */ /* 0x000fe40000011616 */
[----:B------:R-:W-:Y:S02]  /*362a0*/  LOP3.LUT R21, R21, 0xffff, RZ, 0xc0, !PT ;  /* 0x0000ffff15157812 */ /* 0x000fe400078ec0ff */
[----:B0-----:R-:W-:Y:S02]  /*362b0*/  SHF.R.U32.HI R24, RZ, 0x8, R23 ;  /* 0x00000008ff187819 */ /* 0x001fe40000011617 */
[----:B------:R-:W-:Y:S02]  /*362c0*/  PRMT R23, R23, 0x3340, R20 ;  /* 0x0000334017177816 */ /* 0x000fe40000000014 */
[----:B------:R-:W-:-:S03]  /*362d0*/  LOP3.LUT R22, R22, 0xffff, RZ, 0xc0, !PT ;  /* 0x0000ffff16167812 */ /* 0x000fc600078ec0ff */
[----:B------:R0:W-:Y:S01]  /*362e0*/  STL [R1+0x1d8], R23 ;  /* 0x0001d81701007387 */ /* 0x0001e20000100800 */
[----:B------:R-:W-:Y:S02]  /*362f0*/  PRMT R22, R21, 0x3340, R22 ;  /* 0x0000334015167816 */ /* 0x000fe40000000016 */
[----:B0-----:R-:W-:Y:S02]  /*36300*/  SHF.R.U32.HI R23, RZ, 0x8, R18 ;  /* 0x00000008ff177819 */ /* 0x001fe40000011612 */
[----:B------:R-:W-:-:S05]  /*36310*/  PRMT R18, R18, 0x3340, R19 ;  /* 0x0000334012127816 */ /* 0x000fca0000000013 */
[----:B------:R0:W-:Y:S04]  /*36320*/  STL [R1+0x1d4], R18 ;  /* 0x0001d41201007387 */ /* 0x0001e80000100800 */
[----:B0-----:R-:W3:Y:S04]  /*36330*/  LDL.LU R18, [R1+0xa4] ;  /* 0x0000a40001127983 */ /* 0x001ee80000300800 */
[----:B------:R-:W3:Y:S04]  /*36340*/  LDL.LU R21, [R1+0x3fc] ;  /* 0x0003fc0001157983 */ /* 0x000ee80000300800 */
[----:B------:R0:W-:Y:S04]  /*36350*/  STL [R1+0x17c], R22 ;  /* 0x00017c1601007387 */ /* 0x0001e80000100800 */
[----:B0-----:R-:W4:Y:S01]  /*36360*/  LDL.LU R22, [R1+0x3f8] ;  /* 0x0003f80001167983 */ /* 0x001f220000300800 */
[----:B------:R-:W-:-:S02]  /*36370*/  SHF.R.U32.HI R25, RZ, 0x8, R25 ;  /* 0x00000008ff197819 */ /* 0x000fc40000011619 */
[----:B------:R-:W-:Y:S02]  /*36380*/  SHF.R.U32.HI R20, RZ, 0x8, R20 ;  /* 0x00000008ff147819 */ /* 0x000fe40000011614 */
[----:B------:R-:W-:Y:S02]  /*36390*/  LOP3.LUT R17, R17, 0xffff, RZ, 0xc0, !PT ;  /* 0x0000ffff11117812 */ /* 0x000fe400078ec0ff */
[----:B------:R-:W-:Y:S02]  /*363a0*/  LOP3.LUT R25, R25, 0xffff, RZ, 0xc0, !PT ;  /* 0x0000ffff19197812 */ /* 0x000fe400078ec0ff */
[----:B------:R-:W-:Y:S02]  /*363b0*/  SHF.R.U32.HI R19, RZ, 0x8, R19 ;  /* 0x00000008ff137819 */ /* 0x000fe40000011613 */
[----:B------:R-:W-:Y:S02]  /*363c0*/  LOP3.LUT R24, R24, 0xffff, RZ, 0xc0, !PT ;  /* 0x0000ffff18187812 */ /* 0x000fe400078ec0ff */
[----:B------:R-:W-:-:S02]  /*363d0*/  LOP3.LUT R20, R20, 0xffff, RZ, 0xc0, !PT ;  /* 0x0000ffff14147812 */ /* 0x000fc400078ec0ff */
[----:B------:R-:W-:Y:S02]  /*363e0*/  PRMT R17, R17, 0x3340, R25 ;  /* 0x0000334011117816 */ /* 0x000fe40000000019 */
[----:B------:R-:W-:Y:S02]  /*363f0*/  LOP3.LUT R23, R23, 0xffff, RZ, 0xc0, !PT ;  /* 0x0000ffff17177812 */ /* 0x000fe400078ec0ff */
[----:B------:R-:W-:Y:S02]  /*36400*/  LOP3.LUT R19, R19, 0xffff, RZ, 0xc0, !PT ;  /* 0x0000ffff13137812 */ /* 0x000fe400078ec0ff */
[----:B------:R-:W-:Y:S01]  /*36410*/  PRMT R20, R24, 0x3340, R20 ;  /* 0x0000334018147816 */ /* 0x000fe20000000014 */
[----:B------:R-:W-:Y:S01]  /*36420*/  STL [R1+0x174], R17 ;  /* 0x0001741101007387 */ /* 0x000fe20000100800 */
[----:B------:R-:W-:-:S03]  /*36430*/  PRMT R19, R23, 0x3340, R19 ;  /* 0x0000334017137816 */ /* 0x000fc60000000013 */
[----:B------:R-:W-:Y:S01]  /*36440*/  STL [R1+0x16c], R20 ;  /* 0x00016c1401007387 */ /* 0x000fe20000100800 */
[----:B------:R-:W-:-:S03]  /*36450*/  LOP3.LUT R2, R2, 0xffff, RZ, 0xc0, !PT ;  /* 0x0000ffff02027812 */ /* 0x000fc600078ec0ff */
[----:B------:R2:W-:Y:S04]  /*36460*/  STL [R1+0x168], R19 ;  /* 0x0001681301007387 */ /* 0x0005e80000100800 */
[----:B------:R-:W4:Y:S04]  /*36470*/  LDL.LU R24, [R1+0x64] ;  /* 0x0000640001187983 */ /* 0x000f280000300800 */
[----:B------:R-:W4:Y:S01]  /*36480*/  LDL.LU R25, [R1+0x60] ;  /* 0x0000600001197983 */ /* 0x000f220000300800 */
[----:B--2---:R-:W-:-:S04]  /*36490*/  LOP3.LUT R19, R28, 0xffff, RZ, 0xc0, !PT ;  /* 0x0000ffff1c137812 */ /* 0x004fc800078ec0ff */
[----:B------:R-:W-:Y:S02]  /*364a0*/  PRMT R28, R19, 0x3340, R2 ;  /* 0x00003340131c7816 */ /* 0x000fe40000000002 */
[----:B---3--:R-:W-:Y:S02]  /*364b0*/  LOP3.LUT R17, R21, 0xffff, RZ, 0xc0, !PT ;  /* 0x0000ffff15117812 */ /* 0x008fe400078ec0ff */
[----:B------:R-:W-:-:S04]  /*364c0*/  LOP3.LUT R21, R18, 0xffff, RZ, 0xc0, !PT ;  /* 0x0000ffff12157812 */ /* 0x000fc800078ec0ff */
[----:B------:R-:W-:Y:S02]  /*364d0*/  SHF.R.U32.HI R23, RZ, 0x8, R21 ;  /* 0x00000008ff177819 */ /* 0x000fe40000011615 */
[----:B----4-:R-:W-:Y:S02]  /*364e0*/  LOP3.LUT R20, R22, 0xffff, RZ, 0xc0, !PT ;  /* 0x0000ffff16147812 */ /* 0x010fe400078ec0ff */
[----:B------:R-:W-:-:S04]  /*364f0*/  LOP3.LUT R22, R4, 0xffff, RZ, 0xc0, !PT ;  /* 0x0000ffff04167812 */ /* 0x000fc800078ec0ff */
[--C-:B------:R-:W-:Y:S02]  /*36500*/  PRMT R21, R21, 0x3340, R22.reuse ;  /* 0x0000334015157816 */ /* 0x100fe40000000016 */
[----:B------:R-:W-:Y:S02]  /*36510*/  LOP3.LUT R18, R27, 0xffff, RZ, 0xc0, !PT ;  /* 0x0000ffff1b127812 */ /* 0x000fe400078ec0ff */
[----:B------:R-:W-:Y:S01]  /*36520*/  LOP3.LUT R4, R26, 0xffff, RZ, 0xc0, !PT ;  /* 0x0000ffff1a047812 */ /* 0x000fe200078ec0ff */
[----:B------:R0:W-:Y:S04]  /*36530*/  STL [R1+0x1d0], R21 ;  /* 0x0001d01501007387 */ /* 0x0001e80000100800 */
[----:B------:R-:W2:Y:S04]  /*36540*/  LDL.LU R27, [R1+0x40] ;  /* 0x00004000011b7983 */ /* 0x000ea80000300800 */
[----:B------:R-:W3:Y:S04]  /*36550*/  LDL.LU R26, [R1+0x24] ;  /* 0x00002400011a7983 */ /* 0x000ee80000300800 */
[----:B------:R4:W-:Y:S01]  /*36560*/  STL [R1+0x1c8], R28 ;  /* 0x0001c81c01007387 */ /* 0x0009e20000100800 */
[----:B------:R-:W-:-:S02]  /*36570*/  SHF.R.U32.HI R22, RZ, 0x8, R22 ;  /* 0x00000008ff167819 */ /* 0x000fc40000011616 */
[----:B0-----:R-:W-:Y:S02]  /*36580*/  SHF.R.U32.HI R21, RZ, 0x8, R19 ;  /* 0x00000008ff157819 */ /* 0x001fe40000011613 */
[----:B----4-:R-:W-:Y:S02]  /*36590*/  PRMT R28, R17, 0x3340, R18 ;  /* 0x00003340111c7816 */ /* 0x010fe40000000012 */
[----:B------:R-:W-:-:S03]  /*365a0*/  SHF.R.U32.HI R19, RZ, 0x8, R2 ;  /* 0x00000008ff137819 */ /* 0x000fc60000011602 */
[----:B------:R0:W-:Y:S01]  /*365b0*/  STL [R1+0x1cc], R28 ;  /* 0x0001cc1c01007387 */ /* 0x0001e20000100800 */
[----:B------:R-:W-:Y:S02]  /*365c0*/  SHF.R.U32.HI R2, RZ, 0x8, R17 ;  /* 0x00000008ff027819 */ /* 0x000fe40000011611 */
[----:B------:R-:W-:Y:S02]  /*365d0*/  LOP3.LUT R23, R23, 0xffff, RZ, 0xc0, !PT ;  /* 0x0000ffff17177812 */ /* 0x000fe400078ec0ff */
[----:B------:R-:W-:Y:S02]  /*365e0*/  LOP3.LUT R22, R22, 0xffff, RZ, 0xc0, !PT ;  /* 0x0000ffff16167812 */ /* 0x000fe400078ec0ff */
[----:B------:R-:W-:Y:S02]  /*365f0*/  SHF.R.U32.HI R17, RZ, 0x8, R20 ;  /* 0x00000008ff117819 */ /* 0x000fe40000011614 */
[----:B0-----:R-:W-:Y:S02]  /*36600*/  PRMT R28, R20, 0x3340, R4 ;  /* 0x00003340141c7816 */ /* 0x001fe40000000004 */
[----:B------:R-:W4:Y:S01]  /*36610*/  LDL.LU R20, [R1+0x12c] ;  /* 0x00012c0001147983 */ /* 0x000f220000300800 */
[----:B------:R-:W-:-:S03]  /*36620*/  LOP3.LUT R19, R19, 0xffff, RZ, 0xc0, !PT ;  /* 0x0000ffff13137812 */ /* 0x000fc600078ec0ff */
[----:B------:R0:W-:Y:S01]  /*36630*/  STL [R1+0x1c4], R28 ;  /* 0x0001c41c01007387 */ /* 0x0001e20000100800 */
[----:B------:R-:W-:Y:S02]  /*36640*/  LOP3.LUT R21, R21, 0xffff, RZ, 0xc0, !PT ;  /* 0x0000ffff15157812 */ /* 0x000fe400078ec0ff */
[----:B0-----:R-:W-:Y:S02]  /*36650*/  PRMT R28, R23, 0x3340, R22 ;  /* 0x00003340171c7816 */ /* 0x001fe40000000016 */
[----:B------:R-:W3:Y:S04]  /*36660*/  LDL.LU R23, [R1+0x114] ;  /* 0x0001140001177983 */ /* 0x000ee80000300800 */
[----:B------:R-:W3:Y:S04]  /*36670*/  LDL.LU R22, [R1+0x110] ;  /* 0x0001100001167983 */ /* 0x000ee80000300800 */
[----:B------:R0:W-:Y:S02]  /*36680*/  STL [R1+0x160], R28 ;  /* 0x0001601c01007387 */ /* 0x0001e40000100800 */
[----:B0-----:R-:W-:-:S02]  /*36690*/  PRMT R28, R21, 0x3340, R19 ;  /* 0x00003340151c7816 */ /* 0x001fc40000000013 */
[----:B------:R-:W4:Y:S01]  /*366a0*/  LDL.LU R19, [R1+0x128] ;  /* 0x0001280001137983 */ /* 0x000f220000300800 */
[----:B------:R-:W-:Y:S02]  /*366b0*/  SHF.R.U32.HI R18, RZ, 0x8, R18 ;  /* 0x00000008ff127819 */ /* 0x000fe40000011612 */
[----:B------:R-:W-:Y:S02]  /*366c0*/  SHF.R.U32.HI R4, RZ, 0x8, R4 ;  /* 0x00000008ff047819 */ /* 0x000fe40000011604 */
[----:B------:R-:W-:Y:S02]  /*366d0*/  LOP3.LUT R2, R2, 0xffff, RZ, 0xc0, !PT ;  /* 0x0000ffff02027812 */ /* 0x000fe400078ec0ff */
[----:B------:R-:W-:Y:S02]  /*366e0*/  LOP3.LUT R18, R18, 0xffff, RZ, 0xc0, !PT ;  /* 0x0000ffff12127812 */ /* 0x000fe400078ec0ff */
[----:B------:R-:W-:Y:S02]  /*366f0*/  LOP3.LUT R17, R17, 0xffff, RZ, 0xc0, !PT ;  /* 0x0000ffff11117812 */ /* 0x000fe400078ec0ff */
[----:B------:R-:W-:-:S02]  /*36700*/  LOP3.LUT R4, R4, 0xffff, RZ, 0xc0, !PT ;  /* 0x0000ffff04047812 */ /* 0x000fc400078ec0ff */
[----:B------:R-:W-:Y:S02]  /*36710*/  PRMT R18, R2, 0x3340, R18 ;  /* 0x0000334002127816 */ /* 0x000fe40000000012 */
[----:B------:R-:W-:Y:S01]  /*36720*/  PRMT R2, R17, 0x3340, R4 ;  /* 0x0000334011027816 */ /* 0x000fe20000000004 */
[----:B------:R0:W-:Y:S04]  /*36730*/  STL [R1+0x125c], R28 ;  /* 0x00125c1c01007387 */ /* 0x0001e80000100800 */
[----:B------:R1:W-:Y:S04]  /*36740*/  STL [R1+0x15c], R18 ;  /* 0x00015c1201007387 */ /* 0x0003e80000100800 */
[----:B------:R3:W-:Y:S04]  /*36750*/  STL [R1+0x154], R2 ;  /* 0x0001540201007387 */ /* 0x0007e80000100800 */
[----:B0-----:R-:W4:Y:S01]  /*36760*/  LDL.LU R28, [R1+0x400] ;  /* 0x00040000011c7983 */ /* 0x001f220000300800 */
[----:B-1----:R-:W-:-:S02]  /*36770*/  LOP3.LUT R18, R25, 0xffff, RZ, 0xc0, !PT ;  /* 0x0000ffff19127812 */ /* 0x002fc400078ec0ff */
[----:B--2---:R-:W-:Y:S02]  /*36780*/  LOP3.LUT R21, R27, 0xffff, RZ, 0xc0, !PT ;  /* 0x0000ffff1b157812 */ /* 0x004fe400078ec0ff */
[----:B---3--:R-:W-:Y:S02]  /*36790*/  LOP3.LUT R2, R22, 0xffff, RZ, 0xc0, !PT ;  /* 0x0000ffff16027812 */ /* 0x008fe400078ec0ff */
[----:B------:R-:W-:Y:S02]  /*367a0*/  LOP3.LUT R22, R26, 0xffff, RZ, 0xc0, !PT ;  /* 0x0000ffff1a167812 */ /* 0x000fe400078ec0ff */
[----:B----4-:R-:W-:Y:S02]  /*367b0*/  LOP3.LUT R4, R19, 0xffff, RZ, 0xc0, !PT ;  /* 0x0000ffff13047812 */ /* 0x010fe400078ec0ff */
[----:B------:R-:W-:Y:S02]  /*367c0*/  LOP3.LUT R19, R24, 0xffff, RZ, 0xc0, !PT ;  /* 0x0000ffff18137812 */ /* 0x000fe400078ec0ff */
[----:B------:R-:W2:Y:S04]  /*367d0*/  LDL.LU R24, [R1+0x104] ;  /* 0x0001040001187983 */ /* 0x000ea80000300800 */
[----:B------:R-:W3:Y:S04]  /*367e0*/  LDL.LU R25, [R1+0x100] ;  /* 0x0001000001197983 */ /* 0x000ee80000300800 */
[----:B------:R-:W4:Y:S04]  /*367f0*/  LDL.LU R27, [R1+0xf4] ;  /* 0x0000f400011b7983 */ /* 0x000f280000300800 */
[----:B------:R-:W4:Y:S01]  /*36800*/  LDL.LU R26, [R1+0xf0] ;  /* 0x0000f000011a7983 */ /* 0x000f220000300800 */
[----:B------:R-:W-:-:S02]  /*36810*/  LOP3.LUT R20, R20, 0xffff, RZ, 0xc0, !PT ;  /* 0x0000ffff14147812 */ /* 0x000fc400078ec0ff */
[----:B------:R-:W-:Y:S02]  /*36820*/  LOP3.LUT R17, R23, 0xffff, RZ, 0xc0, !PT ;  /* 0x0000ffff17117812 */ /* 0x000fe400078ec0ff */
[----:B------:R-:W-:Y:S02]  /*36830*/  SHF.R.U32.HI R23, RZ, 0x8, R20 ;  /* 0x00000008ff177819 */ /* 0x000fe40000011614 */
[----:B------:R-:W-:-:S05]  /*36840*/  PRMT R20, R20, 0x3340, R19 ;  /* 0x0000334014147816 */ /* 0x000fca0000000013 */
[----:B------:R0:W-:Y:S02]  /*36850*/  STL [R1+0x1c0], R20 ;  /* 0x0001c01401007387 */ /* 0x0001e40000100800 */
[----:B0-----:R-:W-:Y:S02]  /*36860*/  SHF.R.U32.HI R20, RZ, 0x8, R19 ;  /* 0x00000008ff147819 */ /* 0x001fe40000011613 */
[----:B------:R-:W-:Y:S02]  /*36870*/  SHF.R.U32.HI R19, RZ, 0x8, R4 ;  /* 0x00000008ff137819 */ /* 0x000fe40000011604 */
[----:B------:R-:W-:-:S05]  /*36880*/  PRMT R4, R4, 0x3340, R18 ;  /* 0x0000334004047816 */ /* 0x000fca0000000012 */
[----:B------:R0:W-:Y:S02]  /*36890*/  STL [R1+0x1bc], R4 ;  /* 0x0001bc0401007387 */ /* 0x0001e40000100800 */
[----:B0-----:R-:W-:Y:S02]  /*368a0*/  SHF.R.U32.HI R4, RZ, 0x8, R17 ;  /* 0x00000008ff047819 */ /* 0x001fe40000011611 */
[----:B------:R-:W-:-:S05]  /*368b0*/  PRMT R17, R17, 0x3340, R21 ;  /* 0x0000334011117816 */ /* 0x000fca0000000015 */
[----:B------:R0:W-:Y:S02]  /*368c0*/  STL [R1+0x1ac], R17 ;  /* 0x0001ac1101007387 */ /* 0x0001e40000100800 */
[----:B0-----:R-:W-:Y:S02]  /*368d0*/  SHF.R.U32.HI R17, RZ, 0x8, R2 ;  /* 0x00000008ff117819 */ /* 0x001fe40000011602 */
[----:B------:R-:W-:-:S05]  /*368e0*/  PRMT R2, R2, 0x3340, R22 ;  /* 0x0000334002027816 */ /* 0x000fca0000000016 */
[----:B------:R0:W-:Y:S01]  /*368f0*/  STL [R1+0x1a8], R2 ;  /* 0x0001a80201007387 */ /* 0x0001e20000100800 */
[----:B------:R-:W-:Y:S02]  /*36900*/  SHF.R.U32.HI R18, RZ, 0x8, R18 ;  /* 0x00000008ff127819 */ /* 0x000fe40000011612 */
[----:B------:R-:W-:Y:S01]  /*36910*/  SHF.R.U32.HI R21, RZ, 0x8, R21 ;  /* 0x00000008ff157819 */ /* 0x000fe20000011615 */
[----:B0-----:R-:W4:Y:S01]  /*36920*/  LDL.LU R2, [R1+0x404] ;  /* 0x0004040001027983 */ /* 0x001f220000300800 */
[----:B------:R-:W-:Y:S02]  /*36930*/  SHF.R.U32.HI R22, RZ, 0x8, R22 ;  /* 0x00000008ff167819 */ /* 0x000fe40000011616 */
[----:B------:R-:W-:Y:S02]  /*36940*/  LOP3.LUT R23, R23, 0xffff, RZ, 0xc0, !PT ;  /* 0x0000ffff17177812 */ /* 0x000fe400078ec0ff */
[----:B------:R-:W-:Y:S02]  /*36950*/  LOP3.LUT R20, R20, 0xffff, RZ, 0xc0, !PT ;  /* 0x0000ffff14147812 */ /* 0x000fe400078ec0ff */
[----:B------:R-:W-:-:S02]  /*36960*/  LOP3.LUT R19, R19, 0xffff, RZ, 0xc0, !PT ;  /* 0x0000ffff13137812 */ /* 0x000fc400078ec0ff */
[----:B------:R-:W-:Y:S02]  /*36970*/  LOP3.LUT R18, R18, 0xffff, RZ, 0xc0, !PT ;  /* 0x0000ffff12127812 */ /* 0x000fe400078ec0ff */
[----:B------:R-:W-:Y:S02]  /*36980*/  LOP3.LUT R4, R4, 0xffff, RZ, 0xc0, !PT ;  /* 0x0000ffff04047812 */ /* 0x000fe400078ec0ff */
[----:B------:R-:W-:Y:S02]  /*36990*/  LOP3.LUT R21, R21, 0xffff, RZ, 0xc0, !PT ;  /* 0x0000ffff15157812 */ /* 0x000fe400078ec0ff */
[----:B------:R-:W-:Y:S02]  /*369a0*/  LOP3.LUT R17, R17, 0xffff, RZ, 0xc0, !PT ;  /* 0x0000ffff11117812 */ /* 0x000fe400078ec0ff */
[----:B------:R-:W-:Y:S02]  /*369b0*/  LOP3.LUT R22, R22, 0xffff, RZ, 0xc0, !PT ;  /* 0x0000ffff16167812 */ /* 0x000fe400078ec0ff */
[----:B------:R-:W-:-:S02]  /*369c0*/  PRMT R20, R23, 0x3340, R20 ;  /* 0x0000334017147816 */ /* 0x000fc40000000014 */
[----:B------:R-:W-:Y:S02]  /*369d0*/  PRMT R18, R19, 0x3340, R18 ;  /* 0x0000334013127816 */ /* 0x000fe40000000012 */
[----:B------:R-:W-:Y:S02]  /*369e0*/  PRMT R4, R4, 0x3340, R21 ;  /* 0x0000334004047816 */ /* 0x000fe40000000015 */
[----:B------:R-:W-:Y:S01]  /*369f0*/  PRMT R17, R17, 0x3340, R22 ;  /* 0x0000334011117816 */ /* 0x000fe20000000016 */
[----:B------:R-:W-:Y:S04]  /*36a00*/  STL [R1+0x150], R20 ;  /* 0x0001501401007387 */ /* 0x000fe80000100800 */
[----:B------:R-:W-:Y:S04]  /*36a10*/  STL [R1+0x14c], R18 ;  /* 0x00014c1201007387 */ /* 0x000fe80000100800 */
[----:B------:R0:W-:Y:S04]  /*36a20*/  STL [R1+0x148], R4 ;  /* 0x0001480401007387 */ /* 0x0001e80000100800 */
[----:B------:R3:W-:Y:S04]  /*36a30*/  STL [R1+0x144], R17 ;  /* 0x0001441101007387 */ /* 0x0007e80000100800 */
[----:B------:R-:W4:Y:S01]  /*36a40*/  LDL.LU R22, [R1+0x13c] ;  /* 0x00013c0001167983 */ /* 0x000f220000300800 */
[----:B0-----:R-:W-:-:S03]  /*36a50*/  LOP3.LUT R4, R28, 0xffff, RZ, 0xc0, !PT ;  /* 0x0000ffff1c047812 */ /* 0x001fc600078ec0ff */
[----:B------:R-:W4:Y:S04]  /*36a60*/  LDL.LU R23, [R1+0x138] ;  /* 0x0001380001177983 */ /* 0x000f280000300800 */
[----:B------:R-:W4:Y:S01]  /*36a70*/  LDL.LU R28, [R1+0x134] ;  /* 0x00013400011c7983 */ /* 0x000f220000300800 */
[----:B------:R-:W-:Y:S02]  /*36a80*/  LOP3.LUT R20, R0, 0xffff, RZ, 0xc0, !PT ;  /* 0x0000ffff00147812 */ /* 0x000fe400078ec0ff */
[----:B--2---:R-:W-:Y:S02]  /*36a90*/  LOP3.LUT R19, R24, 0xffff, RZ, 0xc0, !PT ;  /* 0x0000ffff18137812 */ /* 0x004fe400078ec0ff */
[----:B------:R-:W2:Y:S01]  /*36aa0*/  LDL.LU R24, [R1+0x130] ;  /* 0x0001300001187983 */ /* 0x000ea20000300800 */
[----:B---3--:R-:W-:-:S03]  /*36ab0*/  LOP3.LUT R17, R25, 0xffff, RZ, 0xc0, !PT ;  /* 0x0000ffff19117812 */ /* 0x008fc600078ec0ff */
[----:B------:R-:W3:Y:S01]  /*36ac0*/  LDL.LU R25, [R1+0x8c] ;  /* 0x00008c0001197983 */ /* 0x000ee20000300800 */
[----:B----4-:R-:W-:-:S03]  /*36ad0*/  LOP3.LUT R18, R27, 0xffff, RZ, 0xc0, !PT ;  /* 0x0000ffff1b127812 */ /* 0x010fc600078ec0ff */
[----:B------:R-:W4:Y:S01]  /*36ae0*/  LDL.LU R27, [R1+0x88] ;  /* 0x00008800011b7983 */ /* 0x000f220000300800 */
[----:B------:R-:W-:-:S03]  /*36af0*/  LOP3.LUT R0, R26, 0xffff, RZ, 0xc0, !PT ;  /* 0x0000ffff1a007812 */ /* 0x000fc600078ec0ff */
[----:B------:R-:W2:Y:S01]  /*36b00*/  LDL.LU R26, [R1+0x4c] ;  /* 0x00004c00011a7983 */ /* 0x000ea20000300800 */
[----:B------:R-:W-:Y:S02]  /*36b10*/  SHF.R.U32.HI R21, RZ, 0x8, R19 ;  /* 0x00000008ff157819 */ /* 0x000fe40000011613 */
[----:B------:R-:W-:Y:S02]  /*36b20*/  PRMT R19, R19, 0x3340, R20 ;  /* 0x0000334013137816 */ /* 0x000fe40000000014 */
[----:B------:R-:W-:-:S03]  /*36b30*/  LOP3.LUT R3, R3, 0xffff, RZ, 0xc0, !PT ;  /* 0x0000ffff03037812 */ /* 0x000fc600078ec0ff */
[----:B------:R0:W-:Y:S02]  /*36b40*/  STL [R1+0x19c], R19 ;  /* 0x00019c1301007387 */ /* 0x0001e40000100800 */
[----:B0-----:R-:W-:Y:S02]  /*36b50*/  SHF.R.U32.HI R19, RZ, 0x8, R17 ;  /* 0x00000008ff137819 */ /* 0x001fe40000011611 */
[----:B------:R-:W-:-:S05]  /*36b60*/  PRMT R17, R17, 0x3340, R3 ;  /* 0x0000334011117816 */ /* 0x000fca0000000003 */
[----:B------:R0:W-:Y:S01]  /*36b70*/  STL [R1+0x198], R17 ;  /* 0x0001981101007387 */ /* 0x0001e20000100800 */
[----:B------:R-:W-:Y:S02]  /*36b80*/  SHF.R.U32.HI R20, RZ, 0x8, R20 ;  /* 0x00000008ff147819 */ /* 0x000fe40000011614 */
[----:B0-----:R-:W-:Y:S02]  /*36b90*/  SHF.R.U32.HI R17, RZ, 0x8, R3 ;  /* 0x00000008ff117819 */ /* 0x001fe40000011603 */
[----:B------:R-:W-:Y:S02]  /*36ba0*/  LOP3.LUT R21, R21, 0xffff, RZ, 0xc0, !PT ;  /* 0x0000ffff15157812 */ /* 0x000fe400078ec0ff */
[----:B------:R-:W-:Y:S02]  /*36bb0*/  LOP3.LUT R20, R20, 0xffff, RZ, 0xc0, !PT ;  /* 0x0000ffff14147812 */ /* 0x000fe400078ec0ff */
[----:B------:R-:W-:Y:S02]  /*36bc0*/  LOP3.LUT R19, R19, 0xffff, RZ, 0xc0, !PT ;  /* 0x0000ffff13137812 */ /* 0x000fe400078ec0ff */
[----:B------:R-:W-:-:S02]  /*36bd0*/  LOP3.LUT R17, R17, 0xffff, RZ, 0xc0, !PT ;  /* 0x0000ffff11117812 */ /* 0x000fc400078ec0ff */
[----:B------:R-:W-:-:S04]  /*36be0*/  LOP3.LUT R2, R2, 0xffff, RZ, 0xc0, !PT ;  /* 0x0000ffff02027812 */ /* 0x000fc800078ec0ff */
[----:B------:R-:W-:Y:S02]  /*36bf0*/  SHF.R.U32.HI R3, RZ, 0x8, R2 ;  /* 0x00000008ff037819 */ /* 0x000fe40000011602 */
[----:B------:R-:W-:-:S05]  /*36c00*/  PRMT R2, R2, 0x3340, R18 ;  /* 0x0000334002027816 */ /* 0x000fca0000000012 */
[----:B------:R0:W-:Y:S01]  /*36c10*/  STL [R1+0x1a4], R2 ;  /* 0x0001a40201007387 */ /* 0x0001e20000100800 */
[----:B------:R-:W-:Y:S02]  /*36c20*/  SHF.R.U32.HI R18, RZ, 0x8, R18 ;  /* 0x00000008ff127819 */ /* 0x000fe40000011612 */
[----:B------:R-:W-:Y:S02]  /*36c30*/  LOP3.LUT R3, R3, 0xffff, RZ, 0xc0, !PT ;  /* 0x0000ffff03037812 */ /* 0x000fe400078ec0ff */
[----:B0-----:R-:W-:Y:S02]  /*36c40*/  SHF.R.U32.HI R2, RZ, 0x8, R4 ;  /* 0x00000008ff027819 */ /* 0x001fe40000011604 */
[--C-:B------:R-:W-:Y:S02]  /*36c50*/  PRMT R4, R4, 0x3340, R0.reuse ;  /* 0x0000334004047816 */ /* 0x100fe40000000000 */
[----:B------:R-:W-:Y:S02]  /*36c60*/  SHF.R.U32.HI R0, RZ, 0x8, R0 ;  /* 0x00000008ff007819 */ /* 0x000fe40000011600 */
[----:B------:R-:W-:Y:S01]  /*36c70*/  LOP3.LUT R18, R18, 0xffff, RZ, 0xc0, !PT ;  /* 0x0000ffff12127812 */ /* 0x000fe200078ec0ff */
[----:B------:R0:W-:Y:S01]  /*36c80*/  STL [R1+0x1a0], R4 ;  /* 0x0001a00401007387 */ /* 0x0001e20000100800 */
[----:B------:R-:W-:-:S02]  /*36c90*/  LOP3.LUT R2, R2, 0xffff, RZ, 0xc0, !PT ;  /* 0x0000ffff02027812 */ /* 0x000fc400078ec0ff */
[----:B------:R-:W-:Y:S02]  /*36ca0*/  LOP3.LUT R0, R0, 0xffff, RZ, 0xc0, !PT ;  /* 0x0000ffff00007812 */ /* 0x000fe400078ec0ff */
[----:B------:R-:W-:Y:S02]  /*36cb0*/  PRMT R3, R3, 0x3340, R18 ;  /* 0x0000334003037816 */ /* 0x000fe40000000012 */
[----:B0-----:R-:W-:Y:S02]  /*36cc0*/  PRMT R4, R21, 0x3340, R20 ;  /* 0x0000334015047816 */ /* 0x001fe40000000014 */
[----:B------:R-:W-:Y:S02]  /*36cd0*/  PRMT R21, R19, 0x3340, R17 ;  /* 0x0000334013157816 */ /* 0x000fe40000000011 */
[----:B------:R-:W-:Y:S01]  /*36ce0*/  PRMT R0, R2, 0x3340, R0 ;  /* 0x0000334002007816 */ /* 0x000fe20000000000 */
[----:B------:R0:W-:Y:S04]  /*36cf0*/  STL [R1+0x44], R4 ;  /* 0x0000440401007387 */ /* 0x0001e80000100800 */
[----:B------:R1:W-:Y:S01]  /*36d00*/  STL [R1+0x140], R3 ;  /* 0x0001400301007387 */ /* 0x0003e20000100800 */
[----:B0-----:R-:W-:-:S03]  /*36d10*/  LOP3.LUT R4, R22, 0xffff, RZ, 0xc0, !PT ;  /* 0x0000ffff16047812 */ /* 0x001fc600078ec0ff */
[----:B------:R0:W-:Y:S01]  /*36d20*/  STL [R1+0x12c], R0 ;  /* 0x00012c0001007387 */ /* 0x0001e20000100800 */
[----:B-1----:R-:W-:Y:S02]  /*36d30*/  LOP3.LUT R3, R23, 0xffff, RZ, 0xc0, !PT ;  /* 0x0000ffff17037812 */ /* 0x002fe400078ec0ff */
[----:B0-----:R-:W-:Y:S02]  /*36d40*/  LOP3.LUT R0, R28, 0xffff, RZ, 0xc0, !PT ;  /* 0x0000ffff1c007812 */ /* 0x001fe400078ec0ff */
[----:B------:R-:W2:Y:S01]  /*36d50*/  LDL.LU R28, [R1+0x118] ;  /* 0x00011800011c7983 */ /* 0x000ea20000300800 */
[----:B------:R-:W-:Y:S02]  /*36d60*/  LOP3.LUT R29, R29, 0xffff, RZ, 0xc0, !PT ;  /* 0x0000ffff1d1d7812 */ /* 0x000fe400078ec0ff */
[----:B------:R-:W-:-:S04]  /*36d70*/  SHF.R.U32.HI R20, RZ, 0x8, R4 ;  /* 0x00000008ff147819 */ /* 0x000fc80000011604 */
[----:B------:R-:W-:Y:S02]  /*36d80*/  LOP3.LUT R20, R20, 0xffff, RZ, 0xc0, !PT ;  /* 0x0000ffff14147812 */ /* 0x000fe400078ec0ff */
[----:B---3--:R-:W-:-:S04]  /*36d90*/  LOP3.LUT R17, R25, 0xffff, RZ, 0xc0, !PT ;  /* 0x0000ffff19117812 */ /* 0x008fc800078ec0ff */
[----:B------:R-:W-:Y:S02]  /*36da0*/  PRMT R22, R4, 0x3340, R17 ;  /* 0x0000334004167816 */ /* 0x000fe40000000011 */
[----:B----4-:R-:W-:Y:S02]  /*36db0*/  LOP3.LUT R18, R27, 0xffff, RZ, 0xc0, !PT ;  /* 0x0000ffff1b127812 */ /* 0x010fe400078ec0ff */
[----:B--2---:R-:W-:Y:S01]  /*36dc0*/  LOP3.LUT R19, R26, 0xffff, RZ, 0xc0, !PT ;  /* 0x0000ffff1a137812 */ /* 0x004fe200078ec0ff */
[----:B------:R-:W2:Y:S04]  /*36dd0*/  LDL.LU R27, [R1+0xfc] ;  /* 0x0000fc00011b7983 */ /* 0x000ea80000300800 */
[----:B------:R-:W3:Y:S04]  /*36de0*/  LDL.LU R26, [R1+0xf8] ;  /* 0x0000f800011a7983 */ /* 0x000ee80000300800 */
[----:B------:R0:W-:Y:S01]  /*36df0*/  STL [R1+0x194], R22 ;  /* 0x0001941601007387 */ /* 0x0001e20000100800 */
[----:B------:R-:W-:-:S02]  /*36e00*/  LOP3.LUT R2, R24, 0xffff, RZ, 0xc0, !PT ;  /* 0x0000ffff18027812 */ /* 0x000fc400078ec0ff */
[----:B0-----:R-:W-:-:S05]  /*36e10*/  PRMT R22, R3, 0x3340, R18 ;  /* 0x0000334003167816 */ /* 0x001fca0000000012 */
[----:B------:R0:W-:Y:S01]  /*36e20*/  STL [R1+0x190], R22 ;  /* 0x0001901601007387 */ /* 0x0001e20000100800 */
[----:B------:R-:W-:Y:S02]  /*36e30*/  SHF.R.U32.HI R17, RZ, 0x8, R17 ;  /* 0x00000008ff117819 */ /* 0x000fe40000011611 */
[----:B------:R-:W-:Y:S02]  /*36e40*/  SHF.R.U32.HI R4, RZ, 0x8, R3 ;  /* 0x00000008ff047819 */ /* 0x000fe40000011603 */
[----:B0-----:R-:W-:Y:S02]  /*36e50*/  PRMT R22, R0, 0x3340, R19 ;  /* 0x0000334000167816 */ /* 0x001fe40000000013 */
[----:B------:R-:W-:-:S03]  /*36e60*/  SHF.R.U32.HI R3, RZ, 0x8, R0 ;  /* 0x00000008ff037819 */ /* 0x000fc60000011600 */
[----:B------:R0:W-:Y:S01]  /*36e70*/  STL [R1+0x184], R22 ;  /* 0x0001841601007387 */ /* 0x0001e20000100800 */
[----:B------:R-:W-:Y:S02]  /*36e80*/  LOP3.LUT R17, R17, 0xffff, RZ, 0xc0, !PT ;  /* 0x0000ffff11117812 */ /* 0x000fe400078ec0ff */
[----:B------:R-:W-:Y:S02]  /*36e90*/  SHF.R.U32.HI R0, RZ, 0x8, R2 ;  /* 0x00000008ff007819 */ /* 0x000fe40000011602 */
[----:B0-----:R-:W-:Y:S02]  /*36ea0*/  PRMT R22, R2, 0x3340, R29 ;  /* 0x0000334002167816 */ /* 0x001fe4000000001d */
[----:B------:R-:W4:Y:S04]  /*36eb0*/  LDL.LU R2, [R1+0x408] ;  /* 0x0004080001027983 */ /* 0x000f280000300800 */
[----:B------:R0:W-:Y:S02]  /*36ec0*/  STL [R1+0x180], R22 ;  /* 0x0001801601007387 */ /* 0x0001e40000100800 */
[----:B0-----:R-:W-:-:S02]  /*36ed0*/  PRMT R22, R20, 0x3340, R17 ;  /* 0x0000334014167816 */ /* 0x001fc40000000011 */
[----:B------:R-:W2:Y:S04]  /*36ee0*/  LDL.LU R20, [R1+0x40c] ;  /* 0x00040c0001147983 */ /* 0x000ea80000300800 */
[----:B------:R-:W2:Y:S01]  /*36ef0*/  LDL.LU R17, [R1+0x11c] ;  /* 0x00011c0001117983 */ /* 0x000ea20000300800 */
[----:B------:R-:W-:Y:S02]  /*36f00*/  SHF.R.U32.HI R18, RZ, 0x8, R18 ;  /* 0x00000008ff127819 */ /* 0x000fe40000011612 */
[----:B------:R-:W-:Y:S02]  /*36f10*/  LOP3.LUT R4, R4, 0xffff, RZ, 0xc0, !PT ;  /* 0x0000ffff04047812 */ /* 0x000fe400078ec0ff */
[----:B------:R-:W-:Y:S02]  /*36f20*/  LOP3.LUT R18, R18, 0xffff, RZ, 0xc0, !PT ;  /* 0x0000ffff12127812 */ /* 0x000fe400078ec0ff */
[----:B------:R-:W-:-:S02]  /*36f30*/  SHF.R.U32.HI R29, RZ, 0x8, R29 ;  /* 0x00000008ff1d7819 */ /* 0x000fc4000001161d */
[----:B------:R-:W-:Y:S02]  /*36f40*/  SHF.R.U32.HI R19, RZ, 0x8, R19 ;  /* 0x00000008ff137819 */ /* 0x000fe40000011613 */
[----:B------:R-:W-:Y:S02]  /*36f50*/  PRMT R23, R4, 0x3340, R18 ;  /* 0x0000334004177816 */ /* 0x000fe40000000012 */
[----:B------:R-:W-:Y:S02]  /*36f60*/  LOP3.LUT R29, R29, 0xffff, RZ, 0xc0, !PT ;  /* 0x0000ffff1d1d7812 */ /* 0x000fe400078ec0ff */
[----:B------:R-:W-:Y:S02]  /*36f70*/  LOP3.LUT R5, R5, 0xffff, RZ, 0xc0, !PT ;  /* 0x0000ffff05057812 */ /* 0x000fe400078ec0ff */
[----:B------:R-:W-:Y:S02]  /*36f80*/  LOP3.LUT R3, R3, 0xffff, RZ, 0xc0, !PT ;  /* 0x0000ffff03037812 */ /* 0x000fe400078ec0ff */
[----:B------:R-:W-:-:S02]  /*36f90*/  LOP3.LUT R19, R19, 0xffff, RZ, 0xc0, !PT ;  /* 0x0000ffff13137812 */ /* 0x000fc400078ec0ff */
[----:B------:R-:W-:Y:S02]  /*36fa0*/  LOP3.LUT R0, R0, 0xffff, RZ, 0xc0, !PT ;  /* 0x0000ffff00007812 */ /* 0x000fe400078ec0ff */
[----:B------:R-:W-:Y:S02]  /*36fb0*/  PRMT R24, R3, 0x3340, R19 ;  /* 0x0000334003187816 */ /* 0x000fe40000000013 */
[----:B------:R-:W-:Y:S02]  /*36fc0*/  PRMT R25, R0, 0x3340, R29 ;  /* 0x0000334000197816 */ /* 0x000fe4000000001d */
[----:B------:R-:W2:Y:S01]  /*36fd0*/  LDL.LU R29, [R1+0x330] ;  /* 0x00033000011d7983 */ /* 0x000ea20000300800 */
[----:B------:R-:W-:Y:S02]  /*36fe0*/  LOP3.LUT R6, R6, 0xffff, RZ, 0xc0, !PT ;  /* 0x0000ffff06067812 */ /* 0x000fe400078ec0ff */
[----:B------:R-:W-:Y:S02]  /*36ff0*/  LOP3.LUT R3, R28, 0xffff, RZ, 0xc0, !PT ;  /* 0x0000ffff1c037812 */ /* 0x000fe400078ec0ff */
[----:B---3--:R-:W-:-:S02]  /*37000*/  LOP3.LUT R18, R26, 0xffff, RZ, 0xc0, !PT ;  /* 0x0000ffff1a127812 */ /* 0x008fc400078ec0ff */
[----:B----4-:R-:W-:Y:S02]  /*37010*/  LOP3.LUT R2, R2, 0xffff, RZ, 0xc0, !PT ;  /* 0x0000ffff02027812 */ /* 0x010fe400078ec0ff */
[----:B--2---:R-:W-:Y:S02]  /*37020*/  LOP3.LUT R4, R17, 0xffff, RZ, 0xc0, !PT ;  /* 0x0000ffff11047812 */ /* 0x004fe400078ec0ff */
[----:B------:R-:W-:Y:S02]  /*37030*/  LOP3.LUT R0, R20, 0xffff, RZ, 0xc0, !PT ;  /* 0x0000ffff14007812 */ /* 0x000fe400078ec0ff */
[----:B------:R-:W-:Y:S01]  /*37040*/  PRMT R26, R4, 0x3340, R5 ;  /* 0x00003340041a7816 */ /* 0x000fe20000000005 */
[----:B------:R-:W2:Y:S04]  /*37050*/  LDL.LU R20, [R1+0x84] ;  /* 0x0000840001147983 */ /* 0x000ea80000300800 */
[----:B------:R-:W3:Y:S01]  /*37060*/  LDL.LU R28, [R1+0x80] ;  /* 0x00008000011c7983 */ /* 0x000ee20000300800 */
[----:B------:R-:W-:-:S03]  /*37070*/  LOP3.LUT R17, R27, 0xffff, RZ, 0xc0, !PT ;  /* 0x0000ffff1b117812 */ /* 0x000fc600078ec0ff */
[----:B------:R0:W-:Y:S01]  /*37080*/  STL [R1+0x164], R26 ;  /* 0x0001641a01007387 */ /* 0x0001e20000100800 */
[----:B------:R-:W-:Y:S02]  /*37090*/  SHF.R.U32.HI R19, RZ, 0x8, R4 ;  /* 0x00000008ff137819 */ /* 0x000fe40000011604 */
[----:B0-----:R-:W-:-:S05]  /*370a0*/  PRMT R26, R3, 0x3340, R6 ;  /* 0x00003340031a7816 */ /* 0x001fca0000000006 */
[----:B------:R0:W-:Y:S01]  /*370b0*/  STL [R1+0x13c], R26 ;  /* 0x00013c1a01007387 */ /* 0x0001e20000100800 */
[----:B------:R-:W-:Y:S02]  /*370c0*/  SHF.R.U32.HI R5, RZ, 0x8, R5 ;  /* 0x00000008ff057819 */ /* 0x000fe40000011605 */
[----:B------:R-:W-:Y:S02]  /*370d0*/  SHF.R.U32.HI R4, RZ, 0x8, R3 ;  /* 0x00000008ff047819 */ /* 0x000fe40000011603 */
[----:B0-----:R-:W-:Y:S02]  /*370e0*/  PRMT R26, R0, 0x3340, R17 ;  /* 0x00003340001a7816 */ /* 0x001fe40000000011 */
[----:B------:R-:W-:-:S03]  /*370f0*/  LOP3.LUT R19, R19, 0xffff, RZ, 0xc0, !PT ;  /* 0x0000ffff13137812 */ /* 0x000fc600078ec0ff */
[----:B------:R0:W-:Y:S01]  /*37100*/  STL [R1+0x178], R26 ;  /* 0x0001781a01007387 */ /* 0x0001e20000100800 */
[----:B------:R-:W-:Y:S02]  /*37110*/  SHF.R.U32.HI R3, RZ, 0x8, R0 ;  /* 0x00000008ff037819 */ /* 0x000fe40000011600 */
        /* <DEDUP_REMOVED lines=9> */
[----:B------:R-:W-:Y:S02]  /*371b0*/  SHF.R.U32.HI R18, RZ, 0x8, R18 ;  /* 0x00000008ff127819 */ /* 0x000fe40000011612 */
[----:B------:R-:W-:Y:S02]  /*371c0*/  LOP3.LUT R3, R3, 0xffff, RZ, 0xc0, !PT ;  /* 0x0000ffff03037812 */ /* 0x000fe400078ec0ff */
[----:B------:R-:W-:-:S02]  /*371d0*/  LOP3.LUT R17, R17, 0xffff, RZ, 0xc0, !PT ;  /* 0x0000ffff11117812 */ /* 0x000fc400078ec0ff */
[----:B------:R-:W-:Y:S02]  /*371e0*/  SHF.R.U32.HI R6, RZ, 0x8, R6 ;  /* 0x00000008ff067819 */ /* 0x000fe40000011606 */
[----:B------:R-:W-:Y:S02]  /*371f0*/  LOP3.LUT R0, R0, 0xffff, RZ, 0xc0, !PT ;  /* 0x0000ffff00007812 */ /* 0x000fe400078ec0ff */
[----:B------:R-:W-:Y:S02]  /*37200*/  LOP3.LUT R18, R18, 0xffff, RZ, 0xc0, !PT ;  /* 0x0000ffff12127812 */ /* 0x000fe400078ec0ff */
[----:B------:R-:W-:Y:S02]  /*37210*/  PRMT R3, R3, 0x3340, R17 ;  /* 0x0000334003037816 */ /* 0x000fe40000000011 */
[----:B------:R-:W-:Y:S02]  /*37220*/  LOP3.LUT R4, R4, 0xffff, RZ, 0xc0, !PT ;  /* 0x0000ffff04047812 */ /* 0x000fe400078ec0ff */
[----:B------:R-:W-:-:S02]  /*37230*/  LOP3.LUT R6, R6, 0xffff, RZ, 0xc0, !PT ;  /* 0x0000ffff06067812 */ /* 0x000fc400078ec0ff */
[----:B------:R-:W-:Y:S01]  /*37240*/  PRMT R0, R0, 0x3340, R18 ;  /* 0x0000334000007816 */ /* 0x000fe20000000012 */
[----:B------:R-:W-:Y:S01]  /*37250*/  STL [R1+0x34], R3 ;  /* 0x0000340301007387 */ /* 0x000fe20000100800 */
[----:B------:R-:W-:-:S03]  /*37260*/  PRMT R27, R4, 0x3340, R6 ;  /* 0x00003340041b7816 */ /* 0x000fc60000000006 */
[----:B------:R4:W-:Y:S04]  /*37270*/  STL [R1+0x30], R0 ;  /* 0x0000300001007387 */ /* 0x0009e80000100800 */
[----:B------:R-:W2:Y:S01]  /*37280*/  LDL.LU R18, [R1+0x2c4] ;  /* 0x0002c40001127983 */ /* 0x000ea20000300800 */
[----:B------:R-:W-:Y:S02]  /*37290*/  LOP3.LUT R15, R15, 0xffff, RZ, 0xc0, !PT ;  /* 0x0000ffff0f0f7812 */ /* 0x000fe400078ec0ff */
[----:B------:R-:W-:Y:S02]  /*372a0*/  LOP3.LUT R12, R12, 0xffff, RZ, 0xc0, !PT ;  /* 0x0000ffff0c0c7812 */ /* 0x000fe400078ec0ff */
[----:B---3--:R-:W-:Y:S02]  /*372b0*/  LOP3.LUT R6, R28, 0xffff, RZ, 0xc0, !PT ;  /* 0x0000ffff1c067812 */ /* 0x008fe400078ec0ff */
[----:B----4-:R-:W-:-:S02]  /*372c0*/  LOP3.LUT R0, R2, 0xffff, RZ, 0xc0, !PT ;  /* 0x0000ffff02007812 */ /* 0x010fc400078ec0ff */
[----:B------:R-:W-:Y:S02]  /*372d0*/  LOP3.LUT R2, R29, 0xffff, RZ, 0xc0, !PT ;  /* 0x0000ffff1d027812 */ /* 0x000fe400078ec0ff */
[----:B--2---:R-:W-:Y:S02]  /*372e0*/  LOP3.LUT R4, R19, 0xffff, RZ, 0xc0, !PT ;  /* 0x0000ffff13047812 */ /* 0x004fe400078ec0ff */
[----:B------:R-:W2:Y:S01]  /*372f0*/  LDL.LU R19, [R1+0x2c0] ;  /* 0x0002c00001137983 */ /* 0x000ea20000300800 */
[----:B------:R-:W-:Y:S02]  /*37300*/  LOP3.LUT R3, R5, 0xffff, RZ, 0xc0, !PT ;  /* 0x0000ffff05037812 */ /* 0x000fe400078ec0ff */
[----:B------:R-:W-:Y:S02]  /*37310*/  LOP3.LUT R5, R20, 0xffff, RZ, 0xc0, !PT ;  /* 0x0000ffff14057812 */ /* 0x000fe400078ec0ff */
[----:B------:R-:W3:Y:S02]  /*37320*/  LDL.LU R20, [R1+0x10c] ;  /* 0x00010c0001147983 */ /* 0x000ee40000300800 */
[----:B------:R-:W-:-:S02]  /*37330*/  PRMT R29, R4, 0x3340, R5 ;  /* 0x00003340041d7816 */ /* 0x000fc40000000005 */
[----:B------:R-:W4:Y:S04]  /*37340*/  LDL.LU R28, [R1+0x108] ;  /* 0x00010800011c7983 */ /* 0x000f280000300800 */
[----:B------:R0:W-:Y:S01]  /*37350*/  STL [R1+0x138], R29 ;  /* 0x0001381d01007387 */ /* 0x0001e20000100800 */
[----:B------:R-:W-:Y:S02]  /*37360*/  SHF.R.U32.HI R17, RZ, 0x8, R4 ;  /* 0x00000008ff117819 */ /* 0x000fe40000011604 */
[----:B------:R-:W-:Y:S02]  /*37370*/  SHF.R.U32.HI R4, RZ, 0x8, R3 ;  /* 0x00000008ff047819 */ /* 0x000fe40000011603 */
[----:B0-----:R-:W-:Y:S02]  /*37380*/  PRMT R29, R3, 0x3340, R6 ;  /* 0x00003340031d7816 */ /* 0x001fe40000000006 */
[----:B------:R-:W-:-:S03]  /*37390*/  SHF.R.U32.HI R3, RZ, 0x8, R0 ;  /* 0x00000008ff037819 */ /* 0x000fc60000011600 */
[----:B------:R0:W-:Y:S01]  /*373a0*/  STL [R1+0x134], R29 ;  /* 0x0001341d01007387 */ /* 0x0001e20000100800 */
[----:B------:R-:W-:Y:S02]  /*373b0*/  SHF.R.U32.HI R5, RZ, 0x8, R5 ;  /* 0x00000008ff057819 */ /* 0x000fe40000011605 */
[----:B------:R-:W-:Y:S02]  /*373c0*/  LOP3.LUT R17, R17, 0xffff, RZ, 0xc0, !PT ;  /* 0x0000ffff11117812 */ /* 0x000fe400078ec0ff */
[----:B0-----:R-:W-:Y:S02]  /*373d0*/  PRMT R29, R0, 0x3340, R15 ;  /* 0x00003340001d7816 */ /* 0x001fe4000000000f */
[----:B------:R-:W-:Y:S02]  /*373e0*/  SHF.R.U32.HI R0, RZ, 0x8, R2 ;  /* 0x00000008ff007819 */ /* 0x000fe40000011602 */
[----:B------:R-:W-:Y:S01]  /*373f0*/  PRMT R2, R2, 0x3340, R12 ;  /* 0x0000334002027816 */ /* 0x000fe2000000000c */
[----:B------:R-:W-:Y:S01]  /*37400*/  STL [R1+0x130], R29 ;  /* 0x0001301d01007387 */ /* 0x000fe20000100800 */
[----:B------:R-:W-:-:S03]  /*37410*/  LOP3.LUT R5, R5, 0xffff, RZ, 0xc0, !PT ;  /* 0x0000ffff05057812 */ /* 0x000fc600078ec0ff */
[----:B------:R0:W-:Y:S02]  /*37420*/  STL [R1+0x4c], R2 ;  /* 0x00004c0201007387 */ /* 0x0001e40000100800 */
[----:B0-----:R-:W-:Y:S02]  /*37430*/  LOP3.LUT R2, R4, 0xffff, RZ, 0xc0, !PT ;  /* 0x0000ffff04027812 */ /* 0x001fe400078ec0ff */
[----:B------:R-:W-:Y:S02]  /*37440*/  LOP3.LUT R4, R0, 0xffff, RZ, 0xc0, !PT ;  /* 0x0000ffff00047812 */ /* 0x000fe400078ec0ff */
[----:B------:R-:W-:Y:S02]  /*37450*/  PRMT R0, R17, 0x3340, R5 ;  /* 0x0000334011007816 */ /* 0x000fe40000000005 */
[----:B------:R-:W4:Y:S04]  /*37460*/  LDL.LU R17, [R1+0x414] ;  /* 0x0004140001117983 */ /* 0x000f280000300800 */
[----:B------:R-:W4:Y:S01]  /*37470*/  LDL.LU R5, [R1+0x410] ;  /* 0x0004100001057983 */ /* 0x000f220000300800 */
[----:B------:R-:W-:-:S02]  /*37480*/  SHF.R.U32.HI R6, RZ, 0x8, R6 ;  /* 0x00000008ff067819 */ /* 0x000fc40000011606 */
[----:B------:R-:W-:Y:S02]  /*37490*/  SHF.R.U32.HI R12, RZ, 0x8, R12 ;  /* 0x00000008ff0c7819 */ /* 0x000fe4000001160c */
[----:B------:R-:W-:Y:S02]  /*374a0*/  SHF.R.U32.HI R15, RZ, 0x8, R15 ;  /* 0x00000008ff0f7819 */ /* 0x000fe4000001160f */
[----:B------:R-:W-:Y:S02]  /*374b0*/  LOP3.LUT R6, R6, 0xffff, RZ, 0xc0, !PT ;  /* 0x0000ffff06067812 */ /* 0x000fe400078ec0ff */
[----:B------:R-:W-:Y:S02]  /*374c0*/  LOP3.LUT R12, R12, 0xffff, RZ, 0xc0, !PT ;  /* 0x0000ffff0c0c7812 */ /* 0x000fe400078ec0ff */
[----:B------:R-:W-:Y:S02]  /*374d0*/  LOP3.LUT R3, R3, 0xffff, RZ, 0xc0, !PT ;  /* 0x0000ffff03037812 */ /* 0x000fe400078ec0ff */
[----:B------:R-:W-:-:S02]  /*374e0*/  LOP3.LUT R15, R15, 0xffff, RZ, 0xc0, !PT ;  /* 0x0000ffff0f0f7812 */ /* 0x000fc400078ec0ff */
[----:B------:R-:W-:Y:S02]  /*374f0*/  PRMT R2, R2, 0x3340, R6 ;  /* 0x0000334002027816 */ /* 0x000fe40000000006 */
[----:B------:R-:W-:Y:S02]  /*37500*/  PRMT R6, R4, 0x3340, R12 ;  /* 0x0000334004067816 */ /* 0x000fe4000000000c */
[----:B------:R-:W-:Y:S02]  /*37510*/  PRMT R29, R3, 0x3340, R15 ;  /* 0x00003340031d7816 */ /* 0x000fe4000000000f */
[----:B------:R-:W-:Y:S01]  /*37520*/  LOP3.LUT R15, R7, 0xffff, RZ, 0xc0, !PT ;  /* 0x0000ffff070f7812 */ /* 0x000fe200078ec0ff */
[----:B------:R2:W-:Y:S02]  /*37530*/  STL [R1+0x4], R6 ;  /* 0x0000040601007387 */ /* 0x0005e40000100800 */
[----:B--2---:R-:W-:Y:S02]  /*37540*/  LOP3.LUT R6, R19, 0xffff, RZ, 0xc0, !PT ;  /* 0x0000ffff13067812 */ /* 0x004fe400078ec0ff */
[----:B---3--:R-:W-:-:S02]  /*37550*/  LOP3.LUT R12, R20, 0xffff, RZ, 0xc0, !PT ;  /* 0x0000ffff140c7812 */ /* 0x008fc400078ec0ff */
[----:B----4-:R-:W-:Y:S02]  /*37560*/  LOP3.LUT R7, R28, 0xffff, RZ, 0xc0, !PT ;  /* 0x0000ffff1c077812 */ /* 0x010fe400078ec0ff */
[----:B------:R-:W-:Y:S02]  /*37570*/  LOP3.LUT R3, R17, 0xffff, RZ, 0xc0, !PT ;  /* 0x0000ffff11037812 */ /* 0x000fe400078ec0ff */
[----:B------:R-:W-:Y:S02]  /*37580*/  LOP3.LUT R4, R5, 0xffff, RZ, 0xc0, !PT ;  /* 0x0000ffff05047812 */ /* 0x000fe400078ec0ff */
[----:B------:R-:W-:Y:S02]  /*37590*/  LOP3.LUT R5, R18, 0xffff, RZ, 0xc0, !PT ;  /* 0x0000ffff12057812 */ /* 0x000fe400078ec0ff */
[----:B------:R-:W-:Y:S01]  /*375a0*/  LOP3.LUT R17, R9, 0xffff, RZ, 0xc0, !PT ;  /* 0x0000ffff09117812 */ /* 0x000fe200078ec0ff */
[----:B------:R-:W2:Y:S01]  /*375b0*/  LDL.LU R18, [R1+0x320] ;  /* 0x0003200001127983 */ /* 0x000ea20000300800 */
[----:B------:R-:W-:-:S02]  /*375c0*/  SHF.R.U32.HI R9, RZ, 0x8, R5 ;  /* 0x00000008ff097819 */ /* 0x000fc40000011605 */
[----:B------:R-:W-:Y:S01]  /*375d0*/  PRMT R5, R5, 0x3340, R15 ;  /* 0x0000334005057816 */ /* 0x000fe2000000000f */
[----:B------:R-:W3:Y:S04]  /*375e0*/  LDL.LU R19, [R1+0xe4] ;  /* 0x0000e40001137983 */ /* 0x000ee80000300800 */
[----:B------:R-:W4:Y:S04]  /*375f0*/  LDL.LU R20, [R1+0xe0] ;  /* 0x0000e00001147983 */ /* 0x000f280000300800 */
[----:B------:R-:W3:Y:S04]  /*37600*/  LDL.LU R28, [R1+0x20] ;  /* 0x00002000011c7983 */ /* 0x000ee80000300800 */
[----:B------:R0:W-:Y:S02]  /*37610*/  STL [R1+0x40], R5 ;  /* 0x0000400501007387 */ /* 0x0001e40000100800 */
[----:B0-----:R-:W-:-:S02]  /*37620*/  SHF.R.U32.HI R5, RZ, 0x8, R6 ;  /* 0x00000008ff057819 */ /* 0x001fc40000011606 */
[----:B------:R-:W-:-:S05]  /*37630*/  PRMT R6, R6, 0x3340, R17 ;  /* 0x0000334006067816 */ /* 0x000fca0000000011 */
[----:B------:R0:W-:Y:S01]  /*37640*/  STL [R1+0x3c], R6 ;  /* 0x00003c0601007387 */ /* 0x0001e20000100800 */
[----:B------:R-:W-:Y:S02]  /*37650*/  SHF.R.U32.HI R15, RZ, 0x8, R15 ;  /* 0x00000008ff0f7819 */ /* 0x000fe4000001160f */
[----:B0-----:R-:W-:Y:S02]  /*37660*/  SHF.R.U32.HI R6, RZ, 0x8, R3 ;  /* 0x00000008ff067819 */ /* 0x001fe40000011603 */
[----:B------:R-:W-:Y:S02]  /*37670*/  PRMT R3, R3, 0x3340, R12 ;  /* 0x0000334003037816 */ /* 0x000fe4000000000c */
[----:B------:R-:W-:-:S03]  /*37680*/  SHF.R.U32.HI R17, RZ, 0x8, R17 ;  /* 0x00000008ff117819 */ /* 0x000fc60000011611 */
[----:B------:R0:W-:Y:S01]  /*37690*/  STL [R1+0x128], R3 ;  /* 0x0001280301007387 */ /* 0x0001e20000100800 */
[----:B------:R-:W-:Y:S02]  /*376a0*/  LOP3.LUT R9, R9, 0xffff, RZ, 0xc0, !PT ;  /* 0x0000ffff09097812 */ /* 0x000fe400078ec0ff */
[----:B------:R-:W-:Y:S02]  /*376b0*/  LOP3.LUT R15, R15, 0xffff, RZ, 0xc0, !PT ;  /* 0x0000ffff0f0f7812 */ /* 0x000fe400078ec0ff */
[----:B------:R-:W-:Y:S02]  /*376c0*/  LOP3.LUT R17, R17, 0xffff, RZ, 0xc0, !PT ;  /* 0x0000ffff11117812 */ /* 0x000fe400078ec0ff */
[----:B0-----:R-:W-:Y:S02]  /*376d0*/  SHF.R.U32.HI R3, RZ, 0x8, R4 ;  /* 0x00000008ff037819 */ /* 0x001fe40000011604 */
[----:B------:R-:W-:Y:S02]  /*376e0*/  PRMT R4, R4, 0x3340, R7 ;  /* 0x0000334004047816 */ /* 0x000fe40000000007 */
[----:B------:R-:W-:-:S03]  /*376f0*/  LOP3.LUT R5, R5, 0xffff, RZ, 0xc0, !PT ;  /* 0x0000ffff05057812 */ /* 0x000fc600078ec0ff */
[----:B------:R0:W-:Y:S01]  /*37700*/  STL [R1+0x124], R4 ;  /* 0x0001240401007387 */ /* 0x0001e20000100800 */
[----:B------:R-:W-:Y:S02]  /*37710*/  PRMT R5, R5, 0x3340, R17 ;  /* 0x0000334005057816 */ /* 0x000fe40000000011 */
[----:B0-----:R-:W-:Y:S02]  /*37720*/  LOP3.LUT R4, R3, 0xffff, RZ, 0xc0, !PT ;  /* 0x0000ffff03047812 */ /* 0x001fe400078ec0ff */
[----:B------:R-:W-:Y:S02]  /*37730*/  PRMT R3, R9, 0x3340, R15 ;  /* 0x0000334009037816 */ /* 0x000fe4000000000f */
[----:B------:R-:W3:Y:S04]  /*37740*/  LDL.LU R9, [R1+0x390] ;  /* 0x0003900001097983 */ /* 0x000ee80000300800 */
[----:B------:R-:W3:Y:S04]  /*37750*/  LDL.LU R15, [R1+0x324] ;  /* 0x00032400010f7983 */ /* 0x000ee80000300800 */
[----:B------:R-:W3:Y:S01]  /*37760*/  LDL.LU R17, [R1+0x394] ;  /* 0x0003940001117983 */ /* 0x000ee20000300800 */
[----:B------:R-:W-:-:S02]  /*37770*/  SHF.R.U32.HI R12, RZ, 0x8, R12 ;  /* 0x00000008ff0c7819 */ /* 0x000fc4000001160c */
[----:B------:R-:W-:Y:S02]  /*37780*/  SHF.R.U32.HI R7, RZ, 0x8, R7 ;  /* 0x00000008ff077819 */ /* 0x000fe40000011607 */
[----:B------:R-:W-:Y:S02]  /*37790*/  LOP3.LUT R6, R6, 0xffff, RZ, 0xc0, !PT ;  /* 0x0000ffff06067812 */ /* 0x000fe400078ec0ff */
[----:B------:R-:W-:Y:S02]  /*377a0*/  LOP3.LUT R12, R12, 0xffff, RZ, 0xc0, !PT ;  /* 0x0000ffff0c0c7812 */ /* 0x000fe400078ec0ff */
[----:B------:R-:W-:Y:S01]  /*377b0*/  LOP3.LUT R7, R7, 0xffff, RZ, 0xc0, !PT ;  /* 0x0000ffff07077812 */ /* 0x000fe200078ec0ff */
[----:B------:R0:W-:Y:S03]  /*377c0*/  STL [R1], R5 ;  /* 0x0000000501007387 */ /* 0x0001e60000100800 */
[----:B------:R-:W-:-:S02]  /*377d0*/  PRMT R4, R4, 0x3340, R7 ;  /* 0x0000334004047816 */ /* 0x000fc40000000007 */
[----:B0-----:R-:W-:-:S05]  /*377e0*/  PRMT R5, R6, 0x3340, R12 ;  /* 0x0000334006057816 */ /* 0x001fca000000000c */
[----:B------:R2:W-:Y:S04]  /*377f0*/  STL [R1+0x8], R5 ;  /* 0x0000080501007387 */ /* 0x0005e80000100800 */
[----:B------:R0:W-:Y:S01]  /*37800*/  STL [R1+0x54], R4 ;  /* 0x0000540401007387 */ /* 0x0001e20000100800 */
[----:B------:R-:W-:Y:S02]  /*37810*/  LOP3.LUT R10, R10, 0xffff, RZ, 0xc0, !PT ;  /* 0x0000ffff0a0a7812 */ /* 0x000fe400078ec0ff */
[----:B--2---:R-:W-:Y:S02]  /*37820*/  LOP3.LUT R5, R18, 0xffff, RZ, 0xc0, !PT ;  /* 0x0000ffff12057812 */ /* 0x004fe400078ec0ff */
[----:B------:R-:W2:Y:S01]  /*37830*/  LDL.LU R18, [R1+0x2b4] ;  /* 0x0002b40001127983 */ /* 0x000ea20000300800 */
[----:B----4-:R-:W-:-:S02]  /*37840*/  LOP3.LUT R12, R20, 0xffff, RZ, 0xc0, !PT ;  /* 0x0000ffff140c7812 */ /* 0x010fc400078ec0ff */
[----:B---3--:R-:W-:Y:S02]  /*37850*/  LOP3.LUT R6, R9, 0xffff, RZ, 0xc0, !PT ;  /* 0x0000ffff09067812 */ /* 0x008fe400078ec0ff */
[----:B------:R-:W-:Y:S02]  /*37860*/  LOP3.LUT R9, R19, 0xffff, RZ, 0xc0, !PT ;  /* 0x0000ffff13097812 */ /* 0x000fe400078ec0ff */
[----:B------:R-:W-:Y:S01]  /*37870*/  LOP3.LUT R7, R17, 0xffff, RZ, 0xc0, !PT ;  /* 0x0000ffff11077812 */ /* 0x000fe200078ec0ff */
[----:B------:R-:W3:Y:S03]  /*37880*/  LDL.LU R19, [R1+0x2b0] ;  /* 0x0002b00001137983 */ /* 0x000ee60000300800 */
[----:B------:R-:W-:Y:S01]  /*37890*/  SHF.R.U32.HI R17, RZ, 0x8, R7 ;  /* 0x00000008ff117819 */ /* 0x000fe20000011607 */
[----:B------:R-:W4:Y:S01]  /*378a0*/  LDL.LU R20, [R1+0x234] ;  /* 0x0002340001147983 */ /* 0x000f220000300800 */
[----:B------:R-:W-:-:S02]  /*378b0*/  PRMT R7, R7, 0x3340, R9 ;  /* 0x0000334007077816 */ /* 0x000fc40000000009 */
[----:B0-----:R-:W-:Y:S02]  /*378c0*/  LOP3.LUT R4, R15, 0xffff, RZ, 0xc0, !PT ;  /* 0x0000ffff0f047812 */ /* 0x001fe400078ec0ff */
[----:B------:R-:W-:Y:S02]  /*378d0*/  LOP3.LUT R15, R28, 0xffff, RZ, 0xc0, !PT ;  /* 0x0000ffff1c0f7812 */ /* 0x000fe400078ec0ff */
        /* <DEDUP_REMOVED lines=8> */
[----:B------:R-:W-:-:S03]  /*37960*/  LOP3.LUT R9, R9, 0xffff, RZ, 0xc0, !PT ;  /* 0x0000ffff09097812 */ /* 0x000fc600078ec0ff */
[----:B------:R0:W-:Y:S01]  /*37970*/  STL [R1+0x64], R4 ;  /* 0x0000640401007387 */ /* 0x0001e20000100800 */
[----:B------:R-:W-:Y:S02]  /*37980*/  LOP3.LUT R17, R17, 0xffff, RZ, 0xc0, !PT ;  /* 0x0000ffff11117812 */ /* 0x000fe400078ec0ff */
[----:B0-----:R-:W-:Y:S02]  /*37990*/  SHF.R.U32.HI R4, RZ, 0x8, R5 ;  /* 0x00000008ff047819 */ /* 0x001fe40000011605 */
[----:B------:R-:W-:Y:S02]  /*379a0*/  PRMT R5, R5, 0x3340, R10 ;  /* 0x0000334005057816 */ /* 0x000fe4000000000a */
[----:B------:R-:W-:-:S03]  /*379b0*/  PRMT R17, R17, 0x3340, R9 ;  /* 0x0000334011117816 */ /* 0x000fc60000000009 */
[----:B------:R0:W-:Y:S04]  /*379c0*/  STL [R1+0x60], R5 ;  /* 0x0000600501007387 */ /* 0x0001e80000100800 */
[----:B0-----:R-:W3:Y:S04]  /*379d0*/  LDL.LU R5, [R1+0x418] ;  /* 0x0004180001057983 */ /* 0x001ee80000300800 */
[----:B------:R-:W3:Y:S01]  /*379e0*/  LDL.LU R9, [R1+0x41c] ;  /* 0x00041c0001097983 */ /* 0x000ee20000300800 */
[----:B------:R-:W-:Y:S02]  /*379f0*/  SHF.R.U32.HI R12, RZ, 0x8, R12 ;  /* 0x00000008ff0c7819 */ /* 0x000fe4000001160c */
[----:B------:R-:W-:-:S02]  /*37a00*/  SHF.R.U32.HI R15, RZ, 0x8, R15 ;  /* 0x00000008ff0f7819 */ /* 0x000fc4000001160f */
[----:B------:R-:W-:Y:S02]  /*37a10*/  LOP3.LUT R7, R7, 0xffff, RZ, 0xc0, !PT ;  /* 0x0000ffff07077812 */ /* 0x000fe400078ec0ff */
[----:B------:R-:W-:Y:S02]  /*37a20*/  LOP3.LUT R12, R12, 0xffff, RZ, 0xc0, !PT ;  /* 0x0000ffff0c0c7812 */ /* 0x000fe400078ec0ff */
[----:B------:R-:W-:Y:S02]  /*37a30*/  SHF.R.U32.HI R10, RZ, 0x8, R10 ;  /* 0x00000008ff0a7819 */ /* 0x000fe4000001160a */
[----:B------:R-:W-:Y:S02]  /*37a40*/  LOP3.LUT R6, R6, 0xffff, RZ, 0xc0, !PT ;  /* 0x0000ffff06067812 */ /* 0x000fe400078ec0ff */
[----:B------:R-:W-:Y:S02]  /*37a50*/  LOP3.LUT R15, R15, 0xffff, RZ, 0xc0, !PT ;  /* 0x0000ffff0f0f7812 */ /* 0x000fe400078ec0ff */
[----:B------:R-:W-:-:S02]  /*37a60*/  PRMT R12, R7, 0x3340, R12 ;  /* 0x00003340070c7816 */ /* 0x000fc4000000000c */
[----:B------:R-:W-:Y:S02]  /*37a70*/  LOP3.LUT R4, R4, 0xffff, RZ, 0xc0, !PT ;  /* 0x0000ffff04047812 */ /* 0x000fe400078ec0ff */
[----:B------:R-:W-:Y:S02]  /*37a80*/  LOP3.LUT R10, R10, 0xffff, RZ, 0xc0, !PT ;  /* 0x0000ffff0a0a7812 */ /* 0x000fe400078ec0ff */
[----:B------:R-:W-:Y:S01]  /*37a90*/  PRMT R7, R6, 0x3340, R15 ;  /* 0x0000334006077816 */ /* 0x000fe2000000000f */
[----:B------:R-:W-:Y:S01]  /*37aa0*/  STL [R1+0xc], R17 ;  /* 0x00000c1101007387 */ /* 0x000fe20000100800 */
[----:B------:R-:W-:-:S03]  /*37ab0*/  PRMT R6, R4, 0x3340, R10 ;  /* 0x0000334004067816 */ /* 0x000fc6000000000a */
[----:B------:R0:W-:Y:S04]  /*37ac0*/  STL [R1+0x10], R12 ;  /* 0x0000100c01007387 */ /* 0x0001e80000100800 */
[----:B------:R2:W-:Y:S04]  /*37ad0*/  STL [R1+0x1c], R7 ;  /* 0x00001c0701007387 */ /* 0x0005e80000100800 */
[----:B------:R4:W-:Y:S01]  /*37ae0*/  STL [R1+0x50], R6 ;  /* 0x0000500601007387 */ /* 0x0009e20000100800 */
[----:B0-----:R-:W-:-:S03]  /*37af0*/  LOP3.LUT R12, R11, 0xffff, RZ, 0xc0, !PT ;  /* 0x0000ffff0b0c7812 */ /* 0x001fc600078ec0ff */
[----:B------:R-:W3:Y:S04]  /*37b00*/  LDL.LU R15, [R1+0x380] ;  /* 0x00038000010f7983 */ /* 0x000ee80000300800 */
[----:B------:R-:W3:Y:S01]  /*37b10*/  LDL.LU R17, [R1+0x314] ;  /* 0x0003140001117983 */ /* 0x000ee20000300800 */
[----:B--2---:R-:W-:-:S03]  /*37b20*/  LOP3.LUT R7, R18, 0xffff, RZ, 0xc0, !PT ;  /* 0x0000ffff12077812 */ /* 0x004fc600078ec0ff */
[----:B------:R-:W2:Y:S01]  /*37b30*/  LDL.LU R18, [R1+0x310] ;  /* 0x0003100001127983 */ /* 0x000ea20000300800 */
[----:B----4-:R-:W-:Y:S02]  /*37b40*/  LOP3.LUT R6, R20, 0xffff, RZ, 0xc0, !PT ;  /* 0x0000ffff14067812 */ /* 0x010fe400078ec0ff */
[----:B---3--:R-:W-:Y:S02]  /*37b50*/  LOP3.LUT R11, R28, 0xffff, RZ, 0xc0, !PT ;  /* 0x0000ffff1c0b7812 */ /* 0x008fe400078ec0ff */
[----:B------:R-:W-:Y:S02]  /*37b60*/  LOP3.LUT R10, R5, 0xffff, RZ, 0xc0, !PT ;  /* 0x0000ffff050a7812 */ /* 0x000fe400078ec0ff */
[----:B------:R-:W-:Y:S02]  /*37b70*/  LOP3.LUT R4, R9, 0xffff, RZ, 0xc0, !PT ;  /* 0x0000ffff09047812 */ /* 0x000fe400078ec0ff */
[----:B------:R-:W-:Y:S02]  /*37b80*/  LOP3.LUT R9, R13, 0xffff, RZ, 0xc0, !PT ;  /* 0x0000ffff0d097812 */ /* 0x000fe400078ec0ff */
[----:B------:R-:W-:-:S02]  /*37b90*/  SHF.R.U32.HI R13, RZ, 0x8, R7 ;  /* 0x00000008ff0d7819 */ /* 0x000fc40000011607 */
[----:B------:R-:W-:Y:S02]  /*37ba0*/  PRMT R7, R7, 0x3340, R12 ;  /* 0x0000334007077816 */ /* 0x000fe4000000000c */
[----:B------:R-:W-:Y:S02]  /*37bb0*/  LOP3.LUT R5, R19, 0xffff, RZ, 0xc0, !PT ;  /* 0x0000ffff13057812 */ /* 0x000fe400078ec0ff */
[----:B------:R-:W3:Y:S04]  /*37bc0*/  LDL.LU R19, [R1+0xec] ;  /* 0x0000ec0001137983 */ /* 0x000ee80000300800 */
[----:B------:R-:W4:Y:S04]  /*37bd0*/  LDL.LU R20, [R1+0xe8] ;  /* 0x0000e80001147983 */ /* 0x000f280000300800 */
[----:B------:R-:W3:Y:S04]  /*37be0*/  LDL.LU R28, [R1+0x48] ;  /* 0x00004800011c7983 */ /* 0x000ee80000300800 */
[----:B------:R0:W-:Y:S02]  /*37bf0*/  STL [R1+0x5c], R7 ;  /* 0x00005c0701007387 */ /* 0x0001e40000100800 */
[----:B0-----:R-:W-:-:S02]  /*37c00*/  SHF.R.U32.HI R7, RZ, 0x8, R5 ;  /* 0x00000008ff077819 */ /* 0x001fc40000011605 */
[----:B------:R-:W-:-:S05]  /*37c10*/  PRMT R5, R5, 0x3340, R9 ;  /* 0x0000334005057816 */ /* 0x000fca0000000009 */
[----:B------:R0:W-:Y:S02]  /*37c20*/  STL [R1+0x58], R5 ;  /* 0x0000580501007387 */ /* 0x0001e40000100800 */
[----:B0-----:R-:W-:Y:S02]  /*37c30*/  SHF.R.U32.HI R5, RZ, 0x8, R4 ;  /* 0x00000008ff057819 */ /* 0x001fe40000011604 */
[----:B------:R-:W-:-:S05]  /*37c40*/  PRMT R4, R4, 0x3340, R6 ;  /* 0x0000334004047816 */ /* 0x000fca0000000006 */
[----:B------:R0:W-:Y:S02]  /*37c50*/  STL [R1+0x120], R4 ;  /* 0x0001200401007387 */ /* 0x0001e40000100800 */
[----:B0-----:R-:W-:Y:S02]  /*37c60*/  SHF.R.U32.HI R4, RZ, 0x8, R10 ;  /* 0x00000008ff047819 */ /* 0x001fe4000001160a */
[----:B------:R-:W-:-:S05]  /*37c70*/  PRMT R10, R10, 0x3340, R11 ;  /* 0x000033400a0a7816 */ /* 0x000fca000000000b */
[----:B------:R0:W-:Y:S02]  /*37c80*/  STL [R1+0x11c], R10 ;  /* 0x00011c0a01007387 */ /* 0x0001e40000100800 */
[----:B0-----:R-:W-:Y:S02]  /*37c90*/  SHF.R.U32.HI R10, RZ, 0x8, R11 ;  /* 0x00000008ff0a7819 */ /* 0x001fe4000001160b */
[----:B------:R-:W-:Y:S02]  /*37ca0*/  LOP3.LUT R11, R13, 0xffff, RZ, 0xc0, !PT ;  /* 0x0000ffff0d0b7812 */ /* 0x000fe400078ec0ff */
[----:B------:R-:W3:Y:S01]  /*37cb0*/  LDL.LU R13, [R1+0x384] ;  /* 0x00038400010d7983 */ /* 0x000ee20000300800 */
[----:B------:R-:W-:Y:S02]  /*37cc0*/  SHF.R.U32.HI R12, RZ, 0x8, R12 ;  /* 0x00000008ff0c7819 */ /* 0x000fe4000001160c */
[----:B------:R-:W-:Y:S02]  /*37cd0*/  SHF.R.U32.HI R9, RZ, 0x8, R9 ;  /* 0x00000008ff097819 */ /* 0x000fe40000011609 */
[----:B------:R-:W-:-:S02]  /*37ce0*/  SHF.R.U32.HI R6, RZ, 0x8, R6 ;  /* 0x00000008ff067819 */ /* 0x000fc40000011606 */
[----:B------:R-:W-:Y:S02]  /*37cf0*/  LOP3.LUT R12, R12, 0xffff, RZ, 0xc0, !PT ;  /* 0x0000ffff0c0c7812 */ /* 0x000fe400078ec0ff */
[----:B------:R-:W-:Y:S02]  /*37d00*/  LOP3.LUT R7, R7, 0xffff, RZ, 0xc0, !PT ;  /* 0x0000ffff07077812 */ /* 0x000fe400078ec0ff */
[----:B------:R-:W-:Y:S02]  /*37d10*/  LOP3.LUT R9, R9, 0xffff, RZ, 0xc0, !PT ;  /* 0x0000ffff09097812 */ /* 0x000fe400078ec0ff */
[----:B------:R-:W-:Y:S02]  /*37d20*/  LOP3.LUT R5, R5, 0xffff, RZ, 0xc0, !PT ;  /* 0x0000ffff05057812 */ /* 0x000fe400078ec0ff */
[----:B------:R-:W-:Y:S02]  /*37d30*/  LOP3.LUT R6, R6, 0xffff, RZ, 0xc0, !PT ;  /* 0x0000ffff06067812 */ /* 0x000fe400078ec0ff */
[----:B------:R-:W-:-:S02]  /*37d40*/  LOP3.LUT R4, R4, 0xffff, RZ, 0xc0, !PT ;  /* 0x0000ffff04047812 */ /* 0x000fc400078ec0ff */
[----:B------:R-:W-:Y:S02]  /*37d50*/  LOP3.LUT R10, R10, 0xffff, RZ, 0xc0, !PT ;  /* 0x0000ffff0a0a7812 */ /* 0x000fe400078ec0ff */
[----:B------:R-:W-:Y:S02]  /*37d60*/  PRMT R11, R11, 0x3340, R12 ;  /* 0x000033400b0b7816 */ /* 0x000fe4000000000c */
[----:B------:R-:W-:Y:S02]  /*37d70*/  PRMT R7, R7, 0x3340, R9 ;  /* 0x0000334007077816 */ /* 0x000fe40000000009 */
[----:B------:R-:W-:Y:S02]  /*37d80*/  PRMT R5, R5, 0x3340, R6 ;  /* 0x0000334005057816 */ /* 0x000fe40000000006 */
[----:B------:R-:W-:Y:S01]  /*37d90*/  PRMT R4, R4, 0x3340, R10 ;  /* 0x0000334004047816 */ /* 0x000fe2000000000a */
[----:B------:R-:W-:Y:S01]  /*37da0*/  STL [R1+0x14], R11 ;  /* 0x0000140b01007387 */ /* 0x000fe20000100800 */
[----:B------:R-:W-:-:S03]  /*37db0*/  LOP3.LUT R6, R15, 0xffff, RZ, 0xc0, !PT ;  /* 0x0000ffff0f067812 */ /* 0x000fc600078ec0ff */
[----:B------:R-:W-:Y:S04]  /*37dc0*/  STL [R1+0x20], R7 ;  /* 0x0000200701007387 */ /* 0x000fe80000100800 */
[----:B------:R0:W-:Y:S04]  /*37dd0*/  STL [R1+0x7c], R5 ;  /* 0x00007c0501007387 */ /* 0x0001e80000100800 */
[----:B------:R2:W-:Y:S04]  /*37de0*/  STL [R1+0x80], R4 ;  /* 0x0000800401007387 */ /* 0x0005e80000100800 */
[----:B------:R-:W3:Y:S01]  /*37df0*/  LDL.LU R15, [R1+0x3e4] ;  /* 0x0003e400010f7983 */ /* 0x000ee20000300800 */
[----:B0-----:R-:W-:-:S03]  /*37e00*/  LOP3.LUT R5, R17, 0xffff, RZ, 0xc0, !PT ;  /* 0x0000ffff11057812 */ /* 0x001fc600078ec0ff */
[----:B------:R-:W3:Y:S01]  /*37e10*/  LDL.LU R17, [R1+0x3e0] ;  /* 0x0003e00001117983 */ /* 0x000ee20000300800 */
[----:B--2---:R-:W-:-:S03]  /*37e20*/  LOP3.LUT R4, R18, 0xffff, RZ, 0xc0, !PT ;  /* 0x0000ffff12047812 */ /* 0x004fc600078ec0ff */
[----:B------:R-:W2:Y:S01]  /*37e30*/  LDL.LU R18, [R1+0x2a4] ;  /* 0x0002a40001127983 */ /* 0x000ea20000300800 */
[----:B----4-:R-:W-:Y:S02]  /*37e40*/  LOP3.LUT R7, R20, 0xffff, RZ, 0xc0, !PT ;  /* 0x0000ffff14077812 */ /* 0x010fe400078ec0ff */
[----:B---3--:R-:W-:Y:S02]  /*37e50*/  LOP3.LUT R9, R28, 0xffff, RZ, 0xc0, !PT ;  /* 0x0000ffff1c097812 */ /* 0x008fe400078ec0ff */
[----:B------:R-:W-:Y:S02]  /*37e60*/  LOP3.LUT R12, R13, 0xffff, RZ, 0xc0, !PT ;  /* 0x0000ffff0d0c7812 */ /* 0x000fe400078ec0ff */
[----:B------:R-:W-:Y:S02]  /*37e70*/  LOP3.LUT R13, R19, 0xffff, RZ, 0xc0, !PT ;  /* 0x0000ffff130d7812 */ /* 0x000fe400078ec0ff */
[----:B------:R-:W3:Y:S04]  /*37e80*/  LDL.LU R19, [R1+0x2a0] ;  /* 0x0002a00001137983 */ /* 0x000ee80000300800 */
[----:B------:R-:W4:Y:S04]  /*37e90*/  LDL.LU R20, [R1+0x224] ;  /* 0x0002240001147983 */ /* 0x000f280000300800 */
[----:B------:R-:W4:Y:S01]  /*37ea0*/  LDL.LU R28, [R1+0x220] ;  /* 0x00022000011c7983 */ /* 0x000f220000300800 */
[----:B------:R-:W-:-:S02]  /*37eb0*/  LOP3.LUT R10, R8, 0xffff, RZ, 0xc0, !PT ;  /* 0x0000ffff080a7812 */ /* 0x000fc400078ec0ff */
[----:B------:R-:W-:Y:S02]  /*37ec0*/  SHF.R.U32.HI R11, RZ, 0x8, R12 ;  /* 0x00000008ff0b7819 */ /* 0x000fe4000001160c */
[--C-:B------:R-:W-:Y:S02]  /*37ed0*/  PRMT R8, R12, 0x3340, R13.reuse ;  /* 0x000033400c087816 */ /* 0x100fe4000000000d */
[----:B------:R-:W-:Y:S02]  /*37ee0*/  SHF.R.U32.HI R12, RZ, 0x8, R13 ;  /* 0x00000008ff0c7819 */ /* 0x000fe4000001160d */
[--C-:B------:R-:W-:Y:S01]  /*37ef0*/  PRMT R13, R6, 0x3340, R7.reuse ;  /* 0x00003340060d7816 */ /* 0x100fe20000000007 */
[----:B------:R0:W-:Y:S01]  /*37f00*/  STL [R1+0x118], R8 ;  /* 0x0001180801007387 */ /* 0x0001e20000100800 */
[----:B------:R-:W-:-:S03]  /*37f10*/  SHF.R.U32.HI R7, RZ, 0x8, R7 ;  /* 0x00000008ff077819 */ /* 0x000fc60000011607 */
[----:B------:R1:W-:Y:S01]  /*37f20*/  STL [R1+0x114], R13 ;  /* 0x0001140d01007387 */ /* 0x0003e20000100800 */
[----:B------:R-:W-:Y:S02]  /*37f30*/  LOP3.LUT R11, R11, 0xffff, RZ, 0xc0, !PT ;  /* 0x0000ffff0b0b7812 */ /* 0x000fe400078ec0ff */
[----:B0-----:R-:W-:Y:S02]  /*37f40*/  SHF.R.U32.HI R8, RZ, 0x8, R6 ;  /* 0x00000008ff087819 */ /* 0x001fe40000011606 */
[----:B------:R-:W-:Y:S02]  /*37f50*/  SHF.R.U32.HI R6, RZ, 0x8, R5 ;  /* 0x00000008ff067819 */ /* 0x000fe40000011605 */
[--C-:B-1----:R-:W-:Y:S02]  /*37f60*/  PRMT R13, R5, 0x3340, R9.reuse ;  /* 0x00003340050d7816 */ /* 0x102fe40000000009 */
[----:B------:R-:W-:Y:S02]  /*37f70*/  SHF.R.U32.HI R5, RZ, 0x8, R4 ;  /* 0x00000008ff057819 */ /* 0x000fe40000011604 */
[----:B------:R-:W-:-:S02]  /*37f80*/  SHF.R.U32.HI R9, RZ, 0x8, R9 ;  /* 0x00000008ff097819 */ /* 0x000fc40000011609 */
[--C-:B------:R-:W-:Y:S02]  /*37f90*/  PRMT R4, R4, 0x3340, R10.reuse ;  /* 0x0000334004047816 */ /* 0x100fe4000000000a */
[----:B------:R-:W-:Y:S02]  /*37fa0*/  SHF.R.U32.HI R10, RZ, 0x8, R10 ;  /* 0x00000008ff0a7819 */ /* 0x000fe4000001160a */
[----:B------:R-:W-:Y:S02]  /*37fb0*/  LOP3.LUT R12, R12, 0xffff, RZ, 0xc0, !PT ;  /* 0x0000ffff0c0c7812 */ /* 0x000fe400078ec0ff */
[----:B------:R-:W-:Y:S02]  /*37fc0*/  LOP3.LUT R8, R8, 0xffff, RZ, 0xc0, !PT ;  /* 0x0000ffff08087812 */ /* 0x000fe400078ec0ff */
[----:B------:R-:W-:Y:S01]  /*37fd0*/  LOP3.LUT R7, R7, 0xffff, RZ, 0xc0, !PT ;  /* 0x0000ffff07077812 */ /* 0x000fe200078ec0ff */
[----:B------:R-:W-:Y:S01]  /*37fe0*/  STL [R1+0x110], R13 ;  /* 0x0001100d01007387 */ /* 0x000fe20000100800 */
[----:B------:R-:W-:-:S02]  /*37ff0*/  LOP3.LUT R6, R6, 0xffff, RZ, 0xc0, !PT ;  /* 0x0000ffff06067812 */ /* 0x000fc400078ec0ff */
[----:B------:R-:W-:Y:S01]  /*38000*/  LOP3.LUT R9, R9, 0xffff, RZ, 0xc0, !PT ;  /* 0x0000ffff09097812 */ /* 0x000fe200078ec0ff */
[----:B------:R0:W-:Y:S01]  /*38010*/  STL [R1+0x8c], R4 ;  /* 0x00008c0401007387 */ /* 0x0001e20000100800 */
[----:B------:R-:W-:Y:S02]  /*38020*/  LOP3.LUT R5, R5, 0xffff, RZ, 0xc0, !PT ;  /* 0x0000ffff05057812 */ /* 0x000fe400078ec0ff */
[----:B------:R-:W-:Y:S02]  /*38030*/  LOP3.LUT R10, R10, 0xffff, RZ, 0xc0, !PT ;  /* 0x0000ffff0a0a7812 */ /* 0x000fe400078ec0ff */
[----:B------:R-:W-:Y:S02]  /*38040*/  PRMT R11, R11, 0x3340, R12 ;  /* 0x000033400b0b7816 */ /* 0x000fe4000000000c */
[----:B------:R-:W-:Y:S02]  /*38050*/  PRMT R6, R6, 0x3340, R9 ;  /* 0x0000334006067816 */ /* 0x000fe40000000009 */
[----:B0-----:R-:W-:-:S02]  /*38060*/  PRMT R4, R8, 0x3340, R7 ;  /* 0x0000334008047816 */ /* 0x001fc40000000007 */
[----:B------:R-:W-:Y:S01]  /*38070*/  PRMT R5, R5, 0x3340, R10 ;  /* 0x0000334005057816 */ /* 0x000fe2000000000a */
[----:B------:R-:W-:Y:S04]  /*38080*/  STL [R1+0x24], R11 ;  /* 0x0000240b01007387 */ /* 0x000fe80000100800 */
[----:B------:R0:W-:Y:S01]  /*38090*/  STL [R1+0x28], R4 ;  /* 0x0000280401007387 */ /* 0x0001e20000100800 */
[----:B------:R-:W-:-:S03]  /*380a0*/  LOP3.LUT R9, R17, 0xffff, RZ, 0xc0, !PT ;  /* 0x0000ffff11097812 */ /* 0x000fc600078ec0ff */
[----:B------:R-:W-:Y:S01]  /*380b0*/  STL [R1+0x74], R6 ;  /* 0x0000740601007387 */ /* 0x000fe20000100800 */
[----:B--2---:R-:W-:-:S03]  /*380c0*/  LOP3.LUT R7, R18, 0xffff, RZ, 0xc0, !PT ;  /* 0x0000ffff12077812 */ /* 0x004fc600078ec0ff */
[----:B------:R3:W-:Y:S01]  /*380d0*/  STL [R1+0x78], R5 ;  /* 0x0000780501007387 */ /* 0x0007e20000100800 */
[----:B------:R-:W-:Y:S02]  /*380e0*/  LOP3.LUT R14, R14, 0xffff, RZ, 0xc0, !PT ;  /* 0x0000ffff0e0e7812 */ /* 0x000fe400078ec0ff */
[----:B0-----:R-:W-:Y:S01]  /*380f0*/  LOP3.LUT R4, R15, 0xffff, RZ, 0xc0, !PT ;  /* 0x0000ffff0f047812 */ /* 0x001fe200078ec0ff */
[----:B------:R-:W2:Y:S04]  /*38100*/  LDL.LU R13, [R1+0x370] ;  /* 0x00037000010d7983 */ /* 0x000ea80000300800 */
[----:B------:R-:W2:Y:S01]  /*38110*/  LDL.LU R15, [R1+0x304] ;  /* 0x00030400010f7983 */ /* 0x000ea20000300800 */
[----:B------:R-:W-:-:S03]  /*38120*/  SHF.R.U32.HI R12, RZ, 0x8, R7 ;  /* 0x00000008ff0c7819 */ /* 0x000fc60000011607 */
[----:B------:R-:W2:Y:S01]  /*38130*/  LDL.LU R17, [R1+0x300] ;  /* 0x0003000001117983 */ /* 0x000ea20000300800 */
[----:B------:R-:W-:-:S03]  /*38140*/  PRMT R7, R7, 0x3340, R14 ;  /* 0x0000334007077816 */ /* 0x000fc6000000000e */
[----:B------:R-:W2:Y:S01]  /*38150*/  LDL.LU R18, [R1+0x1b4] ;  /* 0x0001b40001127983 */ /* 0x000ea20000300800 */
[----:B------:R-:W-:Y:S02]  /*38160*/  SHF.R.U32.HI R11, RZ, 0x8, R14 ;  /* 0x00000008ff0b7819 */ /* 0x000fe4000001160e */
[----:B---3--:R-:W-:Y:S02]  /*38170*/  LOP3.LUT R5, R19, 0xffff, RZ, 0xc0, !PT ;  /* 0x0000ffff13057812 */ /* 0x008fe400078ec0ff */
[----:B------:R-:W3:Y:S01]  /*38180*/  LDL.LU R19, [R1+0x1b0] ;  /* 0x0001b00001137983 */ /* 0x000ee20000300800 */
[----:B----4-:R-:W-:-:S03]  /*38190*/  LOP3.LUT R6, R20, 0xffff, RZ, 0xc0, !PT ;  /* 0x0000ffff14067812 */ /* 0x010fc600078ec0ff */
[----:B------:R-:W4:Y:S01]  /*381a0*/  LDL.LU R20, [R1+0xd4] ;  /* 0x0000d40001147983 */ /* 0x000f220000300800 */
[----:B------:R-:W-:-:S03]  /*381b0*/  LOP3.LUT R10, R28, 0xffff, RZ, 0xc0, !PT ;  /* 0x0000ffff1c0a7812 */ /* 0x000fc600078ec0ff */
[----:B------:R-:W4:Y:S04]  /*381c0*/  LDL.LU R28, [R1+0xd0] ;  /* 0x0000d000011c7983 */ /* 0x000f280000300800 */
[----:B------:R-:W4:Y:S01]  /*381d0*/  LDL.LU R14, [R1+0x374] ;  /* 0x00037400010e7983 */ /* 0x000f220000300800 */
[----:B------:R-:W-:-:S03]  /*381e0*/  LOP3.LUT R16, R16, 0xffff, RZ, 0xc0, !PT ;  /* 0x0000ffff10107812 */ /* 0x000fc600078ec0ff */
[----:B------:R0:W-:Y:S01]  /*381f0*/  STL [R1+0x88], R7 ;  /* 0x0000880701007387 */ /* 0x0001e20000100800 */
[--C-:B------:R-:W-:Y:S02]  /*38200*/  SHF.R.U32.HI R8, RZ, 0x8, R16.reuse ;  /* 0x00000008ff087819 */ /* 0x100fe40000011610 */
[----:B0-----:R-:W-:Y:S02]  /*38210*/  SHF.R.U32.HI R7, RZ, 0x8, R5 ;  /* 0x00000008ff077819 */ /* 0x001fe40000011605 */
[----:B------:R-:W-:Y:S02]  /*38220*/  PRMT R5, R5, 0x3340, R16 ;  /* 0x0000334005057816 */ /* 0x000fe40000000010 */
[----:B------:R-:W-:-:S03]  /*38230*/  PRMT R16, R4, 0x3340, R6 ;  /* 0x0000334004107816 */ /* 0x000fc60000000006 */
        /* <DEDUP_REMOVED lines=8> */
[----:B------:R-:W-:-:S02]  /*382c0*/  LOP3.LUT R10, R12, 0xffff, RZ, 0xc0, !PT ;  /* 0x0000ffff0c0a7812 */ /* 0x000fc400078ec0ff */
[----:B------:R-:W-:Y:S02]  /*382d0*/  LOP3.LUT R7, R7, 0xffff, RZ, 0xc0, !PT ;  /* 0x0000ffff07077812 */ /* 0x000fe400078ec0ff */
[----:B------:R-:W-:Y:S02]  /*382e0*/  LOP3.LUT R8, R8, 0xffff, RZ, 0xc0, !PT ;  /* 0x0000ffff08087812 */ /* 0x000fe400078ec0ff */
[----:B------:R-:W-:Y:S02]  /*382f0*/  LOP3.LUT R5, R5, 0xffff, RZ, 0xc0, !PT ;  /* 0x0000ffff05057812 */ /* 0x000fe400078ec0ff */
[----:B------:R-:W-:Y:S02]  /*38300*/  LOP3.LUT R6, R6, 0xffff, RZ, 0xc0, !PT ;  /* 0x0000ffff06067812 */ /* 0x000fe400078ec0ff */
[----:B------:R-:W-:Y:S02]  /*38310*/  LOP3.LUT R4, R4, 0xffff, RZ, 0xc0, !PT ;  /* 0x0000ffff04047812 */ /* 0x000fe400078ec0ff */
[----:B------:R-:W-:-:S02]  /*38320*/  LOP3.LUT R9, R9, 0xffff, RZ, 0xc0, !PT ;  /* 0x0000ffff09097812 */ /* 0x000fc400078ec0ff */
[----:B------:R-:W-:Y:S02]  /*38330*/  PRMT R10, R10, 0x3340, R11 ;  /* 0x000033400a0a7816 */ /* 0x000fe4000000000b */
[----:B------:R-:W-:Y:S02]  /*38340*/  PRMT R7, R7, 0x3340, R8 ;  /* 0x0000334007077816 */ /* 0x000fe40000000008 */
[----:B------:R-:W-:Y:S01]  /*38350*/  PRMT R5, R5, 0x3340, R6 ;  /* 0x0000334005057816 */ /* 0x000fe20000000006 */
[----:B------:R-:W-:Y:S01]  /*38360*/  STL [R1+0x108], R16 ;  /* 0x0001081001007387 */ /* 0x000fe20000100800 */
[----:B------:R-:W-:-:S03]  /*38370*/  PRMT R4, R4, 0x3340, R9 ;  /* 0x0000334004047816 */ /* 0x000fc60000000009 */
[----:B------:R-:W-:Y:S04]  /*38380*/  STL [R1+0x2c], R10 ;  /* 0x00002c0a01007387 */ /* 0x000fe80000100800 */
[----:B------:R-:W-:Y:S01]  /*38390*/  STL [R1+0x70], R7 ;  /* 0x0000700701007387 */ /* 0x000fe20000100800 */
[----:B--2---:R-:W-:-:S03]  /*383a0*/  LOP3.LUT R6, R13, 0xffff, RZ, 0xc0, !PT ;  /* 0x0000ffff0d067812 */ /* 0x004fc600078ec0ff */
[----:B------:R0:W-:Y:S04]  /*383b0*/  STL [R1+0xa8], R5 ;  /* 0x0000a80501007387 */ /* 0x0001e80000100800 */
[----:B------:R1:W-:Y:S01]  /*383c0*/  STL [R1+0xac], R4 ;  /* 0x0000ac0401007387 */ /* 0x0003e20000100800 */
[----:B------:R-:W-:Y:S02]  /*383d0*/  LOP3.LUT R11, R18, 0xffff, RZ, 0xc0, !PT ;  /* 0x0000ffff120b7812 */ /* 0x000fe400078ec0ff */
[----:B0-----:R-:W-:Y:S02]  /*383e0*/  LOP3.LUT R5, R17, 0xffff, RZ, 0xc0, !PT ;  /* 0x0000ffff11057812 */ /* 0x001fe400078ec0ff */
[----:B-1----:R-:W-:Y:S02]  /*383f0*/  LOP3.LUT R4, R15, 0xffff, RZ, 0xc0, !PT ;  /* 0x0000ffff0f047812 */ /* 0x002fe400078ec0ff */
[----:B---3--:R-:W-:-:S02]  /*38400*/  LOP3.LUT R9, R19, 0xffff, RZ, 0xc0, !PT ;  /* 0x0000ffff13097812 */ /* 0x008fc400078ec0ff */
[----:B----4-:R-:W-:Y:S02]  /*38410*/  LOP3.LUT R8, R14, 0xffff, RZ, 0xc0, !PT ;  /* 0x0000ffff0e087812 */ /* 0x010fe400078ec0ff */
[----:B------:R-:W2:Y:S04]  /*38420*/  LDL.LU R14, [R1+0x3ec] ;  /* 0x0003ec00010e7983 */ /* 0x000ea80000300800 */
[----:B------:R-:W3:Y:S04]  /*38430*/  LDL.LU R13, [R1+0x3e8] ;  /* 0x0003e800010d7983 */ /* 0x000ee80000300800 */
[----:B------:R-:W4:Y:S04]  /*38440*/  LDL.LU R15, [R1+0x294] ;  /* 0x00029400010f7983 */ /* 0x000f280000300800 */
[----:B------:R-:W4:Y:S04]  /*38450*/  LDL.LU R17, [R1+0x290] ;  /* 0x0002900001117983 */ /* 0x000f280000300800 */
[----:B------:R-:W4:Y:S01]  /*38460*/  LDL.LU R18, [R1+0x22c] ;  /* 0x00022c0001127983 */ /* 0x000f220000300800 */
[----:B------:R-:W-:-:S03]  /*38470*/  LOP3.LUT R7, R20, 0xffff, RZ, 0xc0, !PT ;  /* 0x0000ffff14077812 */ /* 0x000fc600078ec0ff */
[----:B------:R-:W4:Y:S04]  /*38480*/  LDL.LU R19, [R1+0x38] ;  /* 0x0000380001137983 */ /* 0x000f280000300800 */
[----:B------:R-:W4:Y:S01]  /*38490*/  LDL.LU R20, [R1+0x228] ;  /* 0x0002280001147983 */ /* 0x000f220000300800 */
[----:B------:R-:W-:-:S03]  /*384a0*/  LOP3.LUT R12, R28, 0xffff, RZ, 0xc0, !PT ;  /* 0x0000ffff1c0c7812 */ /* 0x000fc600078ec0ff */
[----:B------:R-:W4:Y:S01]  /*384b0*/  LDL.LU R28, [R1+0x18] ;  /* 0x00001800011c7983 */ /* 0x000f220000300800 */
[----:B------:R-:W-:-:S05]  /*384c0*/  PRMT R16, R8, 0x3340, R11 ;  /* 0x0000334008107816 */ /* 0x000fca000000000b */
[----:B------:R0:W-:Y:S01]  /*384d0*/  STL [R1+0x104], R16 ;  /* 0x0001041001007387 */ /* 0x0001e20000100800 */
[----:B------:R-:W-:Y:S02]  /*384e0*/  SHF.R.U32.HI R10, RZ, 0x8, R8 ;  /* 0x00000008ff0a7819 */ /* 0x000fe40000011608 */
[----:B0-----:R-:W-:-:S05]  /*384f0*/  PRMT R16, R6, 0x3340, R9 ;  /* 0x0000334006107816 */ /* 0x001fca0000000009 */
[----:B------:R0:W-:Y:S01]  /*38500*/  STL [R1+0x100], R16 ;  /* 0x0001001001007387 */ /* 0x0001e20000100800 */
[----:B------:R-:W-:Y:S02]  /*38510*/  SHF.R.U32.HI R11, RZ, 0x8, R11 ;  /* 0x00000008ff0b7819 */ /* 0x000fe4000001160b */
[----:B------:R-:W-:Y:S02]  /*38520*/  SHF.R.U32.HI R8, RZ, 0x8, R6 ;  /* 0x00000008ff087819 */ /* 0x000fe40000011606 */
[----:B------:R-:W-:Y:S02]  /*38530*/  SHF.R.U32.HI R9, RZ, 0x8, R9 ;  /* 0x00000008ff097819 */ /* 0x000fe40000011609 */
[--C-:B0-----:R-:W-:Y:S02]  /*38540*/  PRMT R16, R4, 0x3340, R7.reuse ;  /* 0x0000334004107816 */ /* 0x101fe40000000007 */
[----:B------:R-:W-:Y:S02]  /*38550*/  SHF.R.U32.HI R6, RZ, 0x8, R4 ;  /* 0x00000008ff067819 */ /* 0x000fe40000011604 */
[----:B------:R-:W-:Y:S01]  /*38560*/  SHF.R.U32.HI R7, RZ, 0x8, R7 ;  /* 0x00000008ff077819 */ /* 0x000fe20000011607 */
[----:B------:R0:W-:Y:S01]  /*38570*/  STL [R1+0xfc], R16 ;  /* 0x0000fc1001007387 */ /* 0x0001e20000100800 */
[----:B------:R-:W-:-:S02]  /*38580*/  SHF.R.U32.HI R4, RZ, 0x8, R5 ;  /* 0x00000008ff047819 */ /* 0x000fc40000011605 */
[----:B------:R-:W-:Y:S02]  /*38590*/  LOP3.LUT R10, R10, 0xffff, RZ, 0xc0, !PT ;  /* 0x0000ffff0a0a7812 */ /* 0x000fe400078ec0ff */
[----:B------:R-:W-:Y:S02]  /*385a0*/  LOP3.LUT R11, R11, 0xffff, RZ, 0xc0, !PT ;  /* 0x0000ffff0b0b7812 */ /* 0x000fe400078ec0ff */
[----:B------:R-:W-:Y:S02]  /*385b0*/  LOP3.LUT R8, R8, 0xffff, RZ, 0xc0, !PT ;  /* 0x0000ffff08087812 */ /* 0x000fe400078ec0ff */
[--C-:B0-----:R-:W-:Y:S02]  /*385c0*/  PRMT R16, R5, 0x3340, R12.reuse ;  /* 0x0000334005107816 */ /* 0x101fe4000000000c */
[----:B------:R-:W-:Y:S02]  /*385d0*/  SHF.R.U32.HI R5, RZ, 0x8, R12 ;  /* 0x00000008ff057819 */ /* 0x000fe4000001160c */
[----:B------:R-:W-:-:S02]  /*385e0*/  LOP3.LUT R9, R9, 0xffff, RZ, 0xc0, !PT ;  /* 0x0000ffff09097812 */ /* 0x000fc400078ec0ff */
[----:B------:R-:W-:Y:S02]  /*385f0*/  LOP3.LUT R6, R6, 0xffff, RZ, 0xc0, !PT ;  /* 0x0000ffff06067812 */ /* 0x000fe400078ec0ff */
[----:B------:R-:W-:Y:S02]  /*38600*/  LOP3.LUT R7, R7, 0xffff, RZ, 0xc0, !PT ;  /* 0x0000ffff07077812 */ /* 0x000fe400078ec0ff */
[----:B------:R-:W-:Y:S02]  /*38610*/  LOP3.LUT R4, R4, 0xffff, RZ, 0xc0, !PT ;  /* 0x0000ffff04047812 */ /* 0x000fe400078ec0ff */
[----:B------:R-:W-:Y:S02]  /*38620*/  LOP3.LUT R5, R5, 0xffff, RZ, 0xc0, !PT ;  /* 0x0000ffff05057812 */ /* 0x000fe400078ec0ff */
[----:B------:R-:W-:Y:S02]  /*38630*/  PRMT R10, R10, 0x3340, R11 ;  /* 0x000033400a0a7816 */ /* 0x000fe4000000000b */
[----:B------:R-:W-:-:S02]  /*38640*/  PRMT R8, R8, 0x3340, R9 ;  /* 0x0000334008087816 */ /* 0x000fc40000000009 */
[----:B------:R-:W-:Y:S01]  /*38650*/  PRMT R7, R6, 0x3340, R7 ;  /* 0x0000334006077816 */ /* 0x000fe20000000007 */
[----:B------:R-:W-:Y:S01]  /*38660*/  STL [R1+0xf8], R16 ;  /* 0x0000f81001007387 */ /* 0x000fe20000100800 */
[----:B------:R-:W-:-:S03]  /*38670*/  PRMT R6, R4, 0x3340, R5 ;  /* 0x0000334004067816 */ /* 0x000fc60000000005 */
[----:B------:R-:W-:Y:S04]  /*38680*/  STL [R1+0x98], R10 ;  /* 0x0000980a01007387 */ /* 0x000fe80000100800 */
[----:B------:R4:W-:Y:S04]  /*38690*/  STL [R1+0x9c], R8 ;  /* 0x00009c0801007387 */ /* 0x0009e80000100800 */
[----:B------:R-:W-:Y:S04]  /*386a0*/  STL [R1+0xa0], R7 ;  /* 0x0000a00701007387 */ /* 0x000fe80000100800 */
[----:B------:R0:W-:Y:S01]  /*386b0*/  STL [R1+0xa4], R6 ;  /* 0x0000a40601007387 */ /* 0x0001e20000100800 */
[----:B--2---:R-:W-:-:S03]  /*386c0*/  LOP3.LUT R4, R14, 0xffff, RZ, 0xc0, !PT ;  /* 0x0000ffff0e047812 */ /* 0x004fc600078ec0ff */
[----:B------:R-:W2:Y:S01]  /*386d0*/  LDL.LU R14, [R1+0x37c] ;  /* 0x00037c00010e7983 */ /* 0x000ea20000300800 */
[----:B---3--:R-:W-:-:S03]  /*386e0*/  LOP3.LUT R5, R13, 0xffff, RZ, 0xc0, !PT ;  /* 0x0000ffff0d057812 */ /* 0x008fc600078ec0ff */
[----:B------:R-:W3:Y:S01]  /*386f0*/  LDL.LU R13, [R1+0x378] ;  /* 0x00037800010d7983 */ /* 0x000ee20000300800 */
[----:B----4-:R-:W-:-:S03]  /*38700*/  LOP3.LUT R8, R15, 0xffff, RZ, 0xc0, !PT ;  /* 0x0000ffff0f087812 */ /* 0x010fc600078ec0ff */
[----:B------:R-:W4:Y:S01]  /*38710*/  LDL.LU R15, [R1+0x30c] ;  /* 0x00030c00010f7983 */ /* 0x000f220000300800 */
[----:B0-----:R-:W-:-:S03]  /*38720*/  LOP3.LUT R6, R17, 0xffff, RZ, 0xc0, !PT ;  /* 0x0000ffff11067812 */ /* 0x001fc600078ec0ff */
[----:B------:R-:W4:Y:S01]  /*38730*/  LDL.LU R17, [R1+0x308] ;  /* 0x0003080001117983 */ /* 0x000f220000300800 */
[----:B------:R-:W-:-:S03]  /*38740*/  LOP3.LUT R7, R18, 0xffff, RZ, 0xc0, !PT ;  /* 0x0000ffff12077812 */ /* 0x000fc600078ec0ff */
[----:B------:R-:W4:Y:S01]  /*38750*/  LDL.LU R18, [R1+0x1b8] ;  /* 0x0001b80001127983 */ /* 0x000f220000300800 */
[----:B------:R-:W-:-:S03]  /*38760*/  LOP3.LUT R11, R19, 0xffff, RZ, 0xc0, !PT ;  /* 0x0000ffff130b7812 */ /* 0x000fc600078ec0ff */
[----:B------:R-:W4:Y:S01]  /*38770*/  LDL.LU R19, [R1+0xd8] ;  /* 0x0000d80001137983 */ /* 0x000f220000300800 */
[----:B------:R-:W-:-:S03]  /*38780*/  LOP3.LUT R12, R20, 0xffff, RZ, 0xc0, !PT ;  /* 0x0000ffff140c7812 */ /* 0x000fc600078ec0ff */
[----:B------:R-:W4:Y:S01]  /*38790*/  LDL.LU R20, [R1+0xc4] ;  /* 0x0000c40001147983 */ /* 0x000f220000300800 */
[----:B------:R-:W-:-:S03]  /*387a0*/  LOP3.LUT R9, R28, 0xffff, RZ, 0xc0, !PT ;  /* 0x0000ffff1c097812 */ /* 0x000fc600078ec0ff */
[----:B------:R-:W4:Y:S01]  /*387b0*/  LDL.LU R28, [R1+0xc0] ;  /* 0x0000c000011c7983 */ /* 0x000f220000300800 */
[----:B------:R-:W-:-:S05]  /*387c0*/  PRMT R16, R8, 0x3340, R11 ;  /* 0x0000334008107816 */ /* 0x000fca000000000b */
[----:B------:R0:W-:Y:S01]  /*387d0*/  STL [R1+0xec], R16 ;  /* 0x0000ec1001007387 */ /* 0x0001e20000100800 */
[----:B------:R-:W-:Y:S02]  /*387e0*/  SHF.R.U32.HI R10, RZ, 0x8, R8 ;  /* 0x00000008ff0a7819 */ /* 0x000fe40000011608 */
[----:B------:R-:W-:Y:S02]  /*387f0*/  SHF.R.U32.HI R11, RZ, 0x8, R11 ;  /* 0x00000008ff0b7819 */ /* 0x000fe4000001160b */
[--C-:B0-----:R-:W-:Y:S02]  /*38800*/  PRMT R16, R6, 0x3340, R9.reuse ;  /* 0x0000334006107816 */ /* 0x101fe40000000009 */
[----:B------:R-:W-:Y:S02]  /*38810*/  SHF.R.U32.HI R8, RZ, 0x8, R6 ;  /* 0x00000008ff087819 */ /* 0x000fe40000011606 */
[----:B------:R-:W-:Y:S01]  /*38820*/  SHF.R.U32.HI R9, RZ, 0x8, R9 ;  /* 0x00000008ff097819 */ /* 0x000fe20000011609 */
[----:B------:R0:W-:Y:S01]  /*38830*/  STL [R1+0xe8], R16 ;  /* 0x0000e81001007387 */ /* 0x0001e20000100800 */
[----:B------:R-:W-:-:S02]  /*38840*/  LOP3.LUT R10, R10, 0xffff, RZ, 0xc0, !PT ;  /* 0x0000ffff0a0a7812 */ /* 0x000fc400078ec0ff */
[----:B------:R-:W-:Y:S02]  /*38850*/  LOP3.LUT R11, R11, 0xffff, RZ, 0xc0, !PT ;  /* 0x0000ffff0b0b7812 */ /* 0x000fe400078ec0ff */
[----:B------:R-:W-:Y:S02]  /*38860*/  LOP3.LUT R8, R8, 0xffff, RZ, 0xc0, !PT ;  /* 0x0000ffff08087812 */ /* 0x000fe400078ec0ff */
[--C-:B0-----:R-:W-:Y:S02]  /*38870*/  PRMT R16, R4, 0x3340, R7.reuse ;  /* 0x0000334004107816 */ /* 0x101fe40000000007 */
[----:B------:R-:W-:Y:S02]  /*38880*/  LOP3.LUT R9, R9, 0xffff, RZ, 0xc0, !PT ;  /* 0x0000ffff09097812 */ /* 0x000fe400078ec0ff */
[----:B------:R-:W-:Y:S01]  /*38890*/  SHF.R.U32.HI R6, RZ, 0x8, R4 ;  /* 0x00000008ff067819 */ /* 0x000fe20000011604 */
[----:B------:R0:W-:Y:S01]  /*388a0*/  STL [R1+0xf4], R16 ;  /* 0x0000f41001007387 */ /* 0x0001e20000100800 */
[----:B------:R-:W-:-:S02]  /*388b0*/  SHF.R.U32.HI R7, RZ, 0x8, R7 ;  /* 0x00000008ff077819 */ /* 0x000fc40000011607 */
[----:B------:R-:W-:Y:S02]  /*388c0*/  SHF.R.U32.HI R4, RZ, 0x8, R5 ;  /* 0x00000008ff047819 */ /* 0x000fe40000011605 */
[----:B------:R-:W-:Y:S02]  /*388d0*/  PRMT R10, R10, 0x3340, R11 ;  /* 0x000033400a0a7816 */ /* 0x000fe4000000000b */
[----:B------:R-:W-:Y:S02]  /*388e0*/  PRMT R8, R8, 0x3340, R9 ;  /* 0x0000334008087816 */ /* 0x000fe40000000009 */
[--C-:B0-----:R-:W-:Y:S02]  /*388f0*/  PRMT R16, R5, 0x3340, R12.reuse ;  /* 0x0000334005107816 */ /* 0x101fe4000000000c */
[----:B------:R-:W-:Y:S02]  /*38900*/  SHF.R.U32.HI R5, RZ, 0x8, R12 ;  /* 0x00000008ff057819 */ /* 0x000fe4000001160c */
[----:B------:R-:W-:Y:S01]  /*38910*/  LOP3.LUT R6, R6, 0xffff, RZ, 0xc0, !PT ;  /* 0x0000ffff06067812 */ /* 0x000fe200078ec0ff */
[----:B------:R0:W-:Y:S01]  /*38920*/  STL [R1+0xf0], R16 ;  /* 0x0000f01001007387 */ /* 0x0001e20000100800 */
[----:B------:R-:W-:-:S02]  /*38930*/  LOP3.LUT R7, R7, 0xffff, RZ, 0xc0, !PT ;  /* 0x0000ffff07077812 */ /* 0x000fc400078ec0ff */
[----:B------:R-:W-:Y:S01]  /*38940*/  LOP3.LUT R4, R4, 0xffff, RZ, 0xc0, !PT ;  /* 0x0000ffff04047812 */ /* 0x000fe200078ec0ff */
[----:B------:R-:W-:Y:S01]  /*38950*/  STL [R1+0x90], R10 ;  /* 0x0000900a01007387 */ /* 0x000fe20000100800 */
[----:B------:R-:W-:-:S03]  /*38960*/  LOP3.LUT R5, R5, 0xffff, RZ, 0xc0, !PT ;  /* 0x0000ffff05057812 */ /* 0x000fc600078ec0ff */
[----:B------:R2:W-:Y:S01]  /*38970*/  STL [R1+0x94], R8 ;  /* 0x0000940801007387 */ /* 0x0005e20000100800 */
[----:B------:R-:W-:Y:S02]  /*38980*/  PRMT R6, R6, 0x3340, R7 ;  /* 0x0000334006067816 */ /* 0x000fe40000000007 */
[----:B------:R-:W-:-:S03]  /*38990*/  PRMT R5, R4, 0x3340, R5 ;  /* 0x0000334004057816 */ /* 0x000fc60000000005 */
[----:B------:R-:W-:Y:S04]  /*389a0*/  STL [R1+0xc8], R6 ;  /* 0x0000c80601007387 */ /* 0x000fe80000100800 */
[----:B------:R4:W-:Y:S04]  /*389b0*/  STL [R1+0xcc], R5 ;  /* 0x0000cc0501007387 */ /* 0x0009e80000100800 */
[----:B0-----:R-:W4:Y:S01]  /*389c0*/  LDL.LU R16, [R1+0x16c] ;  /* 0x00016c0001107983 */ /* 0x001f220000300800 */
[----:B--2---:R-:W-:-:S04]  /*389d0*/  LOP3.LUT R8, R14, 0xffff, RZ, 0xc0, !PT ;  /* 0x0000ffff0e087812 */ /* 0x004fc800078ec0ff */
[----:B------:R-:W-:Y:S02]  /*389e0*/  SHF.R.U32.HI R10, RZ, 0x8, R8 ;  /* 0x00000008ff0a7819 */ /* 0x000fe40000011608 */
[----:B---3--:R-:W-:Y:S02]  /*389f0*/  LOP3.LUT R4, R13, 0xffff, RZ, 0xc0, !PT ;  /* 0x0000ffff0d047812 */ /* 0x008fe400078ec0ff */
[----:B----4-:R-:W-:Y:S02]  /*38a00*/  LOP3.LUT R5, R15, 0xffff, RZ, 0xc0, !PT ;  /* 0x0000ffff0f057812 */ /* 0x010fe400078ec0ff */
[----:B------:R-:W-:-:S04]  /*38a10*/  LOP3.LUT R11, R18, 0xffff, RZ, 0xc0, !PT ;  /* 0x0000ffff120b7812 */ /* 0x000fc800078ec0ff */
[----:B------:R-:W-:Y:S02]  /*38a20*/  PRMT R8, R8, 0x3340, R11 ;  /* 0x0000334008087816 */ /* 0x000fe4000000000b */
[----:B------:R-:W-:Y:S02]  /*38a30*/  LOP3.LUT R9, R19, 0xffff, RZ, 0xc0, !PT ;  /* 0x0000ffff13097812 */ /* 0x000fe400078ec0ff */
[----:B------:R-:W-:Y:S02]  /*38a40*/  LOP3.LUT R7, R17, 0xffff, RZ, 0xc0, !PT ;  /* 0x0000ffff11077812 */ /* 0x000fe400078ec0ff */
[----:B------:R-:W-:Y:S01]  /*38a50*/  LOP3.LUT R6, R20, 0xffff, RZ, 0xc0, !PT ;  /* 0x0000ffff14067812 */ /* 0x000fe200078ec0ff */
[----:B------:R-:W2:Y:S01]  /*38a60*/  LDL.LU R17, [R1+0x1d8] ;  /* 0x0001d80001117983 */ /* 0x000ea20000300800 */
[----:B------:R-:W-:-:S03]  /*38a70*/  PRMT R13, R4, 0x3340, R9 ;  /* 0x00003340040d7816 */ /* 0x000fc60000000009 */
[----:B------:R0:W-:Y:S01]  /*38a80*/  STL [R1+0xdc], R8 ;  /* 0x0000dc0801007387 */ /* 0x0001e20000100800 */
[----:B------:R-:W-:-:S03]  /*38a90*/  LOP3.LUT R12, R28, 0xffff, RZ, 0xc0, !PT ;  /* 0x0000ffff1c0c7812 */ /* 0x000fc600078ec0ff */
[----:B------:R-:W3:Y:S01]  /*38aa0*/  LDL.LU R18, [R1+0x168] ;  /* 0x0001680001127983 */ /* 0x000ee20000300800 */
[----:B------:R-:W-:-:S03]  /*38ab0*/  SHF.R.U32.HI R11, RZ, 0x8, R11 ;  /* 0x00000008ff0b7819 */ /* 0x000fc6000001160b */
[----:B------:R-:W3:Y:S01]  /*38ac0*/  LDL.LU R19, [R1+0x1d4] ;  /* 0x0001d40001137983 */ /* 0x000ee20000300800 */
[----:B0-----:R-:W-:Y:S02]  /*38ad0*/  SHF.R.U32.HI R8, RZ, 0x8, R4 ;  /* 0x00000008ff087819 */ /* 0x001fe40000011604 */
[----:B------:R-:W-:Y:S01]  /*38ae0*/  SHF.R.U32.HI R4, RZ, 0x8, R5 ;  /* 0x00000008ff047819 */ /* 0x000fe20000011605 */
[----:B------:R-:W4:Y:S01]  /*38af0*/  LDL.LU R20, [R1+0x29c] ;  /* 0x00029c0001147983 */ /* 0x000f220000300800 */
[----:B------:R-:W-:-:S03]  /*38b00*/  PRMT R5, R5, 0x3340, R6 ;  /* 0x0000334005057816 */ /* 0x000fc60000000006 */
[----:B------:R0:W-:Y:S01]  /*38b10*/  STL [R1+0xd8], R13 ;  /* 0x0000d80d01007387 */ /* 0x0001e20000100800 */
[----:B------:R-:W-:Y:S02]  /*38b20*/  PRMT R28, R7, 0x3340, R12 ;  /* 0x00003340071c7816 */ /* 0x000fe4000000000c */
[----:B------:R-:W-:Y:S02]  /*38b30*/  SHF.R.U32.HI R9, RZ, 0x8, R9 ;  /* 0x00000008ff097819 */ /* 0x000fe40000011609 */
[----:B------:R-:W-:Y:S01]  /*38b40*/  LOP3.LUT R10, R10, 0xffff, RZ, 0xc0, !PT ;  /* 0x0000ffff0a0a7812 */ /* 0x000fe200078ec0ff */
[----:B0-----:R-:W2:Y:S01]  /*38b50*/  LDL.LU R13, [R1+0xbc] ;  /* 0x0000bc00010d7983 */ /* 0x001ea20000300800 */
[----:B------:R-:W-:-:S03]  /*38b60*/  LOP3.LUT R11, R11, 0xffff, RZ, 0xc0, !PT ;  /* 0x0000ffff0b0b7812 */ /* 0x000fc600078ec0ff */
[----:B------:R-:W3:Y:S04]  /*38b70*/  LDL.LU R14, [R1+0x298] ;  /* 0x00029800010e7983 */ /* 0x000ee80000300800 */
[----:B------:R0:W-:Y:S01]  /*38b80*/  STL [R1+0xe4], R5 ;  /* 0x0000e40501007387 */ /* 0x0001e20000100800 */
[----:B------:R-:W-:-:S03]  /*38b90*/  LOP3.LUT R8, R8, 0xffff, RZ, 0xc0, !PT ;  /* 0x0000ffff08087812 */ /* 0x000fc600078ec0ff */
[----:B------:R-:W3:Y:S01]  /*38ba0*/  LDL.LU R15, [R1+0xb8] ;  /* 0x0000b800010f7983 */ /* 0x000ee20000300800 */
[----:B------:R-:W-:Y:S02]  /*38bb0*/  LOP3.LUT R9, R9, 0xffff, RZ, 0xc0, !PT ;  /* 0x0000ffff09097812 */ /* 0x000fe400078ec0ff */
[----:B0-----:R-:W-:Y:S02]  /*38bc0*/  SHF.R.U32.HI R5, RZ, 0x8, R6 ;  /* 0x00000008ff057819 */ /* 0x001fe40000011606 */
[----:B------:R-:W-:Y:S02]  /*38bd0*/  SHF.R.U32.HI R6, RZ, 0x8, R7 ;  /* 0x00000008ff067819 */ /* 0x000fe40000011607 */
[----:B------:R-:W-:Y:S02]  /*38be0*/  SHF.R.U32.HI R7, RZ, 0x8, R12 ;  /* 0x00000008ff077819 */ /* 0x000fe4000001160c */
[----:B------:R-:W4:Y:S01]  /*38bf0*/  LDL.LU R12, [R1+0x1dc] ;  /* 0x0001dc00010c7983 */ /* 0x000f220000300800 */
[----:B------:R-:W-:-:S03]  /*38c00*/  LOP3.LUT R4, R4, 0xffff, RZ, 0xc0, !PT ;  /* 0x0000ffff04047812 */ /* 0x000fc600078ec0ff */
[----:B------:R0:W-:Y:S01]  /*38c10*/  STL [R1+0xe0], R28 ;  /* 0x0000e01c01007387 */ /* 0x0001e20000100800 */
[----:B------:R-:W-:Y:S02]  /*38c20*/  LOP3.LUT R5, R5, 0xffff, RZ, 0xc0, !PT ;  /* 0x0000ffff05057812 */ /* 0x000fe400078ec0ff */
[----:B------:R-:W-:Y:S02]  /*38c30*/  PRMT R9, R8, 0x3340, R9 ;  /* 0x0000334008097816 */ /* 0x000fe40000000009 */
[----:B0-----:R-:W-:Y:S02]  /*38c40*/  PRMT R28, R10, 0x3340, R11 ;  /* 0x000033400a1c7816 */ /* 0x001fe4000000000b */
[----:B------:R-:W4:Y:S01]  /*38c50*/  LDL.LU R10, [R1+0x1e0] ;  /* 0x0001e000010a7983 */ /* 0x000f220000300800 */
[----:B------:R-:W-:-:S03]  /*38c60*/  PRMT R5, R4, 0x3340, R5 ;  /* 0x0000334004057816 */ /* 0x000fc60000000005 */
[----:B------:R-:W4:Y:S01]  /*38c70*/  LDL.LU R11, [R1+0x174] ;  /* 0x00017400010b7983 */ /* 0x000f220000300800 */
[----:B------:R-:W-:-:S03]  /*38c80*/  LOP3.LUT R7, R7, 0xffff, RZ, 0xc0, !PT ;  /* 0x0000ffff07077812 */ /* 0x000fc600078ec0ff */
[----:B------:R0:W-:Y:S01]  /*38c90*/  STL [R1+0xb0], R28 ;  /* 0x0000b01c01007387 */ /* 0x0001e20000100800 */
[----:B------:R-:W-:-:S03]  /*38ca0*/  LOP3.LUT R6, R6, 0xffff, RZ, 0xc0, !PT ;  /* 0x0000ffff06067812 */ /* 0x000fc600078ec0ff */
[----:B0-----:R-:W4:Y:S04]  /*38cb0*/  LDL.LU R28, [R1+0x160] ;  /* 0x00016000011c7983 */ /* 0x001f280000300800 */
[----:B------:R-:W4:Y:S04]  /*38cc0*/  LDL.LU R8, [R1+0x1e4] ;  /* 0x0001e40001087983 */ /* 0x000f280000300800 */
[----:B------:R0:W-:Y:S01]  /*38cd0*/  STL [R1+0xb4], R9 ;  /* 0x0000b40901007387 */ /* 0x0001e20000100800 */
[----:B------:R-:W-:-:S03]  /*38ce0*/  PRMT R6, R6, 0x3340, R7 ;  /* 0x0000334006067816 */ /* 0x000fc60000000007 */
[----:B0-----:R-:W4:Y:S04]  /*38cf0*/  LDL.LU R9, [R1+0x17c] ;  /* 0x00017c0001097983 */ /* 0x001f280000300800 */
[----:B------:R-:W4:Y:S04]  /*38d00*/  LDL.LU R4, [R1+0x1e8] ;  /* 0x0001e80001047983 */ /* 0x000f280000300800 */
[----:B------:R0:W-:Y:S04]  /*38d10*/  STL [R1+0xc4], R5 ;  /* 0x0000c40501007387 */ /* 0x0001e80000100800 */
[----:B0-----:R-:W4:Y:S04]  /*38d20*/  LDL.LU R5, [R1+0x188] ;  /* 0x0001880001057983 */ /* 0x001f280000300800 */
[----:B------:R-:W4:Y:S04]  /*38d30*/  LDL.LU R7, [R1+0x18c] ;  /* 0x00018c0001077983 */ /* 0x000f280000300800 */
[----:B------:R4:W-:Y:S01]  /*38d40*/  STL [R1+0xc0], R6 ;  /* 0x0000c00601007387 */ /* 0x0009e20000100800 */
[----:B--2---:R-:W-:-:S02]  /*38d50*/  LOP3.LUT R13, R13, 0xffff, RZ, 0xc0, !PT ;  /* 0x0000ffff0d0d7812 */ /* 0x004fc400078ec0ff */
[----:B---3--:R-:W-:Y:S02]  /*38d60*/  LOP3.LUT R15, R15, 0xffff, RZ, 0xc0, !PT ;  /* 0x0000ffff0f0f7812 */ /* 0x008fe400078ec0ff */
[----:B----4-:R-:W-:Y:S02]  /*38d70*/  PRMT R6, R10, 0x5410, R9 ;  /* 0x000054100a067816 */ /* 0x010fe40000000009 */
[----:B------:R-:W-:Y:S02]  /*38d80*/  LOP3.LUT R10, R14, 0xffff, RZ, 0xc0, !PT ;  /* 0x0000ffff0e0a7812 */ /* 0x000fe400078ec0ff */
[----:B------:R-:W-:Y:S02]  /*38d90*/  PRMT R9, R19, 0x5410, R18 ;  /* 0x0000541013097816 */ /* 0x000fe40000000012 */
[----:B------:R-:W-:Y:S02]  /*38da0*/  PRMT R5, R8, 0x5410, R5 ;  /* 0x0000541008057816 */ /* 0x000fe40000000005 */
[----:B------:R-:W-:-:S02]  /*38db0*/  PRMT R4, R4, 0x5410, R7 ;  /* 0x0000541004047816 */ /* 0x000fc40000000007 */
[----:B------:R-:W-:Y:S02]  /*38dc0*/  PRMT R7, R12, 0x5410, R11 ;  /* 0x000054100c077816 */ /* 0x000fe4000000000b */
[----:B------:R-:W-:Y:S02]  /*38dd0*/  LOP3.LUT R11, R20, 0xffff, RZ, 0xc0, !PT ;  /* 0x0000ffff140b7812 */ /* 0x000fe400078ec0ff */
[----:B------:R-:W-:Y:S01]  /*38de0*/  PRMT R8, R17, 0x5410, R16 ;  /* 0x0000541011087816 */ /* 0x000fe20000000010 */
[----:B------:R-:W2:Y:S01]  /*38df0*/  LDL.LU R20, [R1+0x1c4] ;  /* 0x0001c40001147983 */ /* 0x000ea20000300800 */
[----:B------:R-:W-:-:S03]  /*38e00*/  PRMT R14, R11, 0x3340, R13 ;  /* 0x000033400b0e7816 */ /* 0x000fc6000000000d */
[----:B------:R-:W3:Y:S01]  /*38e10*/  LDL.LU R16, [R1+0x1a8] ;  /* 0x0001a80001107983 */ /* 0x000ee20000300800 */
[----:B------:R-:W-:-:S03]  /*38e20*/  SHF.R.U32.HI R12, RZ, 0x8, R11 ;  /* 0x00000008ff0c7819 */ /* 0x000fc6000001160b */
[----:B------:R-:W4:Y:S04]  /*38e30*/  LDL.LU R17, [R1+0x44] ;  /* 0x0000440001117983 */ /* 0x000f280000300800 */
[----:B------:R-:W4:Y:S04]  /*38e40*/  LDL.LU R18, [R1+0x19c] ;  /* 0x00019c0001127983 */ /* 0x000f280000300800 */
[----:B------:R-:W2:Y:S04]  /*38e50*/  LDL.LU R19, [R1+0x198] ;  /* 0x0001980001137983 */ /* 0x000ea80000300800 */
[----:B------:R-:W2:Y:S04]  /*38e60*/  LDL.LU R11, [R1+0x1c8] ;  /* 0x0001c800010b7983 */ /* 0x000ea80000300800 */
[----:B------:R0:W-:Y:S02]  /*38e70*/  STL [R1+0xd4], R14 ;  /* 0x0000d40e01007387 */ /* 0x0001e40000100800 */
[----:B0-----:R-:W-:-:S02]  /*38e80*/  SHF.R.U32.HI R14, RZ, 0x8, R10 ;  /* 0x00000008ff0e7819 */ /* 0x001fc4000001160a */
[----:B------:R-:W-:-:S05]  /*38e90*/  PRMT R10, R10, 0x3340, R15 ;  /* 0x000033400a0a7816 */ /* 0x000fca000000000f */
[----:B------:R0:W-:Y:S04]  /*38ea0*/  STL [R1+0xd0], R10 ;  /* 0x0000d00a01007387 */ /* 0x0001e80000100800 */
[----:B0-----:R-:W2:Y:S02]  /*38eb0*/  LDL.LU R10, [R1+0x1d0] ;  /* 0x0001d000010a7983 */ /* 0x001ea40000300800 */
[----:B--2---:R-:W-:Y:S02]  /*38ec0*/  PRMT R10, R10, 0x5410, R28 ;  /* 0x000054100a0a7816 */ /* 0x004fe4000000001c */
[----:B------:R-:W2:Y:S01]  /*38ed0*/  LDL.LU R28, [R1+0x125c] ;  /* 0x00125c00011c7983 */ /* 0x000ea20000300800 */
[----:B------:R-:W-:Y:S02]  /*38ee0*/  SHF.R.U32.HI R13, RZ, 0x8, R13 ;  /* 0x00000008ff0d7819 */ /* 0x000fe4000001160d */
[----:B------:R-:W-:-:S02]  /*38ef0*/  SHF.R.U32.HI R15, RZ, 0x8, R15 ;  /* 0x00000008ff0f7819 */ /* 0x000fc4000001160f */
[----:B------:R-:W-:Y:S02]  /*38f00*/  LOP3.LUT R12, R12, 0xffff, RZ, 0xc0, !PT ;  /* 0x0000ffff0c0c7812 */ /* 0x000fe400078ec0ff */
[----:B------:R-:W-:Y:S02]  /*38f10*/  LOP3.LUT R13, R13, 0xffff, RZ, 0xc0, !PT ;  /* 0x0000ffff0d0d7812 */ /* 0x000fe400078ec0ff */
[----:B------:R-:W-:Y:S02]  /*38f20*/  LOP3.LUT R14, R14, 0xffff, RZ, 0xc0, !PT ;  /* 0x0000ffff0e0e7812 */ /* 0x000fe400078ec0ff */
[----:B--2---:R-:W-:Y:S02]  /*38f30*/  PRMT R11, R11, 0x5410, R28 ;  /* 0x000054100b0b7816 */ /* 0x004fe4000000001c */
[----:B------:R-:W2:Y:S01]  /*38f40*/  LDL.LU R28, [R1+0x1258] ;  /* 0x00125800011c7983 */ /* 0x000ea20000300800 */
[----:B------:R-:W-:Y:S02]  /*38f50*/  LOP3.LUT R15, R15, 0xffff, RZ, 0xc0, !PT ;  /* 0x0000ffff0f0f7812 */ /* 0x000fe400078ec0ff */
[----:B------:R-:W-:-:S02]  /*38f60*/  PRMT R13, R12, 0x3340, R13 ;  /* 0x000033400c0d7816 */ /* 0x000fc4000000000d */
[----:B------:R-:W-:Y:S01]  /*38f70*/  PRMT R15, R14, 0x3340, R15 ;  /* 0x000033400e0f7816 */ /* 0x000fe2000000000f */
[----:B------:R-:W3:Y:S04]  /*38f80*/  LDL.LU R12, [R1+0x1ac] ;  /* 0x0001ac00010c7983 */ /* 0x000ee80000300800 */
[----:B------:R0:W-:Y:S04]  /*38f90*/  STL [R1+0xbc], R13 ;  /* 0x0000bc0d01007387 */ /* 0x0001e80000100800 */
[----:B0-----:R-:W3:Y:S04]  /*38fa0*/  LDL.LU R13, [R1+0x144] ;  /* 0x00014400010d7983 */ /* 0x001ee80000300800 */
[----:B------:R-:W3:Y:S04]  /*38fb0*/  LDL.LU R14, [R1+0x1bc] ;  /* 0x0001bc00010e7983 */ /* 0x000ee80000300800 */
[----:B------:R0:W-:Y:S04]  /*38fc0*/  STL [R1+0xb8], R15 ;  /* 0x0000b80f01007387 */ /* 0x0001e80000100800 */
[----:B0-----:R-:W3:Y:S04]  /*38fd0*/  LDL.LU R15, [R1+0x148] ;  /* 0x00014800010f7983 */ /* 0x001ee80000300800 */
[----:B--2---:R0:W-:Y:S04]  /*38fe0*/  STSM.16.M88.4 [R28], R4 ;  /* 0x000000041c007844 */ /* 0x0041e80000000200 */
[----:B------:R1:W-:Y:S04]  /*38ff0*/  STSM.16.M88.4 [R28+0x200], R8 ;  /* 0x000200081c007844 */ /* 0x0003e80000000200 */
[----:B0-----:R-:W2:Y:S04]  /*39000*/  LDL.LU R4, [R1+0x1cc] ;  /* 0x0001cc0001047983 */ /* 0x001ea80000300800 */
[----:B------:R-:W2:Y:S04]  /*39010*/  LDL.LU R5, [R1+0x154] ;  /* 0x0001540001057983 */ /* 0x000ea80000300800 */
[----:B------:R-:W2:Y:S04]  /*39020*/  LDL.LU R6, [R1+0x1c0] ;  /* 0x0001c00001067983 */ /* 0x000ea80000300800 */
[----:B------:R-:W2:Y:S04]  /*39030*/  LDL.LU R7, [R1+0x14c] ;  /* 0x00014c0001077983 */ /* 0x000ea80000300800 */
[----:B-1----:R-:W2:Y:S04]  /*39040*/  LDL.LU R9, [R1+0x15c] ;  /* 0x00015c0001097983 */ /* 0x002ea80000300800 */
[----:B------:R-:W4:Y:S01]  /*39050*/  LDL.LU R11, [R1+0x150] ;  /* 0x00015000010b7983 */ /* 0x000f220000300800 */
[----:B------:R-:W0:Y:S01]  /*39060*/  S2R R10, SR_TID.X ;  /* 0x00000000000a7919 */ /* 0x000e220000002100 */
[----:B---3--:R-:W-:Y:S01]  /*39070*/  PRMT R8, R12, 0x5410, R15 ;  /* 0x000054100c087816 */ /* 0x008fe2000000000f */
[----:B------:R-:W-:Y:S01]  /*39080*/  BAR.SYNC.DEFER_BLOCKING 0x0 ;  /* 0x0000000000007b1d */ /* 0x000fe20000010000 */
[----:B--2---:R-:W-:-:S02]  /*39090*/  PRMT R4, R4, 0x5410, R9 ;  /* 0x0000541004047816 */ /* 0x004fc40000000009 */
[----:B0-----:R-:W-:-:S04]  /*390a0*/  LOP3.LUT R9, R10, 0x3f, RZ, 0xc0, !PT ;  /* 0x0000003f0a097812 */ /* 0x001fc800078ec0ff */
[----:B------:R-:W-:Y:S01]  /*390b0*/  LEA R12, R9, UR4, 0x4 ;  /* 0x00000004090c7c11 */ /* 0x000fe2000f8e20ff */
[----:B------:R-:W0:Y:S01]  /*390c0*/  LDCU UR4, c[0x0][0x3b4] ;  /* 0x00007680ff0477ac */ /* 0x000e220008000800 */
[----:B----4-:R-:W-:Y:S02]  /*390d0*/  PRMT R6, R6, 0x5410, R11 ;  /* 0x0000541006067816 */ /* 0x010fe4000000000b */
[----:B------:R-:W-:Y:S02]  /*390e0*/  PRMT R9, R16, 0x5410, R13 ;  /* 0x0000541010097816 */ /* 0x000fe4000000000d */
[----:B------:R-:W-:Y:S02]  /*390f0*/  PRMT R10, R18, 0x5410, R17 ;  /* 0x00005410120a7816 */ /* 0x000fe40000000011 */
[----:B------:R-:W-:Y:S02]  /*39100*/  PRMT R11, R19, 0x5410, R21 ;  /* 0x00005410130b7816 */ /* 0x000fe40000000015 */
[----:B------:R-:W1:Y:S01]  /*39110*/  LDS.128 R16, [R12] ;  /* 0x000000000c107984 */ /* 0x000e620000000c00 */
[----:B------:R-:W-:-:S02]  /*39120*/  PRMT R5, R20, 0x5410, R5 ;  /* 0x0000541014057816 */ /* 0x000fc40000000005 */
[----:B------:R-:W-:Y:S01]  /*39130*/  PRMT R7, R14, 0x5410, R7 ;  /* 0x000054100e077816 */ /* 0x000fe20000000007 */
[----:B------:R-:W2:Y:S04]  /*39140*/  LDL.LU R20, [R1+0x1a4] ;  /* 0x0001a40001147983 */ /* 0x000ea80000300800 */
[----:B------:R-:W-:Y:S04]  /*39150*/  STL [R1+0x18], R12 ;  /* 0x0000180c01007387 */ /* 0x000fe80000100800 */
[----:B------:R-:W3:Y:S01]  /*39160*/  LDS.128 R12, [R12+0x400] ;  /* 0x000400000c0c7984 */ /* 0x000ee20000000c00 */
[----:B------:R-:W-:Y:S06]  /*39170*/  BAR.SYNC.DEFER_BLOCKING 0x0 ;  /* 0x0000000000007b1d */ /* 0x000fec0000010000 */
[----:B------:R-:W4:Y:S04]  /*39180*/  LDL.LU R21, [R1+0x1a0] ;  /* 0x0001a00001157983 */ /* 0x000f280000300800 */
[----:B-1----:R1:W-:Y:S04]  /*39190*/  STL.64 [R1+0x11f8], R18 ;  /* 0x0011f81201007387 */ /* 0x0023e80000100a00 */
[----:B-1----:R-:W2:Y:S04]  /*391a0*/  LDL.LU R18, [R1+0x190] ;  /* 0x0001900001127983 */ /* 0x002ea80000300800 */
[----:B------:R-:W4:Y:S04]  /*391b0*/  LDL.LU R19, [R1+0x184] ;  /* 0x0001840001137983 */ /* 0x000f280000300800 */
[----:B------:R1:W-:Y:S04]  /*391c0*/  STL.64 [R1+0x1220], R16 ;  /* 0x0012201001007387 */ /* 0x0003e80000100a00 */
[----:B------:R-:W-:Y:S04]  /*391d0*/  STSM.16.M88.4 [R28], R4 ;  /* 0x000000041c007844 */ /* 0x000fe80000000200 */
[----:B-1----:R-:W4:Y:S04]  /*391e0*/  LDL.LU R16, [R1+0x12c] ;  /* 0x00012c0001107983 */ /* 0x002f280000300800 */
[----:B------:R-:W4:Y:S04]  /*391f0*/  LDL.LU R17, [R1+0x194] ;  /* 0x0001940001117983 */ /* 0x000f280000300800 */
[----:B---3--:R1:W-:Y:S04]  /*39200*/  STL [R1+0x11e4], R13 ;  /* 0x0011e40d01007387 */ /* 0x0083e80000100800 */
[----:B-1----:R-:W3:Y:S04]  /*39210*/  LDL.LU R13, [R1+0x140] ;  /* 0x00014000010d7983 */ /* 0x002ee80000300800 */
[----:B------:R-:W-:Y:S04]  /*39220*/  STL [R1+0x11e8], R12 ;  /* 0x0011e80c01007387 */ /* 0x000fe80000100800 */
[----:B------:R1:W-:Y:S04]  /*39230*/  STL [R1+0x11e0], R14 ;  /* 0x0011e00e01007387 */ /* 0x0003e80000100800 */
[----:B-1----:R-:W3:Y:S04]  /*39240*/  LDL.LU R14, [R1+0x178] ;  /* 0x00017800010e7983 */ /* 0x002ee80000300800 */
[----:B------:R1:W-:Y:S04]  /*39250*/  STL [R1+0x11dc], R15 ;  /* 0x0011dc0f01007387 */ /* 0x0003e80000100800 */
[----:B-1----:R-:W3:Y:S04]  /*39260*/  LDL R15, [R1+0x18] ;  /* 0x00001800010f7983 */ /* 0x002ee80000100800 */
[----:B------:R-:W3:Y:S04]  /*39270*/  LDL.LU R5, [R1+0x180] ;  /* 0x0001800001057983 */ /* 0x000ee80000300800 */
[----:B------:R-:W3:Y:S04]  /*39280*/  LDL.LU R6, [R1+0x164] ;  /* 0x0001640001067983 */ /* 0x000ee80000300800 */
[----:B------:R-:W3:Y:S04]  /*39290*/  LDL.LU R7, [R1+0x13c] ;  /* 0x00013c0001077983 */ /* 0x000ee80000300800 */
[----:B------:R-:W-:Y:S01]  /*392a0*/  STSM.16.M88.4 [R28+0x200], R8 ;  /* 0x000200081c007844 */ /* 0x000fe20000000200 */
[----:B------:R-:W-:Y:S06]  /*392b0*/  BAR.SYNC.DEFER_BLOCKING 0x0 ;  /* 0x0000000000007b1d */ /* 0x000fec0000010000 */
[----:B------:R-:W3:Y:S01]  /*392c0*/  LDL.LU R12, [R1+0x130] ;  /* 0x00013000010c7983 */ /* 0x000ee20000300800 */
[----:B--2---:R-:W-:-:S02]  /*392d0*/  PRMT R23, R18, 0x5410, R23 ;  /* 0x0000541012177816 */ /* 0x004fc40000000017 */
[----:B----4-:R-:W-:Y:S02]  /*392e0*/  PRMT R24, R19, 0x5410, R24 ;  /* 0x0000541013187816 */ /* 0x010fe40000000018 */
[----:B------:R-:W-:Y:S02]  /*392f0*/  PRMT R21, R21, 0x5410, R16 ;  /* 0x0000541015157816 */ /* 0x000fe40000000010 */
[----:B------:R-:W-:Y:S01]  /*39300*/  PRMT R22, R17, 0x5410, R22 ;  /* 0x0000541011167816 */ /* 0x000fe20000000016 */
[----:B---3--:R-:W1:Y:S01]  /*39310*/  LDS.128 R8, [R15] ;  /* 0x000000000f087984 */ /* 0x008e620000000c00 */
[----:B------:R-:W-:Y:S02]  /*39320*/  PRMT R25, R5, 0x5410, R25 ;  /* 0x0000541005197816 */ /* 0x000fe40000000019 */
[----:B------:R-:W-:Y:S02]  /*39330*/  PRMT R26, R6, 0x5410, R26 ;  /* 0x00005410061a7816 */ /* 0x000fe4000000001a */
[----:B------:R-:W-:-:S02]  /*39340*/  PRMT R27, R7, 0x5410, R27 ;  /* 0x00005410071b7816 */ /* 0x000fc4000000001b */
[----:B------:R-:W2:Y:S01]  /*39350*/  LDS.128 R4, [R15+0x400] ;  /* 0x000400000f047984 */ /* 0x000ea20000000c00 */
[----:B------:R-:W-:-:S03]  /*39360*/  PRMT R20, R20, 0x5410, R13 ;  /* 0x0000541014147816 */ /* 0x000fc6000000000d */
[----:B------:R-:W3:Y:S04]  /*39370*/  LDL.LU R13, [R1+0x4] ;  /* 0x00000400010d7983 */ /* 0x000ee80000300800 */
[----:B------:R-:W3:Y:S04]  /*39380*/  LDL.LU R16, [R1+0x4c] ;  /* 0x00004c0001107983 */ /* 0x000ee80000300800 */
[----:B------:R-:W4:Y:S04]  /*39390*/  LDL.LU R17, [R1+0x40] ;  /* 0x0000400001117983 */ /* 0x000f280000300800 */
[----:B------:R-:W3:Y:S04]  /*393a0*/  LDL.LU R18, [R1] ;  /* 0x0000000001127983 */ /* 0x000ee80000300800 */
[----:B------:R-:W3:Y:S01]  /*393b0*/  LDL.LU R19, [R1+0x3c] ;  /* 0x00003c0001137983 */ /* 0x000ee20000300800 */
[----:B------:R-:W-:Y:S06]  /*393c0*/  BAR.SYNC.DEFER_BLOCKING 0x0 ;  /* 0x0000000000007b1d */ /* 0x000fec0000010000 */
[----:B-1----:R1:W-:Y:S04]  /*393d0*/  STL.64 [R1+0x11f0], R10 ;  /* 0x0011f00a01007387 */ /* 0x0023e80000100a00 */
[----:B-1----:R-:W3:Y:S04]  /*393e0*/  LDL.LU R10, [R1+0x138] ;  /* 0x00013800010a7983 */ /* 0x002ee80000300800 */
[----:B------:R-:W3:Y:S04]  /*393f0*/  LDL.LU R11, [R1+0x134] ;  /* 0x00013400010b7983 */ /* 0x000ee80000300800 */
[----:B--2---:R1:W-:Y:S04]  /*39400*/  STL.64 [R1+0x1208], R6 ;  /* 0x0012080601007387 */ /* 0x0043e80000100a00 */
[----:B-1----:R-:W2:Y:S04]  /*39410*/  LDL.LU R7, [R1+0x34] ;  /* 0x0000340001077983 */ /* 0x002ea80000300800 */
[----:B------:R-:W-:Y:S04]  /*39420*/  STL.64 [R1+0x1200], R4 ;  /* 0x0012000401007387 */ /* 0x000fe80000100a00 */
[----:B------:R1:W-:Y:S04]  /*39430*/  STSM.16.M88.4 [R28], R20 ;  /* 0x000000141c007844 */ /* 0x0003e80000000200 */
[----:B-1----:R-:W3:Y:S04]  /*39440*/  LDL.LU R22, [R1+0x30] ;  /* 0x0000300001167983 */ /* 0x002ee80000300800 */
[----:B------:R-:W3:Y:S04]  /*39450*/  LDL.LU R23, [R1+0x170] ;  /* 0x0001700001177983 */ /* 0x000ee80000300800 */
[----:B------:R-:W3:Y:S04]  /*39460*/  LDL.LU R4, [R1+0x60] ;  /* 0x0000600001047983 */ /* 0x000ee80000300800 */
[----:B------:R-:W3:Y:S04]  /*39470*/  LDL.LU R5, [R1+0x14] ;  /* 0x0000140001057983 */ /* 0x000ee80000300800 */
[----:B------:R-:W3:Y:S01]  /*39480*/  LDL.LU R6, [R1+0x5c] ;  /* 0x00005c0001067983 */ /* 0x000ee20000300800 */
[----:B--2---:R-:W-:-:S03]  /*39490*/  PRMT R20, R14, 0x5410, R7 ;  /* 0x000054100e147816 */ /* 0x004fc60000000007 */
[----:B------:R-:W2:Y:S04]  /*394a0*/  LDL.LU R7, [R1+0x20] ;  /* 0x0000200001077983 */ /* 0x000ea80000300800 */
[----:B------:R1:W-:Y:S02]  /*394b0*/  STSM.16.M88.4 [R28+0x200], R24 ;  /* 0x000200181c007844 */ /* 0x0003e40000000200 */
[----:B-1----:R-:W-:Y:S02]  /*394c0*/  PRMT R24, R12, 0x5410, R29 ;  /* 0x000054100c187816 */ /* 0x002fe4000000001d */
[----:B----4-:R-:W-:Y:S02]  /*394d0*/  PRMT R26, R17, 0x5410, R3 ;  /* 0x00005410111a7816 */ /* 0x010fe40000000003 */
[----:B---3--:R-:W-:-:S02]  /*394e0*/  PRMT R21, R23, 0x5410, R22 ;  /* 0x0000541017157816 */ /* 0x008fc40000000016 */
[----:B------:R-:W-:Y:S02]  /*394f0*/  PRMT R22, R10, 0x5410, R0 ;  /* 0x000054100a167816 */ /* 0x000fe40000000000 */
[----:B------:R-:W-:Y:S01]  /*39500*/  PRMT R23, R11, 0x5410, R2 ;  /* 0x000054100b177816 */ /* 0x000fe20000000002 */
[----:B------:R-:W-:Y:S01]  /*39510*/  BAR.SYNC.DEFER_BLOCKING 0x0 ;  /* 0x0000000000007b1d */ /* 0x000fe20000010000 */
[----:B------:R-:W-:-:S05]  /*39520*/  PRMT R25, R16, 0x5410, R13 ;  /* 0x0000541010197816 */ /* 0x000fca000000000d */
[----:B--2---:R-:W-:Y:S04]  /*39530*/  STL.64 [R1+0x1250], R6 ;  /* 0x0012500601007387 */ /* 0x004fe80000100a00 */
[----:B------:R-:W-:Y:S04]  /*39540*/  STL.64 [R1+0x1248], R4 ;  /* 0x0012480401007387 */ /* 0x000fe80000100a00 */
[----:B------:R-:W1:Y:S04]  /*39550*/  LDS.128 R4, [R15] ;  /* 0x000000000f047984 */ /* 0x000e680000000c00 */
[----:B------:R-:W2:Y:S04]  /*39560*/  LDL.LU R14, [R1+0x58] ;  /* 0x00005800010e7983 */ /* 0x000ea80000300800 */
[----:B------:R-:W3:Y:S04]  /*39570*/  LDL.LU R0, [R1+0x50] ;  /* 0x0000500001007983 */ /* 0x000ee80000300800 */
[----:B------:R-:W4:Y:S04]  /*39580*/  LDL.LU R2, [R1+0x64] ;  /* 0x0000640001027983 */ /* 0x000f280000300800 */
[----:B------:R-:W4:Y:S04]  /*39590*/  LDL.LU R29, [R1+0x1c] ;  /* 0x00001c00011d7983 */ /* 0x000f280000300800 */
[----:B------:R-:W2:Y:S04]  /*395a0*/  LDL.LU R3, [R1+0x68] ;  /* 0x0000680001037983 */ /* 0x000ea80000300800 */
[----:B------:R-:W2:Y:S04]  /*395b0*/  LDL.LU R12, [R1+0x7c] ;  /* 0x00007c00010c7983 */ /* 0x000ea80000300800 */
[----:B------:R-:W2:Y:S04]  /*395c0*/  LDL.LU R13, [R1+0x120] ;  /* 0x00012000010d7983 */ /* 0x000ea80000300800 */
[----:B-1----:R-:W-:Y:S04]  /*395d0*/  STL.64 [R1+0x30], R4 ;  /* 0x0000300401007387 */ /* 0x002fe80000100a00 */
[----:B------:R-:W-:Y:S04]  /*395e0*/  STL.64 [R1+0x38], R6 ;  /* 0x0000380601007387 */ /* 0x000fe80000100a00 */
[----:B------:R-:W2:Y:S04]  /*395f0*/  LDL.LU R10, [R1+0x80] ;  /* 0x00008000010a7983 */ /* 0x000ea80000300800 */
[----:B------:R-:W2:Y:S04]  /*39600*/  LDL.LU R11, [R1+0x11c] ;  /* 0x00011c00010b7983 */ /* 0x000ea80000300800 */
[----:B------:R-:W1:Y:S01]  /*39610*/  LDS.128 R4, [R15+0x400] ;  /* 0x000400000f047984 */ /* 0x000e620000000c00 */
[----:B------:R-:W-:Y:S01]  /*39620*/  BAR.SYNC.DEFER_BLOCKING 0x0 ;  /* 0x0000000000007b1d */ /* 0x000fe20000010000 */
[----:B------:R-:W-:-:S05]  /*39630*/  PRMT R27, R19, 0x5410, R18 ;  /* 0x00005410131b7816 */ /* 0x000fca0000000012 */
[----:B------:R-:W-:Y:S04]  /*39640*/  STSM.16.M88.4 [R28], R20 ;  /* 0x000000141c007844 */ /* 0x000fe80000000200 */
[----:B--2---:R2:W-:Y:S04]  /*39650*/  STL.64 [R1+0x1240], R10 ;  /* 0x0012400a01007387 */ /* 0x0045e80000100a00 */
[----:B--2---:R-:W2:Y:S04]  /*39660*/  LDL.LU R10, [R1+0x6c] ;  /* 0x00006c00010a7983 */ /* 0x004ea80000300800 */
[----:B------:R-:W2:Y:S04]  /*39670*/  LDL.LU R11, [R1+0x10] ;  /* 0x00001000010b7983 */ /* 0x000ea80000300800 */
[----:B------:R0:W-:Y:S04]  /*39680*/  STL.64 [R1+0x1238], R8 ;  /* 0x0012380801007387 */ /* 0x0001e80000100a00 */
[----:B0-----:R-:W2:Y:S04]  /*39690*/  LDL.LU R8, [R1+0x124] ;  /* 0x0001240001087983 */ /* 0x001ea80000300800 */
[----:B------:R-:W2:Y:S04]  /*396a0*/  LDL.LU R9, [R1+0xc] ;  /* 0x00000c0001097983 */ /* 0x000ea80000300800 */
[----:B------:R-:W2:Y:S04]  /*396b0*/  LDL.LU R16, [R1+0x24] ;  /* 0x0000240001107983 */ /* 0x000ea80000300800 */
[----:B------:R-:W2:Y:S04]  /*396c0*/  LDL.LU R17, [R1+0x118] ;  /* 0x0001180001117983 */ /* 0x000ea80000300800 */
[----:B-1----:R-:W-:Y:S04]  /*396d0*/  STL.64 [R1+0x40], R4 ;  /* 0x0000400401007387 */ /* 0x002fe80000100a00 */
[----:B------:R0:W-:Y:S04]  /*396e0*/  STL.64 [R1+0x48], R6 ;  /* 0x0000480601007387 */ /* 0x0001e80000100a00 */
[----:B0-----:R-:W2:Y:S04]  /*396f0*/  LDL.LU.64 R6, [R1+0x1250] ;  /* 0x0012500001067983 */ /* 0x001ea80000300a00 */
[----:B------:R-:W3:Y:S04]  /*39700*/  LDL.LU.64 R4, [R1+0x1248] ;  /* 0x0012480001047983 */ /* 0x000ee80000300a00 */
[----:B------:R-:W2:Y:S04]  /*39710*/  LDL.LU R18, [R1+0x28] ;  /* 0x0000280001127983 */ /* 0x000ea80000300800 */
[----:B------:R-:W2:Y:S04]  /*39720*/  LDL.LU R19, [R1+0x114] ;  /* 0x0001140001137983 */ /* 0x000ea80000300800 */
[----:B------:R-:W2:Y:S04]  /*39730*/  LDL.LU R21, [R1+0x8] ;  /* 0x0000080001157983 */ /* 0x000ea80000300800 */
[----:B------:R-:W2:Y:S04]  /*39740*/  LDL.LU R22, [R1+0x128] ;  /* 0x0001280001167983 */ /* 0x000ea80000300800 */
[----:B------:R-:W3:Y:S04]  /*39750*/  LDL.LU R23, [R1+0x54] ;  /* 0x0000540001177983 */ /* 0x000ee80000300800 */
[----:B------:R0:W-:Y:S01]  /*39760*/  STSM.16.M88.4 [R28+0x200], R24 ;  /* 0x000200181c007844 */ /* 0x0001e20000000200 */
[----:B------:R-:W-:Y:S01]  /*39770*/  BAR.SYNC.DEFER_BLOCKING 0x0 ;  /* 0x0000000000007b1d */ /* 0x000fe20000010000 */
[----:B--2---:R-:W-:-:S02]  /*39780*/  PRMT R20, R22, 0x5410, R21 ;  /* 0x0000541016147816 */ /* 0x004fc40000000015 */
[----:B------:R-:W-:Y:S02]  /*39790*/  PRMT R22, R10, 0x5410, R9 ;  /* 0x000054100a167816 */ /* 0x000fe40000000009 */
[----:B---3--:R-:W-:Y:S02]  /*397a0*/  PRMT R21, R8, 0x5410, R23 ;  /* 0x0000541008157816 */ /* 0x008fe40000000017 */
[----:B------:R-:W-:Y:S02]  /*397b0*/  PRMT R23, R3, 0x5410, R11 ;  /* 0x0000541003177816 */ /* 0x000fe4000000000b */
[----:B------:R-:W1:Y:S01]  /*397c0*/  LDS.128 R8, [R15] ;  /* 0x000000000f087984 */ /* 0x000e620000000c00 */
[----:B0-----:R-:W-:-:S03]  /*397d0*/  PRMT R27, R14, 0x5410, R7 ;  /* 0x000054100e1b7816 */ /* 0x001fc60000000007 */
[----:B------:R-:W2:Y:S04]  /*397e0*/  LDL.LU R7, [R1+0x70] ;  /* 0x0000700001077983 */ /* 0x000ea80000300800 */
[----:B------:R-:W2:Y:S04]  /*397f0*/  LDL.LU R14, [R1+0x84] ;  /* 0x00008400010e7983 */ /* 0x000ea80000300800 */
[----:B-1----:R-:W-:Y:S04]  /*39800*/  STL.64 [R1+0x50], R8 ;  /* 0x0000500801007387 */ /* 0x002fe80000100a00 */
[----:B------:R-:W-:Y:S04]  /*39810*/  STL.64 [R1+0x58], R10 ;  /* 0x0000580a01007387 */ /* 0x000fe80000100a00 */
[----:B------:R-:W0:Y:S01]  /*39820*/  LDS.128 R8, [R15+0x400] ;  /* 0x000400000f087984 */ /* 0x000e220000000c00 */
[----:B------:R-:W-:Y:S06]  /*39830*/  BAR.SYNC.DEFER_BLOCKING 0x0 ;  /* 0x0000000000007b1d */ /* 0x000fec0000010000 */
[----:B0-----:R-:W-:Y:S04]  /*39840*/  STL.64 [R1+0x60], R8 ;  /* 0x0000600801007387 */ /* 0x001fe80000100a00 */
[----:B------:R0:W-:Y:S04]  /*39850*/  STL.64 [R1+0x68], R10 ;  /* 0x0000680a01007387 */ /* 0x0001e80000100a00 */
[----:B0-----:R-:W3:Y:S01]  /*39860*/  LDL.LU.64 R10, [R1+0x1240] ;  /* 0x00124000010a7983 */ /* 0x001ee20000300a00 */
[----:B----4-:R-:W-:-:S02]  /*39870*/  PRMT R24, R2, 0x5410, R29 ;  /* 0x0000541002187816 */ /* 0x010fc4000000001d */
[----:B------:R-:W-:Y:S02]  /*39880*/  PRMT R25, R4, 0x5410, R0 ;  /* 0x0000541004197816 */ /* 0x000fe40000000000 */
[----:B------:R-:W-:Y:S01]  /*39890*/  PRMT R26, R6, 0x5410, R5 ;  /* 0x00005410061a7816 */ /* 0x000fe20000000005 */
[----:B------:R0:W-:Y:S04]  /*398a0*/  STSM.16.M88.4 [R28], R20 ;  /* 0x000000141c007844 */ /* 0x0001e80000000200 */
[----:B------:R-:W4:Y:S04]  /*398b0*/  LDL.LU.64 R8, [R1+0x1238] ;  /* 0x0012380001087983 */ /* 0x000f280000300a00 */
[----:B------:R1:W-:Y:S01]  /*398c0*/  STSM.16.M88.4 [R28+0x200], R24 ;  /* 0x000200181c007844 */ /* 0x0003e20000000200 */
[----:B0-----:R-:W-:-:S02]  /*398d0*/  PRMT R20, R13, 0x5410, R12 ;  /* 0x000054100d147816 */ /* 0x001fc4000000000c */
[----:B------:R-:W-:Y:S01]  /*398e0*/  PRMT R22, R17, 0x5410, R16 ;  /* 0x0000541011167816 */ /* 0x000fe20000000010 */
[----:B-1----:R-:W2:Y:S04]  /*398f0*/  LDL.LU R24, [R1+0x110] ;  /* 0x0001100001187983 */ /* 0x002ea80000300800 */
[----:B------:R-:W2:Y:S01]  /*39900*/  LDL.LU R25, [R1+0x8c] ;  /* 0x00008c0001197983 */ /* 0x000ea20000300800 */
[----:B------:R-:W-:-:S03]  /*39910*/  PRMT R23, R19, 0x5410, R18 ;  /* 0x0000541013177816 */ /* 0x000fc60000000012 */
[----:B------:R-:W2:Y:S04]  /*39920*/  LDL.LU R26, [R1+0x2c] ;  /* 0x00002c00011a7983 */ /* 0x000ea80000300800 */
[----:B------:R-:W2:Y:S04]  /*39930*/  LDL.LU R27, [R1+0x88] ;  /* 0x00008800011b7983 */ /* 0x000ea80000300800 */
[----:B------:R-:W2:Y:S04]  /*39940*/  LDL.LU R12, [R1+0xa8] ;  /* 0x0000a800010c7983 */ /* 0x000ea80000300800 */
[----:B------:R-:W2:Y:S04]  /*39950*/  LDL.LU R13, [R1+0x10c] ;  /* 0x00010c00010d7983 */ /* 0x000ea80000300800 */
[----:B------:R-:W2:Y:S04]  /*39960*/  LDL.LU R2, [R1+0xac] ;  /* 0x0000ac0001027983 */ /* 0x000ea80000300800 */
[----:B------:R-:W2:Y:S04]  /*39970*/  LDL.LU R4, [R1+0x108] ;  /* 0x0001080001047983 */ /* 0x000ea80000300800 */
[----:B------:R-:W2:Y:S01]  /*39980*/  LDL.LU R5, [R1+0x98] ;  /* 0x0000980001057983 */ /* 0x000ea20000300800 */
[----:B------:R-:W-:Y:S01]  /*39990*/  BAR.SYNC.DEFER_BLOCKING 0x0 ;  /* 0x0000000000007b1d */ /* 0x000fe20000010000 */
[----:B---3--:R-:W-:-:S05]  /*399a0*/  PRMT R21, R11, 0x5410, R10 ;  /* 0x000054100b157816 */ /* 0x008fca000000000a */
[----:B------:R-:W3:Y:S04]  /*399b0*/  LDL.LU R11, [R1+0x104] ;  /* 0x00010400010b7983 */ /* 0x000ee80000300800 */
[----:B------:R0:W-:Y:S04]  /*399c0*/  STL.64 [R1+0x1230], R22 ;  /* 0x0012301601007387 */ /* 0x0001e80000100a00 */
[----:B0-----:R-:W2:Y:S04]  /*399d0*/  LDL.LU R22, [R1+0x74] ;  /* 0x0000740001167983 */ /* 0x001ea80000300800 */
[----:B------:R-:W3:Y:S04]  /*399e0*/  LDL.LU R23, [R1+0x78] ;  /* 0x0000780001177983 */ /* 0x000ee80000300800 */
[----:B------:R-:W-:Y:S04]  /*399f0*/  STL.64 [R1+0x1228], R20 ;  /* 0x0012281401007387 */ /* 0x000fe80000100a00 */
        /* <DEDUP_REMOVED lines=8> */
[----:B------:R-:W4:Y:S01]  /*39a80*/  LDL.LU R19, [R1+0xe8] ;  /* 0x0000e80001137983 */ /* 0x000f220000300800 */
[----:B--2---:R-:W-:-:S02]  /*39a90*/  PRMT R24, R24, 0x5410, R22 ;  /* 0x0000541018187816 */ /* 0x004fc40000000016 */
[----:B---3--:R-:W-:Y:S02]  /*39aa0*/  PRMT R25, R25, 0x5410, R23 ;  /* 0x0000541019197816 */ /* 0x008fe40000000017 */
[----:B------:R-:W0:Y:S04]  /*39ab0*/  LDS.128 R20, [R15] ;  /* 0x000000000f147984 */ /* 0x000e280000000c00 */
[----:B0-----:R-:W-:Y:S04]  /*39ac0*/  STL.64 [R1+0x70], R20 ;  /* 0x0000701401007387 */ /* 0x001fe80000100a00 */
[----:B------:R-:W-:Y:S04]  /*39ad0*/  STL.64 [R1+0x78], R22 ;  /* 0x0000781601007387 */ /* 0x000fe80000100a00 */
[----:B------:R-:W0:Y:S04]  /*39ae0*/  LDS.128 R20, [R15+0x400] ;  /* 0x000400000f147984 */ /* 0x000e280000000c00 */
[----:B0-----:R-:W-:Y:S04]  /*39af0*/  STL.64 [R1+0x80], R20 ;  /* 0x0000801401007387 */ /* 0x001fe80000100a00 */
[----:B------:R0:W-:Y:S04]  /*39b00*/  STL.64 [R1+0x88], R22 ;  /* 0x0000881601007387 */ /* 0x0001e80000100a00 */
[----:B0-----:R-:W2:Y:S04]  /*39b10*/  LDL.LU.64 R22, [R1+0x1230] ;  /* 0x0012300001167983 */ /* 0x001ea80000300a00 */
[----:B------:R-:W2:Y:S01]  /*39b20*/  LDL.LU.64 R20, [R1+0x1228] ;  /* 0x0012280001147983 */ /* 0x000ea20000300a00 */
[----:B------:R-:W-:Y:S01]  /*39b30*/  BAR.SYNC.DEFER_BLOCKING 0x0 ;  /* 0x0000000000007b1d */ /* 0x000fe20000010000 */
[----:B------:R-:W-:-:S02]  /*39b40*/  PRMT R26, R27, 0x5410, R26 ;  /* 0x000054101b1a7816 */ /* 0x000fc4000000001a */
[----:B------:R-:W-:-:S03]  /*39b50*/  PRMT R27, R14, 0x5410, R7 ;  /* 0x000054100e1b7816 */ /* 0x000fc60000000007 */
[----:B--2---:R0:W-:Y:S04]  /*39b60*/  STSM.16.M88.4 [R28], R20 ;  /* 0x000000141c007844 */ /* 0x0041e80000000200 */
[----:B0-----:R-:W2:Y:S04]  /*39b70*/  LDL.LU R23, [R1+0x9c] ;  /* 0x00009c0001177983 */ /* 0x001ea80000300800 */
[----:B------:R0:W-:Y:S01]  /*39b80*/  STSM.16.M88.4 [R28+0x200], R24 ;  /* 0x000200181c007844 */ /* 0x0001e20000000200 */
[----:B----4-:R-:W-:-:S03]  /*39b90*/  PRMT R22, R17, 0x5410, R16 ;  /* 0x0000541011167816 */ /* 0x010fc60000000010 */
[----:B------:R-:W3:Y:S04]  /*39ba0*/  LDL.LU R7, [R1+0xc8] ;  /* 0x0000c80001077983 */ /* 0x000ee80000300800 */
[----:B------:R-:W3:Y:S01]  /*39bb0*/  LDL.LU R14, [R1+0xf4] ;  /* 0x0000f400010e7983 */ /* 0x000ee20000300800 */
[----:B0-----:R-:W-:-:S03]  /*39bc0*/  PRMT R24, R13, 0x5410, R12 ;  /* 0x000054100d187816 */ /* 0x001fc6000000000c */
[----:B------:R-:W4:Y:S01]  /*39bd0*/  LDL.LU R12, [R1+0xcc] ;  /* 0x0000cc00010c7983 */ /* 0x000f220000300800 */
[----:B------:R-:W-:-:S03]  /*39be0*/  PRMT R25, R4, 0x5410, R2 ;  /* 0x0000541004197816 */ /* 0x000fc60000000002 */
[----:B------:R-:W4:Y:S01]  /*39bf0*/  LDL.LU R13, [R1+0xf0] ;  /* 0x0000f000010d7983 */ /* 0x000f220000300800 */
[----:B------:R-:W-:-:S03]  /*39c00*/  PRMT R26, R11, 0x5410, R5 ;  /* 0x000054100b1a7816 */ /* 0x000fc60000000005 */
[----:B------:R-:W3:Y:S04]  /*39c10*/  LDL.LU R2, [R1+0xb0] ;  /* 0x0000b00001027983 */ /* 0x000ee80000300800 */
[----:B------:R-:W3:Y:S04]  /*39c20*/  LDL.LU R4, [R1+0xdc] ;  /* 0x0000dc0001047983 */ /* 0x000ee80000300800 */
[----:B------:R-:W3:Y:S04]  /*39c30*/  LDL.LU R5, [R1+0xb4] ;  /* 0x0000b40001057983 */ /* 0x000ee80000300800 */
[----:B------:R-:W3:Y:S01]  /*39c40*/  LDL.LU R11, [R1+0xd8] ;  /* 0x0000d800010b7983 */ /* 0x000ee20000300800 */
[----:B------:R-:W-:-:S02]  /*39c50*/  PRMT R20, R0, 0x5410, R29 ;  /* 0x0000541000147816 */ /* 0x000fc4000000001d */
[----:B------:R-:W-:Y:S01]  /*39c60*/  PRMT R21, R10, 0x5410, R6 ;  /* 0x000054100a157816 */ /* 0x000fe20000000006 */
[----:B------:R-:W-:Y:S01]  /*39c70*/  BAR.SYNC.DEFER_BLOCKING 0x0 ;  /* 0x0000000000007b1d */ /* 0x000fe20000010000 */
[----:B--2---:R-:W-:Y:S02]  /*39c80*/  PRMT R27, R3, 0x5410, R23 ;  /* 0x00005410031b7816 */ /* 0x004fe40000000017 */
[----:B------:R-:W-:-:S05]  /*39c90*/  PRMT R23, R19, 0x5410, R18 ;  /* 0x0000541013177816 */ /* 0x000fca0000000012 */
[----:B------:R-:W0:Y:S01]  /*39ca0*/  LDC R3, c[0x0][0x3b4] ;  /* 0x0000ed00ff037b82 */ /* 0x000e220000000800 */
[----:B------:R-:W1:Y:S04]  /*39cb0*/  LDS.128 R16, [R15] ;  /* 0x000000000f107984 */ /* 0x000e680000000c00 */
[----:B-1----:R-:W-:Y:S04]  /*39cc0*/  STL.64 [R1+0x90], R16 ;  /* 0x0000901001007387 */ /* 0x002fe80000100a00 */
[----:B------:R-:W-:Y:S04]  /*39cd0*/  STL.64 [R1+0x98], R18 ;  /* 0x0000981201007387 */ /* 0x000fe80000100a00 */
[----:B------:R-:W1:Y:S01]  /*39ce0*/  LDS.128 R16, [R15+0x400] ;  /* 0x000400000f107984 */ /* 0x000e620000000c00 */
[----:B------:R-:W-:Y:S06]  /*39cf0*/  BAR.SYNC.DEFER_BLOCKING 0x0 ;  /* 0x0000000000007b1d */ /* 0x000fec0000010000 */
[----:B-1----:R1:W-:Y:S04]  /*39d00*/  STL.64 [R1+0xa0], R16 ;  /* 0x0000a01001007387 */ /* 0x0023e80000100a00 */
[----:B------:R2:W-:Y:S04]  /*39d10*/  STL.64 [R1+0xa8], R18 ;  /* 0x0000a81201007387 */ /* 0x0005e80000100a00 */
[----:B-1----:R-:W2:Y:S04]  /*39d20*/  LDL.LU.64 R16, [R1+0x1220] ;  /* 0x0012200001107983 */ /* 0x002ea80000300a00 */
[----:B------:R-:W2:Y:S04]  /*39d30*/  LDL R0, [R1+0x624] ;  /* 0x0006240001007983 */ /* 0x000ea80000100800 */
[----:B------:R-:W2:Y:S04]  /*39d40*/  LDL.LU R6, [R1+0xc4] ;  /* 0x0000c40001067983 */ /* 0x000ea80000300800 */
[----:B------:R-:W2:Y:S04]  /*39d50*/  LDL.LU R10, [R1+0xe4] ;  /* 0x0000e400010a7983 */ /* 0x000ea80000300800 */
[----:B------:R-:W-:Y:S04]  /*39d60*/  STSM.16.M88.4 [R28], R24 ;  /* 0x000000181c007844 */ /* 0x000fe80000000200 */
[----:B------:R-:W-:Y:S01]  /*39d70*/  STSM.16.M88.4 [R28+0x200], R20 ;  /* 0x000200141c007844 */ /* 0x000fe20000000200 */
[----:B------:R-:W-:Y:S06]  /*39d80*/  BAR.SYNC.DEFER_BLOCKING 0x0 ;  /* 0x0000000000007b1d */ /* 0x000fec0000010000 */
[----:B------:R-:W1:Y:S04]  /*39d90*/  LDS.128 R20, [R15] ;  /* 0x000000000f147984 */ /* 0x000e680000000c00 */
[----:B------:R-:W0:Y:S01]  /*39da0*/  LDS.128 R24, [R15+0x400] ;  /* 0x000400000f187984 */ /* 0x000e220000000c00 */
[----:B---3--:R-:W-:Y:S01]  /*39db0*/  PRMT R11, R11, 0x5410, R5 ;  /* 0x000054100b0b7816 */ /* 0x008fe20000000005 */
[----:B------:R-:W-:Y:S06]  /*39dc0*/  BAR.SYNC.DEFER_BLOCKING 0x0 ;  /* 0x0000000000007b1d */ /* 0x000fec0000010000 */
[----:B--2---:R2:W-:Y:S04]  /*39dd0*/  STL [R1+0x1218], R10 ;  /* 0x0012180a01007387 */ /* 0x0045e80000100800 */
[----:B------:R3:W-:Y:S04]  /*39de0*/  STL.64 [R1+0x1210], R8 ;  /* 0x0012100801007387 */ /* 0x0007e80000100a00 */
[----:B------:R-:W4:Y:S04]  /*39df0*/  LDL.LU R18, [R1+0xc0] ;  /* 0x0000c00001127983 */ /* 0x000f280000300800 */
[----:B------:R-:W4:Y:S01]  /*39e00*/  LDL.LU R19, [R1+0xe0] ;  /* 0x0000e00001137983 */ /* 0x000f220000300800 */
[----:B--2---:R-:W-:-:S02]  /*39e10*/  PRMT R10, R4, 0x5410, R2 ;  /* 0x00005410040a7816 */ /* 0x004fc40000000002 */
[----:B---3--:R-:W-:Y:S02]  /*39e20*/  PRMT R8, R14, 0x5410, R7 ;  /* 0x000054100e087816 */ /* 0x008fe40000000007 */
[----:B------:R-:W2:Y:S01]  /*39e30*/  LDL.LU R7, [R1+0xbc] ;  /* 0x0000bc0001077983 */ /* 0x000ea20000300800 */
[----:B----4-:R-:W-:-:S03]  /*39e40*/  PRMT R9, R13, 0x5410, R12 ;  /* 0x000054100d097816 */ /* 0x010fc6000000000c */
[----:B------:R-:W2:Y:S04]  /*39e50*/  LDL.LU R14, [R1+0xd4] ;  /* 0x0000d400010e7983 */ /* 0x000ea80000300800 */
[----:B------:R-:W3:Y:S04]  /*39e60*/  LDL.LU R12, [R1+0xb8] ;  /* 0x0000b800010c7983 */ /* 0x000ee80000300800 */
[----:B------:R-:W3:Y:S04]  /*39e70*/  LDL.LU R13, [R1+0xd0] ;  /* 0x0000d000010d7983 */ /* 0x000ee80000300800 */
[----:B-1----:R1:W-:Y:S04]  /*39e80*/  STL [R1+0x11d8], R22 ;  /* 0x0011d81601007387 */ /* 0x0023e80000100800 */
[----:B------:R-:W-:Y:S04]  /*39e90*/  STSM.16.M88.4 [R28], R8 ;  /* 0x000000081c007844 */ /* 0x000fe80000000200 */
[----:B-1----:R-:W4:Y:S04]  /*39ea0*/  LDL R22, [R1+0x624] ;  /* 0x0006240001167983 */ /* 0x002f280000100800 */
[----:B------:R1:W-:Y:S04]  /*39eb0*/  STL [R1+0x11d4], R23 ;  /* 0x0011d41701007387 */ /* 0x0003e80000100800 */
[----:B-1----:R-:W2:Y:S04]  /*39ec0*/  LDL R23, [R1+0x470] ;  /* 0x0004700001177983 */ /* 0x002ea80000100800 */
[----:B------:R-:W2:Y:S04]  /*39ed0*/  LDL.LU R10, [R1+0x1218] ;  /* 0x00121800010a7983 */ /* 0x000ea80000300800 */
[----:B------:R-:W3:Y:S04]  /*39ee0*/  LDL.LU.64 R8, [R1+0x1210] ;  /* 0x0012100001087983 */ /* 0x000ee80000300a00 */
[----:B------:R-:W3:Y:S01]  /*39ef0*/  LDL R15, [R1+0x64c] ;  /* 0x00064c00010f7983 */ /* 0x000ee20000100800 */
[----:B------:R-:W-:Y:S01]  /*39f00*/  IMAD R0, R0, UR4, RZ ;  /* 0x0000000400007c24 */ /* 0x000fe2000f8e02ff */
[----:B------:R-:W1:Y:S04]  /*39f10*/  LDCU.64 UR4, c[0x0][0x398] ;  /* 0x00007300ff0477ac */ /* 0x000e680008000a00 */
[----:B------:R-:W-:Y:S01]  /*39f20*/  IADD3 R2, P6, PT, R0, UR6, RZ ;  /* 0x0000000600027c10 */ /* 0x000fe2000ffde0ff */
[----:B0-----:R-:W-:-:S03]  /*39f30*/  IMAD R11, R3, 0x40, R0 ;  /* 0x00000040030b7824 */ /* 0x001fc600078e0200 */
[----:B------:R-:W-:Y:S01]  /*39f40*/  LEA.HI.X.SX32 R0, R0, UR7, 0x1, P6 ;  /* 0x0000000700007c11 */ /* 0x000fe2000b0f0eff */
[----:B------:R-:W0:Y:S01]  /*39f50*/  LDCU.64 UR6, c[0x0][0x398] ;  /* 0x00007300ff0677ac */ /* 0x000e220008000a00 */
[----:B------:R-:W-:Y:S02]  /*39f60*/  PRMT R5, R19, 0x5410, R18 ;  /* 0x0000541013057816 */ /* 0x000fe40000000012 */
[----:B----4-:R-:W-:Y:S02]  /*39f70*/  ISETP.GE.AND P4, PT, R22, UR16, PT ;  /* 0x0000001016007c0c */ /* 0x010fe4000bf86270 */
[----:B--2---:R-:W-:Y:S02]  /*39f80*/  PRMT R4, R10, 0x5410, R6 ;  /* 0x000054100a047816 */ /* 0x004fe40000000006 */
[----:B------:R-:W-:Y:S02]  /*39f90*/  PRMT R6, R14, 0x5410, R7 ;  /* 0x000054100e067816 */ /* 0x000fe40000000007 */
[----:B---3--:R-:W-:Y:S01]  /*39fa0*/  PRMT R7, R13, 0x5410, R12 ;  /* 0x000054100d077816 */ /* 0x008fe2000000000c */
[C---:B------:R-:W-:Y:S01]  /*39fb0*/  IMAD R29, R23.reuse, UR10, RZ ;  /* 0x0000000a171d7c24 */ /* 0x040fe2000f8e02ff */
[----:B------:R-:W-:Y:S01]  /*39fc0*/  ISETP.GE.AND P5, PT, R23, UR17, PT ;  /* 0x0000001117007c0c */ /* 0x000fe2000bfa6270 */
[----:B------:R-:W2:Y:S02]  /*39fd0*/  LDCU.64 UR10, c[0x0][0x398] ;  /* 0x00007300ff0a77ac */ /* 0x000ea40008000a00 */
[----:B------:R3:W-:Y:S01]  /*39fe0*/  STSM.16.M88.4 [R28+0x200], R4 ;  /* 0x000200041c007844 */ /* 0x0007e20000000200 */
[----:B------:R-:W-:Y:S01]  /*39ff0*/  SHF.R.S32.HI R10, RZ, 0x1f, R29 ;  /* 0x0000001fff0a7819 */ /* 0x000fe2000001141d */
[----:B------:R-:W4:Y:S01]  /*3a000*/  LDCU.64 UR16, c[0x0][0x398] ;  /* 0x00007300ff1077ac */ /* 0x000f220008000a00 */
[----:B------:R-:W-:Y:S01]  /*3a010*/  BAR.SYNC.DEFER_BLOCKING 0x0 ;  /* 0x0000000000007b1d */ /* 0x000fe20000010000 */
[----:B------:R-:W-:-:S02]  /*3a020*/  IADD3 R18, P6, PT, R29, R2, RZ ;  /* 0x000000021d127210 */ /* 0x000fc40007fde0ff */
[----:B------:R-:W-:-:S03]  /*3a030*/  ISETP.LT.AND P4, PT, R23, UR29, !P4 ;  /* 0x0000001d17007c0c */ /* 0x000fc6000e781270 */
[----:B------:R-:W-:Y:S01]  /*3a040*/  IMAD.X R19, R10, 0x1, R0, P6 ;  /* 0x000000010a137824 */ /* 0x000fe200030e0600 */
[----:B------:R-:W-:Y:S02]  /*3a050*/  IADD3 R3, P6, PT, R11, UR12, RZ ;  /* 0x0000000c0b037c10 */ /* 0x000fe4000ffde0ff */
[----:B-1----:R-:W-:Y:S01]  /*3a060*/  ISETP.LT.AND P5, PT, R15, UR4, !P5 ;  /* 0x000000040f007c0c */ /* 0x002fe2000efa1270 */
[----:B------:R-:W1:Y:S01]  /*3a070*/  LDCU UR4, c[0x0][0x3b8] ;  /* 0x00007700ff0477ac */ /* 0x000e620008000800 */
[----:B---3--:R-:W-:Y:S01]  /*3a080*/  LEA.HI.X.SX32 R28, R11, UR13, 0x1, P6 ;  /* 0x0000000d0b1c7c11 */ /* 0x008fe2000b0f0eff */
[----:B------:R-:W3:Y:S01]  /*3a090*/  LDL.LU.64 R6, [R1+0x1208] ;  /* 0x0012080001067983 */ /* 0x000ee20000300a00 */
[C---:B------:R-:W-:Y:S02]  /*3a0a0*/  IADD3 R12, P6, PT, R29.reuse, R3, RZ ;  /* 0x000000031d0c7210 */ /* 0x040fe40007fde0ff */
[----:B------:R-:W-:Y:S01]  /*3a0b0*/  PRMT R11, R16, 0x7770, RZ ;  /* 0x00007770100b7816 */ /* 0x000fe200000000ff */
[----:B------:R-:W-:Y:S01]  /*3a0c0*/  VIADD R29, R29, UR14 ;  /* 0x0000000e1d1d7c36 */ /* 0x000fe20008000000 */
[----:B------:R-:W1:Y:S01]  /*3a0d0*/  LDCU.64 UR12, c[0x0][0x398] ;  /* 0x00007300ff0c77ac */ /* 0x000e620008000a00 */
[----:B------:R-:W-:Y:S01]  /*3a0e0*/  IMAD.X R13, R10, 0x1, R28, P6 ;  /* 0x000000010a0d7824 */ /* 0x000fe200030e061c */
[----:B------:R-:W-:Y:S01]  /*3a0f0*/  PRMT R10, R16, 0x7771, RZ ;  /* 0x00007771100a7816 */ /* 0x000fe200000000ff */
[----:B------:R-:W3:Y:S04]  /*3a100*/  LDL.LU.64 R4, [R1+0x1200] ;  /* 0x0012000001047983 */ /* 0x000ee80000300a00 */
[----:B------:R1:W-:Y:S04]  /*3a110*/  @P4 STG.E.U8 desc[UR8][R18.64], R11 ;  /* 0x0000000b12004986 */ /* 0x0003e8000c101108 */
[----:B------:R4:W-:Y:S01]  /*3a120*/  @P5 STG.E.U8 desc[UR8][R12.64], R10 ;  /* 0x0000000a0c005986 */ /* 0x0009e2000c101108 */
[----:B--2---:R-:W-:Y:S01]  /*3a130*/  ISETP.LT.AND P5, PT, R22, UR10, !P3 ;  /* 0x0000000a16007c0c */ /* 0x004fe2000dfa1270 */
[----:B------:R-:W2:Y:S01]  /*3a140*/  LDCU UR10, c[0x0][0x39c] ;  /* 0x00007380ff0a77ac */ /* 0x000ea20008000800 */
[----:B0-----:R-:W-:Y:S01]  /*3a150*/  ISETP.LT.AND P4, PT, R15, UR6, !P3 ;  /* 0x000000060f007c0c */ /* 0x001fe2000df81270 */
[----:B------:R-:W0:Y:S01]  /*3a160*/  LDCU UR6, c[0x0][0x3b8] ;  /* 0x00007700ff0677ac */ /* 0x000e220008000800 */
[----:B-1----:R-:W-:-:S02]  /*3a170*/  IADD3 R18, P6, PT, R29, R2, RZ ;  /* 0x000000021d127210 */ /* 0x002fc40007fde0ff */
[----:B----4-:R-:W-:Y:S01]  /*3a180*/  SHF.R.S32.HI R13, RZ, 0x1f, R29 ;  /* 0x0000001fff0d7819 */ /* 0x010fe2000001141d */
[----:B------:R-:W-:-:S04]  /*3a190*/  VIADD R12, R23, 0x4 ;  /* 0x00000004170c7836 */ /* 0x000fc80000000000 */
[----:B------:R-:W-:Y:S01]  /*3a1a0*/  IMAD.X R19, R13, 0x1, R0, P6 ;  /* 0x000000010d137824 */ /* 0x000fe200030e0600 */
[----:B------:R-:W-:Y:S02]  /*3a1b0*/  IADD3 R10, P6, PT, R29, R3, RZ ;  /* 0x000000031d0a7210 */ /* 0x000fe40007fde0ff */
[----:B------:R-:W-:Y:S01]  /*3a1c0*/  ISETP.GE.AND P3, PT, R12, UR15, PT ;  /* 0x0000000f0c007c0c */ /* 0x000fe2000bf66270 */
[----:B------:R-:W1:Y:S01]  /*3a1d0*/  LDCU.64 UR14, c[0x0][0x398] ;  /* 0x00007300ff0e77ac */ /* 0x000e620008000a00 */
[C---:B------:R-:W-:Y:S01]  /*3a1e0*/  PRMT R12, R16.reuse, 0x7772, RZ ;  /* 0x00007772100c7816 */ /* 0x040fe200000000ff */
[----:B------:R-:W-:Y:S01]  /*3a1f0*/  IMAD.X R11, R13, 0x1, R28, P6 ;  /* 0x000000010d0b7824 */ /* 0x000fe200030e061c */
[----:B------:R-:W-:-:S03]  /*3a200*/  PRMT R16, R16, 0x7773, RZ ;  /* 0x0000777310107816 */ /* 0x000fc600000000ff */
[----:B------:R-:W-:Y:S04]  /*3a210*/  @P5 STG.E.U8 desc[UR8][R18.64], R12 ;  /* 0x0000000c12005986 */ /* 0x000fe8000c101108 */
[----:B------:R4:W-:Y:S01]  /*3a220*/  @P4 STG.E.U8 desc[UR8][R10.64], R16 ;  /* 0x000000100a004986 */ /* 0x0009e2000c101108 */
[----:B------:R-:W-:Y:S01]  /*3a230*/  ISETP.LT.AND P5, PT, R22, UR12, !P2 ;  /* 0x0000000c16007c0c */ /* 0x000fe2000d7a1270 */
[----:B------:R-:W0:Y:S01]  /*3a240*/  LDCU UR12, c[0x0][0x39c] ;  /* 0x00007380ff0c77ac */ /* 0x000e220008000800 */
[----:B------:R-:W-:Y:S01]  /*3a250*/  ISETP.LT.AND P4, PT, R15, UR16, !P2 ;  /* 0x000000100f007c0c */ /* 0x000fe2000d781270 */
[----:B------:R-:W0:Y:S01]  /*3a260*/  LDCU UR16, c[0x0][0x398] ;  /* 0x00007300ff1077ac */ /* 0x000e220008000800 */
[----:B----4-:R-:W-:Y:S01]  /*3a270*/  VIADD R16, R29, UR18 ;  /* 0x000000121d107c36 */ /* 0x010fe20008000000 */
[----:B------:R-:W4:Y:S01]  /*3a280*/  LDCU.64 UR18, c[0x0][0x398] ;  /* 0x00007300ff1277ac */ /* 0x000f220008000a00 */
[----:B------:R-:W-:-:S03]  /*3a290*/  VIADD R12, R23, 0x5 ;  /* 0x00000005170c7836 */ /* 0x000fc60000000000 */
[----:B------:R-:W-:Y:S02]  /*3a2a0*/  SHF.R.S32.HI R29, RZ, 0x1f, R16 ;  /* 0x0000001fff1d7819 */ /* 0x000fe40000011410 */
[C---:B------:R-:W-:Y:S02]  /*3a2b0*/  IADD3 R18, P2, PT, R16.reuse, R2, RZ ;  /* 0x0000000210127210 */ /* 0x040fe40007f5e0ff */
[----:B------:R-:W-:-:S03]  /*3a2c0*/  IADD3 R10, P6, PT, R16, R3, RZ ;  /* 0x00000003100a7210 */ /* 0x000fc60007fde0ff */
[C---:B------:R-:W-:Y:S01]  /*3a2d0*/  IMAD.X R19, R29.reuse, 0x1, R0, P2 ;  /* 0x000000011d137824 */ /* 0x040fe200010e0600 */
[----:B--2---:R-:W-:Y:S01]  /*3a2e0*/  ISETP.GE.AND P2, PT, R12, UR10, PT ;  /* 0x0000000a0c007c0c */ /* 0x004fe2000bf46270 */
[----:B------:R-:W-:Y:S01]  /*3a2f0*/  IMAD.X R11, R29, 0x1, R28, P6 ;  /* 0x000000011d0b7824 */ /* 0x000fe200030e061c */
[C---:B------:R-:W-:Y:S01]  /*3a300*/  PRMT R12, R17.reuse, 0x7770, RZ ;  /* 0x00007770110c7816 */ /* 0x040fe200000000ff */
[----:B------:R-:W-:Y:S01]  /*3a310*/  VIADD R16, R16, UR22 ;  /* 0x0000001610107c36 */ /* 0x000fe20008000000 */
[----:B------:R-:W-:Y:S01]  /*3a320*/  PRMT R29, R17, 0x7771, RZ ;  /* 0x00007771111d7816 */ /* 0x000fe200000000ff */
[----:B------:R-:W2:Y:S02]  /*3a330*/  LDCU.64 UR22, c[0x0][0x398] ;  /* 0x00007300ff1677ac */ /* 0x000ea40008000a00 */
[----:B------:R0:W-:Y:S01]  /*3a340*/  @P5 STG.E.U8 desc[UR8][R18.64], R12 ;  /* 0x0000000c12005986 */ /* 0x0001e2000c101108 */
[----:B-1----:R-:W-:Y:S01]  /*3a350*/  ISETP.LT.AND P5, PT, R22, UR14, !P1 ;  /* 0x0000000e16007c0c */ /* 0x002fe2000cfa1270 */
[----:B------:R-:W1:Y:S02]  /*3a360*/  LDCU UR14, c[0x0][0x39c] ;  /* 0x00007380ff0e77ac */ /* 0x000e640008000800 */
[----:B------:R2:W-:Y:S01]  /*3a370*/  @P4 STG.E.U8 desc[UR8][R10.64], R29 ;  /* 0x0000001d0a004986 */ /* 0x0005e2000c101108 */
[----:B----4-:R-:W-:Y:S01]  /*3a380*/  ISETP.LT.AND P4, PT, R15, UR18, !P1 ;  /* 0x000000120f007c0c */ /* 0x010fe2000cf81270 */
[----:B------:R-:W4:Y:S01]  /*3a390*/  LDCU UR10, c[0x0][0x3b8] ;  /* 0x00007700ff0a77ac */ /* 0x000f220008000800 */
[----:B------:R-:W1:Y:S01]  /*3a3a0*/  LDCU UR18, c[0x0][0x398] ;  /* 0x00007300ff1277ac */ /* 0x000e620008000800 */
[----:B0-----:R-:W-:Y:S01]  /*3a3b0*/  IADD3 R18, P1, PT, R16, R2, RZ ;  /* 0x0000000210127210 */ /* 0x001fe20007f3e0ff */
[----:B------:R-:W-:Y:S01]  /*3a3c0*/  VIADD R12, R23, 0x6 ;  /* 0x00000006170c7836 */ /* 0x000fe20000000000 */
[----:B--2---:R-:W-:-:S05]  /*3a3d0*/  SHF.R.S32.HI R29, RZ, 0x1f, R16 ;  /* 0x0000001fff1d7819 */ /* 0x004fca0000011410 */
[----:B------:R-:W-:Y:S01]  /*3a3e0*/  IMAD.X R19, R29, 0x1, R0, P1 ;  /* 0x000000011d137824 */ /* 0x000fe200008e0600 */
[----:B------:R-:W-:Y:S01]  /*3a3f0*/  ISETP.GE.AND P1, PT, R12, UR12, PT ;  /* 0x0000000c0c007c0c */ /* 0x000fe2000bf26270 */
[----:B------:R-:W0:Y:S01]  /*3a400*/  LDCU UR12, c[0x0][0x39c] ;  /* 0x00007380ff0c77ac */ /* 0x000e220008000800 */
[----:B------:R-:W-:-:S05]  /*3a410*/  PRMT R12, R17, 0x7772, RZ ;  /* 0x00007772110c7816 */ /* 0x000fca00000000ff */
[----:B------:R2:W-:Y:S04]  /*3a420*/  @P5 STG.E.U8 desc[UR8][R18.64], R12 ;  /* 0x0000000c12005986 */ /* 0x0005e8000c101108 */
[----:B--2---:R-:W2:Y:S01]  /*3a430*/  LDL.LU.64 R18, [R1+0x11f8] ;  /* 0x0011f80001127983 */ /* 0x004ea20000300a00 */
[----:B------:R-:W-:Y:S02]  /*3a440*/  IADD3 R10, P6, PT, R16, R3, RZ ;  /* 0x00000003100a7210 */ /* 0x000fe40007fde0ff */
[----:B------:R-:W-:-:S03]  /*3a450*/  PRMT R17, R17, 0x7773, RZ ;  /* 0x0000777311117816 */ /* 0x000fc600000000ff */
[----:B------:R-:W-:Y:S02]  /*3a460*/  IMAD.X R11, R29, 0x1, R28, P6 ;  /* 0x000000011d0b7824 */ /* 0x000fe400030e061c */
[----:B------:R-:W-:Y:S01]  /*3a470*/  VIADD R29, R16, UR24 ;  /* 0x00000018101d7c36 */ /* 0x000fe20008000000 */
[----:B------:R-:W0:Y:S01]  /*3a480*/  LDCU.64 UR24, c[0x0][0x398] ;  /* 0x00007300ff1877ac */ /* 0x000e220008000a00 */
[----:B------:R-:W-:Y:S01]  /*3a490*/  ISETP.LT.AND P5, PT, R22, UR20, !P3 ;  /* 0x0000001416007c0c */ /* 0x000fe2000dfa1270 */
[----:B------:R1:W-:Y:S01]  /*3a4a0*/  @P4 STG.E.U8 desc[UR8][R10.64], R17 ;  /* 0x000000110a004986 */ /* 0x0003e2000c101108 */
[----:B------:R-:W-:Y:S01]  /*3a4b0*/  ISETP.LT.AND P4, PT, R15, UR22, !P3 ;  /* 0x000000160f007c0c */ /* 0x000fe2000df81270 */
[----:B------:R-:W2:Y:S01]  /*3a4c0*/  LDCU UR20, c[0x0][0x398] ;  /* 0x00007300ff1477ac */ /* 0x000ea20008000800 */
[C---:B------:R-:W-:Y:S02]  /*3a4d0*/  IADD3 R12, P3, PT, R29.reuse, R2, RZ ;  /* 0x000000021d0c7210 */ /* 0x040fe40007f7e0ff */
[----:B------:R-:W-:Y:S01]  /*3a4e0*/  IADD3 R16, P6, PT, R29, R3, RZ ;  /* 0x000000031d107210 */ /* 0x000fe20007fde0ff */
[----:B------:R-:W2:Y:S01]  /*3a4f0*/  LDCU UR22, c[0x0][0x398] ;  /* 0x00007300ff1677ac */ /* 0x000ea20008000800 */
[----:B-1----:R-:W-:Y:S01]  /*3a500*/  SHF.R.S32.HI R17, RZ, 0x1f, R29 ;  /* 0x0000001fff117819 */ /* 0x002fe2000001141d */
[----:B------:R-:W-:-:S04]  /*3a510*/  VIADD R10, R23, 0x7 ;  /* 0x00000007170a7836 */ /* 0x000fc80000000000 */
[C---:B------:R-:W-:Y:S01]  /*3a520*/  IMAD.X R13, R17.reuse, 0x1, R0, P3 ;  /* 0x00000001110d7824 */ /* 0x040fe200018e0600 */
[----:B0-----:R-:W-:Y:S01]  /*3a530*/  ISETP.GE.AND P3, PT, R10, UR12, PT ;  /* 0x0000000c0a007c0c */ /* 0x001fe2000bf66270 */
[----:B------:R-:W-:Y:S01]  /*3a540*/  IMAD.X R17, R17, 0x1, R28, P6 ;  /* 0x0000000111117824 */ /* 0x000fe200030e061c */
[----:B------:R-:W0:Y:S01]  /*3a550*/  LDCU UR12, c[0x0][0x3b8] ;  /* 0x00007700ff0c77ac */ /* 0x000e220008000800 */
[----:B------:R-:W-:Y:S01]  /*3a560*/  VIADD R29, R29, UR4 ;  /* 0x000000041d1d7c36 */ /* 0x000fe20008000000 */
[----:B------:R-:W1:Y:S01]  /*3a570*/  LDCU UR4, c[0x0][0x3b8] ;  /* 0x00007700ff0477ac */ /* 0x000e620008000800 */
[C---:B--2---:R-:W-:Y:S02]  /*3a580*/  PRMT R11, R18.reuse, 0x7770, RZ ;  /* 0x00007770120b7816 */ /* 0x044fe400000000ff */
[----:B------:R-:W-:-:S03]  /*3a590*/  PRMT R10, R18, 0x7771, RZ ;  /* 0x00007771120a7816 */ /* 0x000fc600000000ff */
[----:B------:R2:W-:Y:S01]  /*3a5a0*/  @P5 STG.E.U8 desc[UR8][R12.64], R11 ;  /* 0x0000000b0c005986 */ /* 0x0005e2000c101108 */
[----:B------:R-:W-:Y:S01]  /*3a5b0*/  ISETP.LT.AND P5, PT, R15, UR26, !P2 ;  /* 0x0000001a0f007c0c */ /* 0x000fe2000d7a1270 */
[----:B------:R-:W0:Y:S02]  /*3a5c0*/  LDCU UR26, c[0x0][0x398] ;  /* 0x00007300ff1a77ac */ /* 0x000e240008000800 */
[----:B------:R1:W-:Y:S01]  /*3a5d0*/  @P4 STG.E.U8 desc[UR8][R16.64], R10 ;  /* 0x0000000a10004986 */ /* 0x0003e2000c101108 */
[----:B------:R-:W-:Y:S01]  /*3a5e0*/  ISETP.LT.AND P4, PT, R22, UR24, !P2 ;  /* 0x0000001816007c0c */ /* 0x000fe2000d781270 */
[----:B------:R-:W0:Y:S01]  /*3a5f0*/  LDCU UR24, c[0x0][0x398] ;  /* 0x00007300ff1877ac */ /* 0x000e220008000800 */
[----:B--2---:R-:W-:Y:S02]  /*3a600*/  IADD3 R12, P2, PT, R29, R2, RZ ;  /* 0x000000021d0c7210 */ /* 0x004fe40007f5e0ff */
[----:B-1----:R-:W-:Y:S01]  /*3a610*/  SHF.R.S32.HI R17, RZ, 0x1f, R29 ;  /* 0x0000001fff117819 */ /* 0x002fe2000001141d */
[----:B------:R-:W-:Y:S01]  /*3a620*/  VIADD R10, R23, 0x8 ;  /* 0x00000008170a7836 */ /* 0x000fe20000000000 */
[----:B------:R-:W-:-:S03]  /*3a630*/  IADD3 R16, P6, PT, R29, R3, RZ ;  /* 0x000000031d107210 */ /* 0x000fc60007fde0ff */
[C---:B------:R-:W-:Y:S01]  /*3a640*/  IMAD.X R13, R17.reuse, 0x1, R0, P2 ;  /* 0x00000001110d7824 */ /* 0x040fe200010e0600 */
[----:B------:R-:W-:Y:S01]  /*3a650*/  ISETP.GE.AND P2, PT, R10, UR14, PT ;  /* 0x0000000e0a007c0c */ /* 0x000fe2000bf46270 */
[----:B------:R-:W1:Y:S01]  /*3a660*/  LDCU UR14, c[0x0][0x39c] ;  /* 0x00007380ff0e77ac */ /* 0x000e620008000800 */
        /* <DEDUP_REMOVED lines=9> */
[----:B--2---:R-:W-:Y:S01]  /*3a700*/  VIADD R18, R29, UR6 ;  /* 0x000000061d127c36 */ /* 0x004fe20008000000 */
[----:B------:R-:W-:Y:S01]  /*3a710*/  PRMT R12, R19, 0x7770, RZ ;  /* 0x00007770130c7816 */ /* 0x000fe200000000ff */
[----:B------:R-:W-:Y:S01]  /*3a720*/  VIADD R29, R23, 0x9 ;  /* 0x00000009171d7836 */ /* 0x000fe20000000000 */
[----:B------:R-:W2:Y:S02]  /*3a730*/  LDCU UR6, c[0x0][0x3b8] ;  /* 0x00007700ff0677ac */ /* 0x000ea40008000800 */
[----:B------:R-:W-:-:S02]  /*3a740*/  SHF.R.S32.HI R17, RZ, 0x1f, R18 ;  /* 0x0000001fff117819 */ /* 0x000fc40000011412 */
[C---:B------:R-:W-:Y:S02]  /*3a750*/  IADD3 R10, P1, PT, R18.reuse, R2, RZ ;  /* 0x00000002120a7210 */ /* 0x040fe40007f3e0ff */
[----:B------:R-:W-:-:S03]  /*3a760*/  IADD3 R16, P6, PT, R18, R3, RZ ;  /* 0x0000000312107210 */ /* 0x000fc60007fde0ff */
[----:B------:R-:W-:Y:S01]  /*3a770*/  IMAD.X R11, R17, 0x1, R0, P1 ;  /* 0x00000001110b7824 */ /* 0x000fe200008e0600 */
[----:B-1----:R-:W-:Y:S01]  /*3a780*/  ISETP.GE.AND P1, PT, R29, UR14, PT ;  /* 0x0000000e1d007c0c */ /* 0x002fe2000bf26270 */
[----:B------:R-:W1:Y:S01]  /*3a790*/  LDCU UR14, c[0x0][0x39c] ;  /* 0x00007380ff0e77ac */ /* 0x000e620008000800 */
[----:B------:R-:W-:Y:S01]  /*3a7a0*/  IMAD.X R17, R17, 0x1, R28, P6 ;  /* 0x0000000111117824 */ /* 0x000fe200030e061c */
[----:B------:R-:W-:Y:S01]  /*3a7b0*/  PRMT R29, R19, 0x7771, RZ ;  /* 0x00007771131d7816 */ /* 0x000fe200000000ff */
[----:B----4-:R-:W-:Y:S01]  /*3a7c0*/  VIADD R18, R18, UR10 ;  /* 0x0000000a12127c36 */ /* 0x010fe20008000000 */
[----:B------:R4:W-:Y:S01]  /*3a7d0*/  @P5 STG.E.U8 desc[UR8][R10.64], R12 ;  /* 0x0000000c0a005986 */ /* 0x0009e2000c101108 */
[----:B------:R-:W-:Y:S01]  /*3a7e0*/  ISETP.LT.AND P5, PT, R22, UR18, !P3 ;  /* 0x0000001216007c0c */ /* 0x000fe2000dfa1270 */
[----:B------:R-:W0:Y:S02]  /*3a7f0*/  LDCU UR18, c[0x0][0x398] ;  /* 0x00007300ff1277ac */ /* 0x000e240008000800 */
[----:B------:R1:W-:Y:S01]  /*3a800*/  @P4 STG.E.U8 desc[UR8][R16.64], R29 ;  /* 0x0000001d10004986 */ /* 0x0003e2000c101108 */
[----:B------:R-:W-:Y:S01]  /*3a810*/  ISETP.LT.AND P4, PT, R15, UR20, !P3 ;  /* 0x000000140f007c0c */ /* 0x000fe2000df81270 */
[----:B------:R-:W0:Y:S01]  /*3a820*/  LDCU UR10, c[0x0][0x3b8] ;  /* 0x00007700ff0a77ac */ /* 0x000e220008000800 */
[----:B------:R-:W0:Y:S01]  /*3a830*/  LDCU UR20, c[0x0][0x398] ;  /* 0x00007300ff1477ac */ /* 0x000e220008000800 */
[----:B----4-:R-:W-:Y:S01]  /*3a840*/  IADD3 R12, P3, PT, R18, R2, RZ ;  /* 0x00000002120c7210 */ /* 0x010fe20007f7e0ff */
[----:B------:R-:W4:Y:S01]  /*3a850*/  LDL.LU.64 R10, [R1+0x11f0] ;  /* 0x0011f000010a7983 */ /* 0x000f220000300a00 */
[----:B-1----:R-:W-:Y:S01]  /*3a860*/  SHF.R.S32.HI R17, RZ, 0x1f, R18 ;  /* 0x0000001fff117819 */ /* 0x002fe20000011412 */
[----:B------:R-:W-:-:S04]  /*3a870*/  VIADD R29, R23, 0xa ;  /* 0x0000000a171d7836 */ /* 0x000fc80000000000 */
[----:B------:R-:W-:Y:S01]  /*3a880*/  IMAD.X R13, R17, 0x1, R0, P3 ;  /* 0x00000001110d7824 */ /* 0x000fe200018e0600 */
[----:B------:R-:W-:Y:S01]  /*3a890*/  ISETP.GE.AND P3, PT, R29, UR14, PT ;  /* 0x0000000e1d007c0c */ /* 0x000fe2000bf66270 */
[----:B------:R-:W1:Y:S01]  /*3a8a0*/  LDCU UR14, c[0x0][0x39c] ;  /* 0x00007380ff0e77ac */ /* 0x000e620008000800 */
[----:B------:R-:W-:-:S05]  /*3a8b0*/  PRMT R29, R19, 0x7772, RZ ;  /* 0x00007772131d7816 */ /* 0x000fca00000000ff */
[----:B------:R0:W-:Y:S04]  /*3a8c0*/  @P5 STG.E.U8 desc[UR8][R12.64], R29 ;  /* 0x0000001d0c005986 */ /* 0x0001e8000c101108 */
[----:B0-----:R-:W2:Y:S01]  /*3a8d0*/  LDL.LU R12, [R1+0x11e8] ;  /* 0x0011e800010c7983 */ /* 0x001ea20000300800 */
[C---:B------:R-:W-:Y:S02]  /*3a8e0*/  IADD3 R16, P6, PT, R18.reuse, R3, RZ ;  /* 0x0000000312107210 */ /* 0x040fe40007fde0ff */
[----:B------:R-:W-:Y:S01]  /*3a8f0*/  PRMT R19, R19, 0x7773, RZ ;  /* 0x0000777313137816 */ /* 0x000fe200000000ff */
[----:B------:R-:W-:Y:S01]  /*3a900*/  VIADD R29, R18, UR12 ;  /* 0x0000000c121d7c36 */ /* 0x000fe20008000000 */
[----:B------:R-:W-:Y:S01]  /*3a910*/  ISETP.LT.AND P5, PT, R22, UR22, !P2 ;  /* 0x0000001616007c0c */ /* 0x000fe2000d7a1270 */
[----:B------:R-:W-:Y:S01]  /*3a920*/  IMAD.X R17, R17, 0x1, R28, P6 ;  /* 0x0000000111117824 */ /* 0x000fe200030e061c */
[----:B------:R-:W0:Y:S01]  /*3a930*/  LDCU UR22, c[0x0][0x398] ;  /* 0x00007300ff1677ac */ /* 0x000e220008000800 */
[----:B------:R-:W-:-:S03]  /*3a940*/  VIADD R13, R23, 0xb ;  /* 0x0000000b170d7836 */ /* 0x000fc60000000000 */
[----:B------:R1:W-:Y:S01]  /*3a950*/  @P4 STG.E.U8 desc[UR8][R16.64], R19 ;  /* 0x0000001310004986 */ /* 0x0003e2000c101108 */
[----:B------:R-:W-:Y:S01]  /*3a960*/  ISETP.LT.AND P4, PT, R15, UR24, !P2 ;  /* 0x000000180f007c0c */ /* 0x000fe2000d781270 */
[----:B------:R-:W0:Y:S01]  /*3a970*/  LDCU UR12, c[0x0][0x3b8] ;  /* 0x00007700ff0c77ac */ /* 0x000e220008000800 */
[----:B------:R-:W-:Y:S01]  /*3a980*/  IADD3 R18, P2, PT, R29, R2, RZ ;  /* 0x000000021d127210 */ /* 0x000fe20007f5e0ff */
[----:B------:R-:W0:Y:S01]  /*3a990*/  LDCU UR24, c[0x0][0x398] ;  /* 0x00007300ff1877ac */ /* 0x000e220008000800 */
[----:B-1----:R-:W-:-:S05]  /*3a9a0*/  SHF.R.S32.HI R17, RZ, 0x1f, R29 ;  /* 0x0000001fff117819 */ /* 0x002fca000001141d */
[----:B------:R-:W-:Y:S01]  /*3a9b0*/  IMAD.X R19, R17, 0x1, R0, P2 ;  /* 0x0000000111137824 */ /* 0x000fe200010e0600 */
[----:B------:R-:W-:Y:S01]  /*3a9c0*/  ISETP.GE.AND P2, PT, R13, UR14, PT ;  /* 0x0000000e0d007c0c */ /* 0x000fe2000bf46270 */
[----:B------:R-:W1:Y:S01]  /*3a9d0*/  LDCU UR14, c[0x0][0x39c] ;  /* 0x00007380ff0e77ac */ /* 0x000e620008000800 */
[----:B--2---:R-:W-:-:S05]  /*3a9e0*/  PRMT R13, R12, 0x7770, RZ ;  /* 0x000077700c0d7816 */ /* 0x004fca00000000ff */
[----:B------:R2:W-:Y:S04]  /*3a9f0*/  @P5 STG.E.U8 desc[UR8][R18.64], R13 ;  /* 0x0000000d12005986 */ /* 0x0005e8000c101108 */
[----:B--2---:R-:W2:Y:S01]  /*3aa00*/  LDL.LU R13, [R1+0x11e4] ;  /* 0x0011e400010d7983 */ /* 0x004ea20000300800 */
[CC--:B------:R-:W-:Y:S02]  /*3aa10*/  IADD3 R16, P6, PT, R29.reuse, R3.reuse, RZ ;  /* 0x000000031d107210 */ /* 0x0c0fe40007fde0ff */
[----:B------:R-:W-:Y:S01]  /*3aa20*/  PRMT R14, R12, 0x7771, RZ ;  /* 0x000077710c0e7816 */ /* 0x000fe200000000ff */
[----:B------:R-:W-:Y:S01]  /*3aa30*/  VIADD R29, R29, UR4 ;  /* 0x000000041d1d7c36 */ /* 0x000fe20008000000 */
[----:B------:R-:W-:Y:S01]  /*3aa40*/  ISETP.LT.AND P5, PT, R22, UR26, !P1 ;  /* 0x0000001a16007c0c */ /* 0x000fe2000cfa1270 */
[----:B------:R-:W-:Y:S01]  /*3aa50*/  IMAD.X R17, R17, 0x1, R28, P6 ;  /* 0x0000000111117824 */ /* 0x000fe200030e061c */
[----:B------:R-:W0:Y:S04]  /*3aa60*/  LDCU UR4, c[0x0][0x3b8] ;  /* 0x00007700ff0477ac */ /* 0x000e280008000800 */
[----:B------:R1:W-:Y:S01]  /*3aa70*/  @P4 STG.E.U8 desc[UR8][R16.64], R14 ;  /* 0x0000000e10004986 */ /* 0x0003e2000c101108 */
[----:B------:R-:W-:Y:S01]  /*3aa80*/  ISETP.LT.AND P4, PT, R15, UR16, !P1 ;  /* 0x000000100f007c0c */ /* 0x000fe2000cf81270 */
[----:B------:R-:W0:Y:S01]  /*3aa90*/  LDCU UR16, c[0x0][0x398] ;  /* 0x00007300ff1077ac */ /* 0x000e220008000800 */
[----:B------:R-:W-:Y:S01]  /*3aaa0*/  IADD3 R18, P1, PT, R29, R2, RZ ;  /* 0x000000021d127210 */ /* 0x000fe20007f3e0ff */
[----:B------:R-:W0:Y:S01]  /*3aab0*/  LDCU UR26, c[0x0][0x398] ;  /* 0x00007300ff1a77ac */ /* 0x000e220008000800 */
[----:B-1----:R-:W-:Y:S01]  /*3aac0*/  SHF.R.S32.HI R17, RZ, 0x1f, R29 ;  /* 0x0000001fff117819 */ /* 0x002fe2000001141d */
[----:B------:R-:W-:Y:S01]  /*3aad0*/  VIADD R14, R23, 0xc ;  /* 0x0000000c170e7836 */ /* 0x000fe20000000000 */
[----:B------:R-:W-:-:S03]  /*3aae0*/  IADD3 R16, P6, PT, R29, R3, RZ ;  /* 0x000000031d107210 */ /* 0x000fc60007fde0ff */
[C---:B------:R-:W-:Y:S01]  /*3aaf0*/  IMAD.X R19, R17.reuse, 0x1, R0, P1 ;  /* 0x0000000111137824 */ /* 0x040fe200008e0600 */
[----:B------:R-:W-:Y:S01]  /*3ab00*/  ISETP.GE.AND P1, PT, R14, UR14, PT ;  /* 0x0000000e0e007c0c */ /* 0x000fe2000bf26270 */
[----:B------:R-:W-:Y:S01]  /*3ab10*/  IMAD.X R17, R17, 0x1, R28, P6 ;  /* 0x0000000111117824 */ /* 0x000fe200030e061c */
[C---:B------:R-:W-:Y:S01]  /*3ab20*/  PRMT R14, R12.reuse, 0x7772, RZ ;  /* 0x000077720c0e7816 */ /* 0x040fe200000000ff */
[----:B------:R-:W1:Y:S01]  /*3ab30*/  LDCU UR14, c[0x0][0x39c] ;  /* 0x00007380ff0e77ac */ /* 0x000e620008000800 */
[----:B------:R-:W-:-:S03]  /*3ab40*/  PRMT R12, R12, 0x7773, RZ ;  /* 0x000077730c0c7816 */ /* 0x000fc600000000ff */
[----:B------:R-:W-:Y:S01]  /*3ab50*/  @P5 STG.E.U8 desc[UR8][R18.64], R14 ;  /* 0x0000000e12005986 */ /* 0x000fe2000c101108 */
[----:B------:R-:W-:Y:S01]  /*3ab60*/  ISETP.LT.AND P5, PT, R22, UR27, !P3 ;  /* 0x0000001b16007c0c */ /* 0x000fe2000dfa1270 */
[----:B------:R-:W0:Y:S02]  /*3ab70*/  LDCU UR27, c[0x0][0x398] ;  /* 0x00007300ff1b77ac */ /* 0x000e240008000800 */
[----:B------:R1:W-:Y:S01]  /*3ab80*/  @P4 STG.E.U8 desc[UR8][R16.64], R12 ;  /* 0x0000000c10004986 */ /* 0x0003e2000c101108 */
[----:B------:R-:W-:Y:S01]  /*3ab90*/  ISETP.LT.AND P4, PT, R15, UR18, !P3 ;  /* 0x000000120f007c0c */ /* 0x000fe2000df81270 */
[----:B------:R-:W0:Y:S01]  /*3aba0*/  LDCU UR18, c[0x0][0x398] ;  /* 0x00007300ff1277ac */ /* 0x000e220008000800 */
[----:B-1----:R-:W-:Y:S01]  /*3abb0*/  VIADD R12, R29, UR6 ;  /* 0x000000061d0c7c36 */ /* 0x002fe20008000000 */
[----:B------:R-:W1:Y:S04]  /*3abc0*/  LDCU UR6, c[0x0][0x3b8] ;  /* 0x00007700ff0677ac */ /* 0x000e680008000800 */
[----:B------:R-:W-:-:S02]  /*3abd0*/  SHF.R.S32.HI R17, RZ, 0x1f, R12 ;  /* 0x0000001fff117819 */ /* 0x000fc4000001140c */
[----:B------:R-:W-:-:S05]  /*3abe0*/  IADD3 R18, P3, PT, R12, R2, RZ ;  /* 0x000000020c127210 */ /* 0x000fca0007f7e0ff */
[----:B------:R-:W-:Y:S01]  /*3abf0*/  IMAD.X R19, R17, 0x1, R0, P3 ;  /* 0x0000000111137824 */ /* 0x000fe200018e0600 */
[----:B--2---:R-:W-:-:S05]  /*3ac00*/  PRMT R14, R13, 0x7770, RZ ;  /* 0x000077700d0e7816 */ /* 0x004fca00000000ff */
[----:B------:R2:W-:Y:S04]  /*3ac10*/  @P5 STG.E.U8 desc[UR8][R18.64], R14 ;  /* 0x0000000e12005986 */ /* 0x0005e8000c101108 */
[----:B--2---:R-:W2:Y:S01]  /*3ac20*/  LDL.LU R14, [R1+0x11e0] ;  /* 0x0011e000010e7983 */ /* 0x004ea20000300800 */
[----:B------:R-:W-:Y:S01]  /*3ac30*/  VIADD R29, R23, 0xd ;  /* 0x0000000d171d7836 */ /* 0x000fe20000000000 */
[----:B------:R-:W-:-:S04]  /*3ac40*/  IADD3 R16, P6, PT, R12, R3, RZ ;  /* 0x000000030c107210 */ /* 0x000fc80007fde0ff */
[----:B------:R-:W-:Y:S01]  /*3ac50*/  ISETP.GE.AND P3, PT, R29, UR14, PT ;  /* 0x0000000e1d007c0c */ /* 0x000fe2000bf66270 */
[----:B------:R-:W1:Y:S01]  /*3ac60*/  LDCU UR14, c[0x0][0x39c] ;  /* 0x00007380ff0e77ac */ /* 0x000e620008000800 */
[----:B------:R-:W-:Y:S01]  /*3ac70*/  IMAD.X R17, R17, 0x1, R28, P6 ;  /* 0x0000000111117824 */ /* 0x000fe200030e061c */
[----:B------:R-:W-:Y:S01]  /*3ac80*/  PRMT R29, R13, 0x7771, RZ ;  /* 0x000077710d1d7816 */ /* 0x000fe200000000ff */
[----:B------:R-:W-:Y:S01]  /*3ac90*/  VIADD R12, R12, UR10 ;  /* 0x0000000a0c0c7c36 */ /* 0x000fe20008000000 */
[----:B------:R-:W-:Y:S01]  /*3aca0*/  ISETP.LT.AND P5, PT, R22, UR20, !P2 ;  /* 0x0000001416007c0c */ /* 0x000fe2000d7a1270 */
[----:B------:R-:W1:Y:S02]  /*3acb0*/  LDCU UR20, c[0x0][0x398] ;  /* 0x00007300ff1477ac */ /* 0x000e640008000800 */
[----:B------:R3:W-:Y:S01]  /*3acc0*/  @P4 STG.E.U8 desc[UR8][R16.64], R29 ;  /* 0x0000001d10004986 */ /* 0x0007e2000c101108 */
[----:B0-----:R-:W-:Y:S01]  /*3acd0*/  ISETP.LT.AND P4, PT, R15, UR22, !P2 ;  /* 0x000000160f007c0c */ /* 0x001fe2000d781270 */
[----:B------:R-:W0:Y:S01]  /*3ace0*/  LDCU UR10, c[0x0][0x3b8] ;  /* 0x00007700ff0a77ac */ /* 0x000e220008000800 */
[C---:B------:R-:W-:Y:S01]  /*3acf0*/  IADD3 R18, P2, PT, R12.reuse, R2, RZ ;  /* 0x000000020c127210 */ /* 0x040fe20007f5e0ff */
[----:B------:R-:W0:Y:S01]  /*3ad00*/  LDCU UR22, c[0x0][0x398] ;  /* 0x00007300ff1677ac */ /* 0x000e220008000800 */
[----:B---3--:R-:W-:Y:S01]  /*3ad10*/  SHF.R.S32.HI R17, RZ, 0x1f, R12 ;  /* 0x0000001fff117819 */ /* 0x008fe2000001140c */
[----:B------:R-:W-:Y:S01]  /*3ad20*/  VIADD R29, R23, 0xe ;  /* 0x0000000e171d7836 */ /* 0x000fe20000000000 */
[----:B------:R-:W-:-:S03]  /*3ad30*/  IADD3 R16, P6, PT, R12, R3, RZ ;  /* 0x000000030c107210 */ /* 0x000fc60007fde0ff */
[----:B------:R-:W-:Y:S01]  /*3ad40*/  IMAD.X R19, R17, 0x1, R0, P2 ;  /* 0x0000000111137824 */ /* 0x000fe200010e0600 */
[----:B-1----:R-:W-:Y:S01]  /*3ad50*/  ISETP.GE.AND P2, PT, R29, UR14, PT ;  /* 0x0000000e1d007c0c */ /* 0x002fe2000bf46270 */
[----:B------:R-:W-:Y:S01]  /*3ad60*/  IMAD.X R17, R17, 0x1, R28, P6 ;  /* 0x0000000111117824 */ /* 0x000fe200030e061c */
[C---:B------:R-:W-:Y:S01]  /*3ad70*/  PRMT R29, R13.reuse, 0x7772, RZ ;  /* 0x000077720d1d7816 */ /* 0x040fe200000000ff */
[----:B------:R-:W1:Y:S01]  /*3ad80*/  LDCU UR14, c[0x0][0x39c] ;  /* 0x00007380ff0e77ac */ /* 0x000e620008000800 */
[----:B------:R-:W-:-:S03]  /*3ad90*/  PRMT R13, R13, 0x7773, RZ ;  /* 0x000077730d0d7816 */ /* 0x000fc600000000ff */
[----:B------:R3:W-:Y:S01]  /*3ada0*/  @P5 STG.E.U8 desc[UR8][R18.64], R29 ;  /* 0x0000001d12005986 */ /* 0x0007e2000c101108 */
[----:B------:R-:W-:Y:S01]  /*3adb0*/  ISETP.LT.AND P5, PT, R22, UR24, !P1 ;  /* 0x0000001816007c0c */ /* 0x000fe2000cfa1270 */
[----:B------:R-:W0:Y:S02]  /*3adc0*/  LDCU UR24, c[0x0][0x398] ;  /* 0x00007300ff1877ac */ /* 0x000e240008000800 */
[----:B------:R1:W-:Y:S01]  /*3add0*/  @P4 STG.E.U8 desc[UR8][R16.64], R13 ;  /* 0x0000000d10004986 */ /* 0x0003e2000c101108 */
[----:B------:R-:W-:Y:S01]  /*3ade0*/  ISETP.LT.AND P4, PT, R15, UR16, !P1 ;  /* 0x000000100f007c0c */ /* 0x000fe2000cf81270 */
[----:B------:R-:W0:Y:S02]  /*3adf0*/  LDCU UR16, c[0x0][0x398] ;  /* 0x00007300ff1077ac */ /* 0x000e240008000800 */
[----:B------:R-:W4:Y:S01]  /*3ae00*/  LDL.LU R15, [R1+0x11dc] ;  /* 0x0011dc00010f7983 */ /* 0x000f220000300800 */
[----:B---3--:R-:W-:Y:S01]  /*3ae10*/  VIADD R18, R12, UR12 ;  /* 0x0000000c0c127c36 */ /* 0x008fe20008000000 */
[----:B------:R-:W3:Y:S04]  /*3ae20*/  LDCU UR12, c[0x0][0x3b8] ;  /* 0x00007700ff0c77ac */ /* 0x000ee80008000800 */
[----:B-1----:R-:W-:-:S02]  /*3ae30*/  SHF.R.S32.HI R13, RZ, 0x1f, R18 ;  /* 0x0000001fff0d7819 */ /* 0x002fc40000011412 */
[----:B------:R-:W-:-:S05]  /*3ae40*/  IADD3 R16, P1, PT, R18, R2, RZ ;  /* 0x0000000212107210 */ /* 0x000fca0007f3e0ff */
[----:B------:R-:W-:Y:S01]  /*3ae50*/  IMAD.X R17, R13, 0x1, R0, P1 ;  /* 0x000000010d117824 */ /* 0x000fe200008e0600 */
[----:B--2---:R-:W-:-:S05]  /*3ae60*/  PRMT R29, R14, 0x7770, RZ ;  /* 0x000077700e1d7816 */ /* 0x004fca00000000ff */
[----:B------:R1:W-:Y:S04]  /*3ae70*/  @P5 STG.E.U8 desc[UR8][R16.64], R29 ;  /* 0x0000001d10005986 */ /* 0x0003e8000c101108 */
[----:B-1----:R-:W2:Y:S01]  /*3ae80*/  LDL.LU R29, [R1+0x64c] ;  /* 0x00064c00011d7983 */ /* 0x002ea20000300800 */
        /* <DEDUP_REMOVED lines=8> */
[----:B------:R-:W0:Y:S02]  /*3af10*/  LDCU UR4, c[0x0][0x3b8] ;  /* 0x00007700ff0477ac */ /* 0x000e240008000800 */
[----:B------:R1:W-:Y:S01]  /*3af20*/  @P4 STG.E.U8 desc[UR8][R12.64], R19 ;  /* 0x000000130c004986 */ /* 0x0003e2000c101108 */
[----:B------:R-:W0:Y:S01]  /*3af30*/  LDCU UR26, c[0x0][0x398] ;  /* 0x00007300ff1a77ac */ /* 0x000e220008000800 */
[----:B-1----:R-:W-:Y:S01]  /*3af40*/  SHF.R.S32.HI R13, RZ, 0x1f, R18 ;  /* 0x0000001fff0d7819 */ /* 0x002fe20000011412 */
[----:B------:R-:W-:Y:S01]  /*3af50*/  VIADD R19, R23, 0x10 ;  /* 0x0000001017137836 */ /* 0x000fe20000000000 */
[----:B------:R-:W-:-:S02]  /*3af60*/  IADD3 R12, P6, PT, R18, R3, RZ ;  /* 0x00000003120c7210 */ /* 0x000fc40007fde0ff */
[----:B--2---:R-:W-:Y:S01]  /*3af70*/  ISETP.LT.AND P4, PT, R29, UR18, !P3 ;  /* 0x000000121d007c0c */ /* 0x004fe2000df81270 */
[----:B------:R-:W1:Y:S01]  /*3af80*/  LDCU UR18, c[0x0][0x398] ;  /* 0x00007300ff1277ac */ /* 0x000e620008000800 */
[----:B------:R-:W-:-:S05]  /*3af90*/  IADD3 R16, P3, PT, R18, R2, RZ ;  /* 0x0000000212107210 */ /* 0x000fca0007f7e0ff */
[----:B------:R-:W-:Y:S01]  /*3afa0*/  IMAD.X R17, R13, 0x1, R0, P3 ;  /* 0x000000010d117824 */ /* 0x000fe200018e0600 */
[----:B------:R-:W-:Y:S01]  /*3afb0*/  ISETP.GE.AND P3, PT, R19, UR14, PT ;  /* 0x0000000e13007c0c */ /* 0x000fe2000bf66270 */
[----:B------:R-:W2:Y:S01]  /*3afc0*/  LDCU UR14, c[0x0][0x39c] ;  /* 0x00007380ff0e77ac */ /* 0x000ea20008000800 */
[C---:B------:R-:W-:Y:S01]  /*3afd0*/  PRMT R19, R14.reuse, 0x7772, RZ ;  /* 0x000077720e137816 */ /* 0x040fe200000000ff */
[----:B------:R-:W-:Y:S01]  /*3afe0*/  IMAD.X R13, R13, 0x1, R28, P6 ;  /* 0x000000010d0d7824 */ /* 0x000fe200030e061c */
[----:B------:R-:W-:-:S03]  /*3aff0*/  PRMT R14, R14, 0x7773, RZ ;  /* 0x000077730e0e7816 */ /* 0x000fc600000000ff */
[----:B------:R-:W-:Y:S04]  /*3b000*/  @P5 STG.E.U8 desc[UR8][R16.64], R19 ;  /* 0x0000001310005986 */ /* 0x000fe8000c101108 */
[----:B------:R0:W-:Y:S01]  /*3b010*/  @P4 STG.E.U8 desc[UR8][R12.64], R14 ;  /* 0x0000000e0c004986 */ /* 0x0001e2000c101108 */
[----:B------:R-:W-:Y:S01]  /*3b020*/  ISETP.LT.AND P5, PT, R22, UR27, !P2 ;  /* 0x0000001b16007c0c */ /* 0x000fe2000d7a1270 */
[----:B------:R-:W1:Y:S01]  /*3b030*/  LDCU UR27, c[0x0][0x398] ;  /* 0x00007300ff1b77ac */ /* 0x000e620008000800 */
[----:B------:R-:W-:Y:S01]  /*3b040*/  ISETP.LT.AND P4, PT, R29, UR20, !P2 ;  /* 0x000000141d007c0c */ /* 0x000fe2000d781270 */
[----:B------:R-:W1:Y:S01]  /*3b050*/  LDCU UR20, c[0x0][0x398] ;  /* 0x00007300ff1477ac */ /* 0x000e620008000800 */
[----:B0-----:R-:W-:Y:S01]  /*3b060*/  VIADD R14, R18, UR6 ;  /* 0x00000006120e7c36 */ /* 0x001fe20008000000 */
[----:B----4-:R-:W-:Y:S01]  /*3b070*/  PRMT R19, R15, 0x7770, RZ ;  /* 0x000077700f137816 */ /* 0x010fe200000000ff */
[----:B------:R-:W-:Y:S01]  /*3b080*/  VIADD R18, R23, 0x11 ;  /* 0x0000001117127836 */ /* 0x000fe20000000000 */
[----:B------:R-:W0:Y:S02]  /*3b090*/  LDCU UR6, c[0x0][0x3b8] ;  /* 0x00007700ff0677ac */ /* 0x000e240008000800 */
[----:B------:R-:W-:-:S02]  /*3b0a0*/  SHF.R.S32.HI R13, RZ, 0x1f, R14 ;  /* 0x0000001fff0d7819 */ /* 0x000fc4000001140e */
[C---:B------:R-:W-:Y:S02]  /*3b0b0*/  IADD3 R16, P2, PT, R14.reuse, R2, RZ ;  /* 0x000000020e107210 */ /* 0x040fe40007f5e0ff */
[----:B------:R-:W-:-:S03]  /*3b0c0*/  IADD3 R12, P6, PT, R14, R3, RZ ;  /* 0x000000030e0c7210 */ /* 0x000fc60007fde0ff */
[C---:B------:R-:W-:Y:S01]  /*3b0d0*/  IMAD.X R17, R13.reuse, 0x1, R0, P2 ;  /* 0x000000010d117824 */ /* 0x040fe200010e0600 */
[----:B--2---:R-:W-:Y:S01]  /*3b0e0*/  ISETP.GE.AND P2, PT, R18, UR14, PT ;  /* 0x0000000e12007c0c */ /* 0x004fe2000bf46270 */
[----:B------:R-:W2:Y:S01]  /*3b0f0*/  LDCU UR14, c[0x0][0x39c] ;  /* 0x00007380ff0e77ac */ /* 0x000ea20008000800 */
[----:B------:R-:W-:Y:S01]  /*3b100*/  IMAD.X R13, R13, 0x1, R28, P6 ;  /* 0x000000010d0d7824 */ /* 0x000fe200030e061c */
[----:B------:R-:W-:Y:S01]  /*3b110*/  PRMT R18, R15, 0x7771, RZ ;  /* 0x000077710f127816 */ /* 0x000fe200000000ff */
[----:B------:R-:W-:Y:S01]  /*3b120*/  VIADD R14, R14, UR10 ;  /* 0x0000000a0e0e7c36 */ /* 0x000fe20008000000 */
[----:B------:R4:W-:Y:S01]  /*3b130*/  @P5 STG.E.U8 desc[UR8][R16.64], R19 ;  /* 0x0000001310005986 */ /* 0x0009e2000c101108 */
[----:B------:R-:W-:Y:S01]  /*3b140*/  ISETP.LT.AND P5, PT, R22, UR22, !P1 ;  /* 0x0000001616007c0c */ /* 0x000fe2000cfa1270 */
[----:B------:R-:W0:Y:S02]  /*3b150*/  LDCU UR10, c[0x0][0x3b8] ;  /* 0x00007700ff0a77ac */ /* 0x000e240008000800 */
[----:B------:R1:W-:Y:S01]  /*3b160*/  @P4 STG.E.U8 desc[UR8][R12.64], R18 ;  /* 0x000000120c004986 */ /* 0x0003e2000c101108 */
[----:B------:R-:W-:Y:S01]  /*3b170*/  ISETP.LT.AND P4, PT, R29, UR16, !P1 ;  /* 0x000000101d007c0c */ /* 0x000fe2000cf81270 */
[----:B------:R-:W0:Y:S01]  /*3b180*/  LDCU UR16, c[0x0][0x398] ;  /* 0x00007300ff1077ac */ /* 0x000e220008000800 */
[----:B------:R-:W0:Y:S01]  /*3b190*/  LDCU UR22, c[0x0][0x398] ;  /* 0x00007300ff1677ac */ /* 0x000e220008000800 */
[C---:B----4-:R-:W-:Y:S01]  /*3b1a0*/  IADD3 R16, P1, PT, R14.reuse, R2, RZ ;  /* 0x000000020e107210 */ /* 0x050fe20007f3e0ff */
[----:B------:R-:W4:Y:S01]  /*3b1b0*/  LDL.LU R19, [R1+0x3c] ;  /* 0x00003c0001137983 */ /* 0x000f220000300800 */
[----:B-1----:R-:W-:Y:S01]  /*3b1c0*/  SHF.R.S32.HI R13, RZ, 0x1f, R14 ;  /* 0x0000001fff0d7819 */ /* 0x002fe2000001140e */
[----:B------:R-:W-:Y:S01]  /*3b1d0*/  VIADD R18, R23, 0x12 ;  /* 0x0000001217127836 */ /* 0x000fe20000000000 */
[----:B------:R-:W-:-:S03]  /*3b1e0*/  IADD3 R12, P6, PT, R14, R3, RZ ;  /* 0x000000030e0c7210 */ /* 0x000fc60007fde0ff */
[----:B------:R-:W-:Y:S01]  /*3b1f0*/  IMAD.X R17, R13, 0x1, R0, P1 ;  /* 0x000000010d117824 */ /* 0x000fe200008e0600 */
[----:B--2---:R-:W-:Y:S01]  /*3b200*/  ISETP.GE.AND P1, PT, R18, UR14, PT ;  /* 0x0000000e12007c0c */ /* 0x004fe2000bf26270 */
[----:B------:R-:W1:Y:S01]  /*3b210*/  LDCU UR14, c[0x0][0x39c] ;  /* 0x00007380ff0e77ac */ /* 0x000e620008000800 */
[----:B------:R-:W-:Y:S01]  /*3b220*/  PRMT R18, R15, 0x7772, RZ ;  /* 0x000077720f127816 */ /* 0x000fe200000000ff */
[----:B------:R-:W-:Y:S01]  /*3b230*/  IMAD.X R13, R13, 0x1, R28, P6 ;  /* 0x000000010d0d7824 */ /* 0x000fe200030e061c */
[----:B------:R-:W-:-:S03]  /*3b240*/  PRMT R15, R15, 0x7773, RZ ;  /* 0x000077730f0f7816 */ /* 0x000fc600000000ff */
[----:B------:R3:W-:Y:S01]  /*3b250*/  @P5 STG.E.U8 desc[UR8][R16.64], R18 ;  /* 0x0000001210005986 */ /* 0x0007e2000c101108 */
[----:B------:R-:W-:Y:S01]  /*3b260*/  ISETP.LT.AND P5, PT, R22, UR24, !P3 ;  /* 0x0000001816007c0c */ /* 0x000fe2000dfa1270 */
[----:B------:R-:W2:Y:S02]  /*3b270*/  LDCU UR24, c[0x0][0x398] ;  /* 0x00007300ff1877ac */ /* 0x000ea40008000800 */
[----:B------:R0:W-:Y:S01]  /*3b280*/  @P4 STG.E.U8 desc[UR8][R12.64], R15 ;  /* 0x0000000f0c004986 */ /* 0x0001e2000c101108 */
[----:B------:R-:W-:Y:S01]  /*3b290*/  ISETP.LT.AND P4, PT, R29, UR18, !P3 ;  /* 0x000000121d007c0c */ /* 0x000fe2000df81270 */
[----:B------:R-:W1:Y:S01]  /*3b2a0*/  LDCU UR18, c[0x0][0x398] ;  /* 0x00007300ff1277ac */ /* 0x000e620008000800 */
[----:B---3--:R-:W-:Y:S01]  /*3b2b0*/  VIADD R16, R14, UR12 ;  /* 0x0000000c0e107c36 */ /* 0x008fe20008000000 */
[----:B------:R-:W-:Y:S01]  /*3b2c0*/  PRMT R18, R8, 0x7771, RZ ;  /* 0x0000777108127816 */ /* 0x000fe200000000ff */
[----:B------:R-:W-:Y:S01]  /*3b2d0*/  VIADD R17, R23, 0x13 ;  /* 0x0000001317117836 */ /* 0x000fe20000000000 */
[----:B------:R-:W3:Y:S02]  /*3b2e0*/  LDCU UR12, c[0x0][0x3b8] ;  /* 0x00007700ff0c77ac */ /* 0x000ee40008000800 */
[----:B0-----:R-:W-:-:S02]  /*3b2f0*/  SHF.R.S32.HI R15, RZ, 0x1f, R16 ;  /* 0x0000001fff0f7819 */ /* 0x001fc40000011410 */
[C---:B------:R-:W-:Y:S02]  /*3b300*/  IADD3 R12, P3, PT, R16.reuse, R2, RZ ;  /* 0x00000002100c7210 */ /* 0x040fe40007f7e0ff */
[----:B------:R-:W-:-:S03]  /*3b310*/  IADD3 R14, P6, PT, R16, R3, RZ ;  /* 0x00000003100e7210 */ /* 0x000fc60007fde0ff */
[----:B------:R-:W-:Y:S01]  /*3b320*/  IMAD.X R13, R15, 0x1, R0, P3 ;  /* 0x000000010f0d7824 */ /* 0x000fe200018e0600 */
[----:B-1----:R-:W-:Y:S01]  /*3b330*/  ISETP.GE.AND P3, PT, R17, UR14, PT ;  /* 0x0000000e11007c0c */ /* 0x002fe2000bf66270 */
[----:B------:R-:W0:Y:S01]  /*3b340*/  LDCU UR14, c[0x0][0x39c] ;  /* 0x00007380ff0e77ac */ /* 0x000e220008000800 */
[----:B------:R-:W-:Y:S01]  /*3b350*/  PRMT R17, R8, 0x7770, RZ ;  /* 0x0000777008117816 */ /* 0x000fe200000000ff */
[----:B------:R-:W-:Y:S02]  /*3b360*/  IMAD.X R15, R15, 0x1, R28, P6 ;  /* 0x000000010f0f7824 */ /* 0x000fe400030e061c */
[----:B------:R-:W-:Y:S01]  /*3b370*/  VIADD R16, R16, UR4 ;  /* 0x0000000410107c36 */ /* 0x000fe20008000000 */
[----:B------:R-:W1:Y:S01]  /*3b380*/  LDCU UR4, c[0x0][0x3b8] ;  /* 0x00007700ff0477ac */ /* 0x000e620008000800 */
[----:B------:R0:W-:Y:S01]  /*3b390*/  @P5 STG.E.U8 desc[UR8][R12.64], R17 ;  /* 0x000000110c005986 */ /* 0x0001e2000c101108 */
[----:B------:R-:W-:Y:S01]  /*3b3a0*/  ISETP.LT.AND P5, PT, R22, UR26, !P2 ;  /* 0x0000001a16007c0c */ /* 0x000fe2000d7a1270 */
[----:B------:R-:W1:Y:S02]  /*3b3b0*/  LDCU UR26, c[0x0][0x398] ;  /* 0x00007300ff1a77ac */ /* 0x000e640008000800 */
[----:B------:R2:W-:Y:S01]  /*3b3c0*/  @P4 STG.E.U8 desc[UR8][R14.64], R18 ;  /* 0x000000120e004986 */ /* 0x0005e2000c101108 */
[----:B------:R-:W-:Y:S01]  /*3b3d0*/  ISETP.LT.AND P4, PT, R29, UR20, !P2 ;  /* 0x000000141d007c0c */ /* 0x000fe2000d781270 */
[----:B------:R-:W1:Y:S01]  /*3b3e0*/  LDCU UR20, c[0x0][0x398] ;  /* 0x00007300ff1477ac */ /* 0x000e620008000800 */
[C---:B0-----:R-:W-:Y:S01]  /*3b3f0*/  IADD3 R12, P2, PT, R16.reuse, R2, RZ ;  /* 0x00000002100c7210 */ /* 0x041fe20007f5e0ff */
[----:B------:R-:W-:Y:S01]  /*3b400*/  VIADD R17, R23, 0x14 ;  /* 0x0000001417117836 */ /* 0x000fe20000000000 */
[----:B--2---:R-:W-:Y:S01]  /*3b410*/  SHF.R.S32.HI R15, RZ, 0x1f, R16 ;  /* 0x0000001fff0f7819 */ /* 0x004fe20000011410 */
[----:B------:R-:W2:Y:S01]  /*3b420*/  LDL.LU R18, [R1+0x38] ;  /* 0x0000380001127983 */ /* 0x000ea20000300800 */
[----:B------:R-:W-:-:S03]  /*3b430*/  IADD3 R14, P6, PT, R16, R3, RZ ;  /* 0x00000003100e7210 */ /* 0x000fc60007fde0ff */
[----:B------:R-:W-:Y:S01]  /*3b440*/  IMAD.X R13, R15, 0x1, R0, P2 ;  /* 0x000000010f0d7824 */ /* 0x000fe200010e0600 */
[----:B------:R-:W-:Y:S01]  /*3b450*/  ISETP.GE.AND P2, PT, R17, UR14, PT ;  /* 0x0000000e11007c0c */ /* 0x000fe2000bf46270 */
[----:B------:R-:W0:Y:S01]  /*3b460*/  LDCU UR14, c[0x0][0x39c] ;  /* 0x00007380ff0e77ac */ /* 0x000e220008000800 */
        /* <DEDUP_REMOVED lines=10> */
[----:B------:R-:W-:Y:S01]  /*3b510*/  PRMT R17, R9, 0x7771, RZ ;  /* 0x0000777109117816 */ /* 0x000fe200000000ff */
[----:B------:R-:W-:Y:S01]  /*3b520*/  VIADD R16, R23, 0x15 ;  /* 0x0000001517107836 */ /* 0x000fe20000000000 */
[----:B------:R-:W0:Y:S02]  /*3b530*/  LDCU UR6, c[0x0][0x3b8] ;  /* 0x00007700ff0677ac */ /* 0x000e240008000800 */
[----:B------:R-:W-:-:S02]  /*3b540*/  SHF.R.S32.HI R15, RZ, 0x1f, R8 ;  /* 0x0000001fff0f7819 */ /* 0x000fc40000011408 */
[C---:B------:R-:W-:Y:S02]  /*3b550*/  IADD3 R12, P1, PT, R8.reuse, R2, RZ ;  /* 0x00000002080c7210 */ /* 0x040fe40007f3e0ff */
[----:B------:R-:W-:-:S03]  /*3b560*/  IADD3 R14, P6, PT, R8, R3, RZ ;  /* 0x00000003080e7210 */ /* 0x000fc60007fde0ff */
[----:B------:R-:W-:Y:S01]  /*3b570*/  IMAD.X R13, R15, 0x1, R0, P1 ;  /* 0x000000010f0d7824 */ /* 0x000fe200008e0600 */
[----:B------:R-:W-:Y:S01]  /*3b580*/  ISETP.GE.AND P1, PT, R16, UR14, PT ;  /* 0x0000000e10007c0c */ /* 0x000fe2000bf26270 */
[----:B------:R-:W0:Y:S01]  /*3b590*/  LDCU UR14, c[0x0][0x39c] ;  /* 0x00007380ff0e77ac */ /* 0x000e220008000800 */
[----:B------:R-:W-:Y:S01]  /*3b5a0*/  PRMT R16, R9, 0x7770, RZ ;  /* 0x0000777009107816 */ /* 0x000fe200000000ff */
[----:B------:R-:W-:Y:S02]  /*3b5b0*/  IMAD.X R15, R15, 0x1, R28, P6 ;  /* 0x000000010f0f7824 */ /* 0x000fe400030e061c */
[----:B------:R-:W-:Y:S01]  /*3b5c0*/  VIADD R8, R8, UR10 ;  /* 0x0000000a08087c36 */ /* 0x000fe20008000000 */
[----:B------:R-:W0:Y:S01]  /*3b5d0*/  LDCU UR10, c[0x0][0x3b8] ;  /* 0x00007700ff0a77ac */ /* 0x000e220008000800 */
[----:B------:R1:W-:Y:S01]  /*3b5e0*/  @P5 STG.E.U8 desc[UR8][R12.64], R16 ;  /* 0x000000100c005986 */ /* 0x0003e2000c101108 */
[----:B------:R-:W-:Y:S01]  /*3b5f0*/  ISETP.LT.AND P5, PT, R22, UR22, !P3 ;  /* 0x0000001616007c0c */ /* 0x000fe2000dfa1270 */
[----:B------:R-:W0:Y:S02]  /*3b600*/  LDCU UR22, c[0x0][0x398] ;  /* 0x00007300ff1677ac */ /* 0x000e240008000800 */
[----:B------:R3:W-:Y:S01]  /*3b610*/  @P4 STG.E.U8 desc[UR8][R14.64], R17 ;  /* 0x000000110e004986 */ /* 0x0007e2000c101108 */
[----:B------:R-:W-:Y:S01]  /*3b620*/  ISETP.LT.AND P4, PT, R29, UR18, !P3 ;  /* 0x000000121d007c0c */ /* 0x000fe2000df81270 */
[----:B------:R-:W0:Y:S01]  /*3b630*/  LDCU UR18, c[0x0][0x398] ;  /* 0x00007300ff1277ac */ /* 0x000e220008000800 */
[C---:B-1----:R-:W-:Y:S01]  /*3b640*/  IADD3 R12, P3, PT, R8.reuse, R2, RZ ;  /* 0x00000002080c7210 */ /* 0x042fe20007f7e0ff */
[----:B------:R-:W-:Y:S01]  /*3b650*/  VIADD R16, R23, 0x16 ;  /* 0x0000001617107836 */ /* 0x000fe20000000000 */
[----:B---3--:R-:W-:Y:S01]  /*3b660*/  SHF.R.S32.HI R15, RZ, 0x1f, R8 ;  /* 0x0000001fff0f7819 */ /* 0x008fe20000011408 */
[----:B------:R-:W3:Y:S01]  /*3b670*/  LDL.LU R17, [R1+0x34] ;  /* 0x0000340001117983 */ /* 0x000ee20000300800 */
[----:B------:R-:W-:-:S03]  /*3b680*/  IADD3 R14, P6, PT, R8, R3, RZ ;  /* 0x00000003080e7210 */ /* 0x000fc60007fde0ff */
[----:B------:R-:W-:Y:S01]  /*3b690*/  IMAD.X R13, R15, 0x1, R0, P3 ;  /* 0x000000010f0d7824 */ /* 0x000fe200018e0600 */
[----:B0-----:R-:W-:Y:S01]  /*3b6a0*/  ISETP.GE.AND P3, PT, R16, UR14, PT ;  /* 0x0000000e10007c0c */ /* 0x001fe2000bf66270 */
[----:B------:R-:W0:Y:S01]  /*3b6b0*/  LDCU UR14, c[0x0][0x39c] ;  /* 0x00007380ff0e77ac */ /* 0x000e220008000800 */
[----:B------:R-:W-:Y:S01]  /*3b6c0*/  PRMT R16, R9, 0x7772, RZ ;  /* 0x0000777209107816 */ /* 0x000fe200000000ff */
        /* <DEDUP_REMOVED lines=8> */
[----:B-1----:R-:W-:Y:S01]  /*3b750*/  VIADD R14, R8, UR12 ;  /* 0x0000000c080e7c36 */ /* 0x002fe20008000000 */
[----:B------:R-:W-:Y:S01]  /*3b760*/  PRMT R16, R10, 0x7771, RZ ;  /* 0x000077710a107816 */ /* 0x000fe200000000ff */
[----:B------:R-:W-:Y:S01]  /*3b770*/  VIADD R15, R23, 0x17 ;  /* 0x00000017170f7836 */ /* 0x000fe20000000000 */
[----:B------:R-:W1:Y:S02]  /*3b780*/  LDCU UR12, c[0x0][0x3b8] ;  /* 0x00007700ff0c77ac */ /* 0x000e640008000800 */
[----:B------:R-:W-:-:S02]  /*3b790*/  SHF.R.S32.HI R13, RZ, 0x1f, R14 ;  /* 0x0000001fff0d7819 */ /* 0x000fc4000001140e */
[C---:B------:R-:W-:Y:S02]  /*3b7a0*/  IADD3 R8, P2, PT, R14.reuse, R2, RZ ;  /* 0x000000020e087210 */ /* 0x040fe40007f5e0ff */
[----:B------:R-:W-:-:S03]  /*3b7b0*/  IADD3 R12, P6, PT, R14, R3, RZ ;  /* 0x000000030e0c7210 */ /* 0x000fc60007fde0ff */
[----:B------:R-:W-:Y:S01]  /*3b7c0*/  IMAD.X R9, R13, 0x1, R0, P2 ;  /* 0x000000010d097824 */ /* 0x000fe200010e0600 */
[----:B0-----:R-:W-:Y:S01]  /*3b7d0*/  ISETP.GE.AND P2, PT, R15, UR14, PT ;  /* 0x0000000e0f007c0c */ /* 0x001fe2000bf46270 */
        /* <DEDUP_REMOVED lines=13> */
[----:B0-----:R-:W-:Y:S01]  /*3b8b0*/  SHF.R.S32.HI R13, RZ, 0x1f, R14 ;  /* 0x0000001fff0d7819 */ /* 0x001fe2000001140e */
        /* <DEDUP_REMOVED lines=21> */
[C---:B------:R-:W-:Y:S01]  /*3ba10*/  IMAD.X R9, R13.reuse, 0x1, R0, P3 ;  /* 0x000000010d097824 */ /* 0x040fe200018e0600 */
[----:B0-----:R-:W-:Y:S01]  /*3ba20*/  ISETP.GE.AND P3, PT, R14, UR14, PT ;  /* 0x0000000e0e007c0c */ /* 0x001fe2000bf66270 */
[----:B------:R-:W-:Y:S01]  /*3ba30*/  IMAD.X R13, R13, 0x1, R28, P6 ;  /* 0x000000010d0d7824 */ /* 0x000fe200030e061c */
[----:B------:R-:W-:Y:S01]  /*3ba40*/  PRMT R14, R11, 0x7770, RZ ;  /* 0x000077700b0e7816 */ /* 0x000fe200000000ff */
[----:B------:R-:W0:Y:S04]  /*3ba50*/  LDCU UR14, c[0x0][0x39c] ;  /* 0x00007380ff0e77ac */ /* 0x000e280008000800 */
[----:B------:R-:W-:Y:S04]  /*3ba60*/  @P5 STG.E.U8 desc[UR8][R8.64], R14 ;  /* 0x0000000e08005986 */ /* 0x000fe8000c101108 */
[----:B------:R0:W-:Y:S04]  /*3ba70*/  @P4 STG.E.U8 desc[UR8][R12.64], R15 ;  /* 0x0000000f0c004986 */ /* 0x0001e8000c101108 */
[----:B0-----:R-:W2:Y:S01]  /*3ba80*/  LDL.LU R15, [R1+0x30] ;  /* 0x00003000010f7983 */ /* 0x001ea20000300800 */
[----:B------:R-:W-:Y:S01]  /*3ba90*/  VIADD R10, R10, UR10 ;  /* 0x0000000a0a0a7c36 */ /* 0x000fe20008000000 */
[----:B------:R-:W-:Y:S01]  /*3baa0*/  ISETP.LT.AND P5, PT, R22, UR22, !P2 ;  /* 0x0000001616007c0c */ /* 0x000fe2000d7a1270 */
[----:B------:R-:W-:Y:S01]  /*3bab0*/  VIADD R14, R23, 0x1a ;  /* 0x0000001a170e7836 */ /* 0x000fe20000000000 */
[----:B------:R-:W-:Y:S01]  /*3bac0*/  ISETP.LT.AND P4, PT, R29, UR20, !P2 ;  /* 0x000000141d007c0c */ /* 0x000fe2000d781270 */
[----:B------:R-:W0:Y:S01]  /*3bad0*/  LDCU UR20, c[0x0][0x398] ;  /* 0x00007300ff1477ac */ /* 0x000e220008000800 */
[----:B------:R-:W-:-:S02]  /*3bae0*/  SHF.R.S32.HI R13, RZ, 0x1f, R10 ;  /* 0x0000001fff0d7819 */ /* 0x000fc4000001140a */
[C---:B------:R-:W-:Y:S01]  /*3baf0*/  IADD3 R8, P2, PT, R10.reuse, R2, RZ ;  /* 0x000000020a087210 */ /* 0x040fe20007f5e0ff */
[----:B------:R-:W0:Y:S01]  /*3bb00*/  LDCU UR10, c[0x0][0x3b8] ;  /* 0x00007700ff0a77ac */ /* 0x000e220008000800 */
[----:B------:R-:W-:-:S03]  /*3bb10*/  IADD3 R12, P6, PT, R10, R3, RZ ;  /* 0x000000030a0c7210 */ /* 0x000fc60007fde0ff */
[----:B------:R-:W-:Y:S01]  /*3bb20*/  IMAD.X R9, R13, 0x1, R0, P2 ;  /* 0x000000010d097824 */ /* 0x000fe200010e0600 */
[----:B------:R-:W-:Y:S01]  /*3bb30*/  ISETP.GE.AND P2, PT, R14, UR14, PT ;  /* 0x0000000e0e007c0c */ /* 0x000fe2000bf46270 */
[----:B------:R-:W0:Y:S01]  /*3bb40*/  LDCU UR14, c[0x0][0x39c] ;  /* 0x00007380ff0e77ac */ /* 0x000e220008000800 */
[----:B------:R-:W-:Y:S01]  /*3bb50*/  PRMT R14, R11, 0x7772, RZ ;  /* 0x000077720b0e7816 */ /* 0x000fe200000000ff */
[----:B------:R-:W-:Y:S01]  /*3bb60*/  IMAD.X R13, R13, 0x1, R28, P6 ;  /* 0x000000010d0d7824 */ /* 0x000fe200030e061c */
[----:B------:R-:W-:Y:S01]  /*3bb70*/  PRMT R11, R11, 0x7773, RZ ;  /* 0x000077730b0b7816 */ /* 0x000fe200000000ff */
[----:B------:R-:W0:Y:S02]  /*3bb80*/  LDCU UR22, c[0x0][0x398] ;  /* 0x00007300ff1677ac */ /* 0x000e240008000800 */
        /* <DEDUP_REMOVED lines=26> */
[----:B-1----:R-:W-:Y:S01]  /*3bd30*/  IADD3 R8, P3, PT, R12, R2, RZ ;  /* 0x000000020c087210 */ /* 0x002fe20007f7e0ff */
[----:B------:R-:W-:Y:S01]  /*3bd40*/  VIADD R13, R23, 0x1c ;  /* 0x0000001c170d7836 */ /* 0x000fe20000000000 */
[----:B----4-:R-:W-:-:S02]  /*3bd50*/  SHF.R.S32.HI R11, RZ, 0x1f, R12 ;  /* 0x0000001fff0b7819 */ /* 0x010fc4000001140c */
[----:B------:R-:W-:-:S03]  /*3bd60*/  IADD3 R10, P6, PT, R12, R3, RZ ;  /* 0x000000030c0a7210 */ /* 0x000fc60007fde0ff */
[----:B------:R-:W-:Y:S01]  /*3bd70*/  IMAD.X R9, R11, 0x1, R0, P3 ;  /* 0x000000010b097824 */ /* 0x000fe200018e0600 */
[----:B0-----:R-:W-:Y:S01]  /*3bd80*/  ISETP.GE.AND P3, PT, R13, UR14, PT ;  /* 0x0000000e0d007c0c */ /* 0x001fe2000bf66270 */
[----:B------:R-:W0:Y:S01]  /*3bd90*/  LDCU UR14, c[0x0][0x39c] ;  /* 0x00007380ff0e77ac */ /* 0x000e220008000800 */
[C---:B------:R-:W-:Y:S01]  /*3bda0*/  PRMT R13, R4.reuse, 0x7772, RZ ;  /* 0x00007772040d7816 */ /* 0x040fe200000000ff */
[----:B------:R-:W-:Y:S01]  /*3bdb0*/  IMAD.X R11, R11, 0x1, R28, P6 ;  /* 0x000000010b0b7824 */ /* 0x000fe200030e061c */
[----:B------:R-:W-:-:S03]  /*3bdc0*/  PRMT R4, R4, 0x7773, RZ ;  /* 0x0000777304047816 */ /* 0x000fc600000000ff */
[----:B------:R-:W-:Y:S04]  /*3bdd0*/  @P5 STG.E.U8 desc[UR8][R8.64], R13 ;  /* 0x0000000d08005986 */ /* 0x000fe8000c101108 */
[----:B------:R1:W-:Y:S01]  /*3bde0*/  @P4 STG.E.U8 desc[UR8][R10.64], R4 ;  /* 0x000000040a004986 */ /* 0x0003e2000c101108 */
[----:B------:R-:W-:Y:S01]  /*3bdf0*/  ISETP.LT.AND P5, PT, R22, UR27, !P2 ;  /* 0x0000001b16007c0c */ /* 0x000fe2000d7a1270 */
[----:B------:R-:W4:Y:S01]  /*3be00*/  LDCU UR27, c[0x0][0x398] ;  /* 0x00007300ff1b77ac */ /* 0x000f220008000800 */
        /* <DEDUP_REMOVED lines=21> */
[----:B------:R-:W3:Y:S01]  /*3bf60*/  LDCU UR16, c[0x0][0x398] ;  /* 0x00007300ff1077ac */ /* 0x000ee20008000800 */
[----:B-1----:R-:W-:Y:S01]  /*3bf70*/  IADD3 R8, P1, PT, R4, R2, RZ ;  /* 0x0000000204087210 */ /* 0x002fe20007f3e0ff */
[----:B------:R-:W-:Y:S01]  /*3bf80*/  VIADD R12, R23, 0x1e ;  /* 0x0000001e170c7836 */ /* 0x000fe20000000000 */
[----:B----4-:R-:W-:-:S02]  /*3bf90*/  SHF.R.S32.HI R11, RZ, 0x1f, R4 ;  /* 0x0000001fff0b7819 */ /* 0x010fc40000011404 */
        /* <DEDUP_REMOVED lines=32> */
[----:B------:R-:W4:Y:S01]  /*3c1a0*/  LDCU UR20, c[0x0][0x398] ;  /* 0x00007300ff1477ac */ /* 0x000f220008000800 */
[----:B-1----:R-:W-:Y:S01]  /*3c1b0*/  IADD3 R4, P2, PT, R10, R2, RZ ;  /* 0x000000020a047210 */ /* 0x002fe20007f5e0ff */
[----:B------:R-:W-:Y:S01]  /*3c1c0*/  VIADD R11, R23, 0x20 ;  /* 0x00000020170b7836 */ /* 0x000fe20000000000 */
[----:B---3--:R-:W-:-:S02]  /*3c1d0*/  SHF.R.S32.HI R9, RZ, 0x1f, R10 ;  /* 0x0000001fff097819 */ /* 0x008fc4000001140a */
        /* <DEDUP_REMOVED lines=10> */
[----:B------:R-:W3:Y:S01]  /*3c280*/  LDCU UR27, c[0x0][0x398] ;  /* 0x00007300ff1b77ac */ /* 0x000ee20008000800 */
        /* <DEDUP_REMOVED lines=21> */
[----:B------:R-:W2:Y:S01]  /*3c3e0*/  LDCU UR18, c[0x0][0x398] ;  /* 0x00007300ff1277ac */ /* 0x000ea20008000800 */
[----:B-1----:R-:W-:Y:S01]  /*3c3f0*/  IADD3 R4, P3, PT, R6, R2, RZ ;  /* 0x0000000206047210 */ /* 0x002fe20007f7e0ff */
[----:B------:R-:W-:Y:S01]  /*3c400*/  VIADD R10, R23, 0x22 ;  /* 0x00000022170a7836 */ /* 0x000fe20000000000 */
[----:B---3--:R-:W-:-:S02]  /*3c410*/  SHF.R.S32.HI R9, RZ, 0x1f, R6 ;  /* 0x0000001fff097819 */ /* 0x008fc40000011406 */
        /* <DEDUP_REMOVED lines=9> */
[----:B----4-:R-:W-:Y:S01]  /*3c4b0*/  ISETP.LT.AND P5, PT, R22, UR24, !P2 ;  /* 0x0000001816007c0c */ /* 0x010fe2000d7a1270 */
[----:B------:R-:W3:Y:S01]  /*3c4c0*/  LDCU UR24, c[0x0][0x398] ;  /* 0x00007300ff1877ac */ /* 0x000ee20008000800 */
[----:B------:R-:W-:Y:S01]  /*3c4d0*/  ISETP.LT.AND P4, PT, R29, UR20, !P2 ;  /* 0x000000141d007c0c */ /* 0x000fe2000d781270 */
[----:B------:R-:W4:Y:S01]  /*3c4e0*/  LDCU UR20, c[0x0][0x398] ;  /* 0x00007300ff1477ac */ /* 0x000f220008000800 */
[----:B-1----:R-:W-:Y:S01]  /*3c4f0*/  VIADD R8, R6, UR12 ;  /* 0x0000000c06087c36 */ /* 0x002fe20008000000 */
[----:B------:R-:W1:Y:S01]  /*3c500*/  LDCU UR12, c[0x0][0x3b8] ;  /* 0x00007700ff0c77ac */ /* 0x000e620008000800 */
[----:B------:R-:W-:-:S03]  /*3c510*/  VIADD R9, R23, 0x23 ;  /* 0x0000002317097836 */ /* 0x000fc60000000000 */
[----:B------:R-:W-:Y:S02]  /*3c520*/  SHF.R.S32.HI R7, RZ, 0x1f, R8 ;  /* 0x0000001fff077819 */ /* 0x000fe40000011408 */
[C---:B------:R-:W-:Y:S02]  /*3c530*/  IADD3 R4, P2, PT, R8.reuse, R2, RZ ;  /* 0x0000000208047210 */ /* 0x040fe40007f5e0ff */
[----:B------:R-:W-:-:S03]  /*3c540*/  IADD3 R6, P6, PT, R8, R3, RZ ;  /* 0x0000000308067210 */ /* 0x000fc60007fde0ff */
[----:B------:R-:W-:Y:S01]  /*3c550*/  IMAD.X R5, R7, 0x1, R0, P2 ;  /* 0x0000000107057824 */ /* 0x000fe200010e0600 */
[----:B0-----:R-:W-:Y:S01]  /*3c560*/  ISETP.GE.AND P2, PT, R9, UR14, PT ;  /* 0x0000000e09007c0c */ /* 0x001fe2000bf46270 */
[----:B------:R-:W0:Y:S01]  /*3c570*/  LDCU UR14, c[0x0][0x39c] ;  /* 0x00007380ff0e77ac */ /* 0x000e220008000800 */
[----:B--2---:R-:W-:Y:S01]  /*3c580*/  PRMT R9, R15, 0x7770, RZ ;  /* 0x000077700f097816 */ /* 0x004fe200000000ff */
[----:B------:R-:W-:Y:S01]  /*3c590*/  IMAD.X R7, R7, 0x1, R28, P6 ;  /* 0x0000000107077824 */ /* 0x000fe200030e061c */
[----:B------:R-:W-:Y:S01]  /*3c5a0*/  PRMT R10, R15, 0x7771, RZ ;  /* 0x000077710f0a7816 */ /* 0x000fe200000000ff */
[----:B------:R-:W-:Y:S01]  /*3c5b0*/  VIADD R8, R8, UR4 ;  /* 0x0000000408087c36 */ /* 0x000fe20008000000 */
[----:B------:R-:W2:Y:S01]  /*3c5c0*/  LDCU UR4, c[0x0][0x3b8] ;  /* 0x00007700ff0477ac */ /* 0x000ea20008000800 */
[----:B------:R0:W-:Y:S01]  /*3c5d0*/  @P5 STG.E.U8 desc[UR8][R4.64], R9 ;  /* 0x0000000904005986 */ /* 0x0001e2000c101108 */
[----:B------:R-:W-:Y:S01]  /*3c5e0*/  ISETP.LT.AND P5, PT, R22, UR26, !P1 ;  /* 0x0000001a16007c0c */ /* 0x000fe2000cfa1270 */
[----:B------:R-:W1:Y:S02]  /*3c5f0*/  LDCU UR26, c[0x0][0x398] ;  /* 0x00007300ff1a77ac */ /* 0x000e640008000800 */
[----:B------:R3:W-:Y:S01]  /*3c600*/  @P4 STG.E.U8 desc[UR8][R6.64], R10 ;  /* 0x0000000a06004986 */ /* 0x0007e2000c101108 */
[----:B------:R-:W-:Y:S01]  /*3c610*/  ISETP.LT.AND P4, PT, R29, UR16, !P1 ;  /* 0x000000101d007c0c */ /* 0x000fe2000cf81270 */
[----:B------:R-:W1:Y:S01]  /*3c620*/  LDCU UR16, c[0x0][0x398] ;  /* 0x00007300ff1077ac */ /* 0x000e620008000800 */
[----:B0-----:R-:W-:Y:S01]  /*3c630*/  IADD3 R4, P1, PT, R8, R2, RZ ;  /* 0x0000000208047210 */ /* 0x001fe20007f3e0ff */
[----:B------:R-:W-:Y:S01]  /*3c640*/  VIADD R9, R23, 0x24 ;  /* 0x0000002417097836 */ /* 0x000fe20000000000 */
[----:B---3--:R-:W-:-:S02]  /*3c650*/  SHF.R.S32.HI R7, RZ, 0x1f, R8 ;  /* 0x0000001fff077819 */ /* 0x008fc40000011408 */
[----:B------:R-:W-:-:S03]  /*3c660*/  IADD3 R6, P6, PT, R8, R3, RZ ;  /* 0x0000000308067210 */ /* 0x000fc60007fde0ff */
[----:B------:R-:W-:Y:S01]  /*3c670*/  IMAD.X R5, R7, 0x1, R0, P1 ;  /* 0x0000000107057824 */ /* 0x000fe200008e0600 */
[----:B------:R-:W-:Y:S01]  /*3c680*/  ISETP.GE.AND P1, PT, R9, UR14, PT ;  /* 0x0000000e09007c0c */ /* 0x000fe2000bf26270 */
[----:B------:R-:W0:Y:S01]  /*3c690*/  LDCU UR14, c[0x0][0x39c] ;  /* 0x00007380ff0e77ac */ /* 0x000e220008000800 */
[----:B------:R-:W-:Y:S01]  /*3c6a0*/  PRMT R9, R15, 0x7772, RZ ;  /* 0x000077720f097816 */ /* 0x000fe200000000ff */
[----:B------:R-:W-:Y:S01]  /*3c6b0*/  IMAD.X R7, R7, 0x1, R28, P6 ;  /* 0x0000000107077824 */ /* 0x000fe200030e061c */
[----:B------:R-:W-:Y:S01]  /*3c6c0*/  PRMT R10, R15, 0x7773, RZ ;  /* 0x000077730f0a7816 */ /* 0x000fe200000000ff */
[----:B------:R-:W-:Y:S01]  /*3c6d0*/  VIADD R8, R8, UR6 ;  /* 0x0000000608087c36 */ /* 0x000fe20008000000 */
[----:B------:R-:W3:Y:S01]  /*3c6e0*/  LDCU UR6, c[0x0][0x3b8] ;  /* 0x00007700ff0677ac */ /* 0x000ee20008000800 */
        /* <DEDUP_REMOVED lines=8> */
[----:B--2---:R-:W-:-:S02]  /*3c770*/  SHF.R.S32.HI R7, RZ, 0x1f, R8 ;  /* 0x0000001fff077819 */ /* 0x004fc40000011408 */
        /* <DEDUP_REMOVED lines=13> */
[----:B----4-:R-:W-:Y:S01]  /*3c850*/  ISETP.LT.AND P4, PT, R29, UR20, !P2 ;  /* 0x000000141d007c0c */ /* 0x010fe2000d781270 */
[----:B------:R-:W4:Y:S01]  /*3c860*/  LDCU UR20, c[0x0][0x398] ;  /* 0x00007300ff1477ac */ /* 0x000f220008000800 */
[----:B0-----:R-:W-:Y:S01]  /*3c870*/  IADD3 R4, P2, PT, R8, R2, RZ ;  /* 0x0000000208047210 */ /* 0x001fe20007f5e0ff */
[----:B------:R-:W-:Y:S01]  /*3c880*/  VIADD R9, R23, 0x26 ;  /* 0x0000002617097836 */ /* 0x000fe20000000000 */
[----:B---3--:R-:W-:-:S02]  /*3c890*/  SHF.R.S32.HI R7, RZ, 0x1f, R8 ;  /* 0x0000001fff077819 */ /* 0x008fc40000011408 */
[----:B------:R-:W-:-:S03]  /*3c8a0*/  PRMT R10, R17, 0x7773, RZ ;  /* 0x00007773110a7816 */ /* 0x000fc600000000ff */
[----:B------:R-:W-:Y:S01]  /*3c8b0*/  IMAD.X R5, R7, 0x1, R0, P2 ;  /* 0x0000000107057824 */ /* 0x000fe200010e0600 */
[----:B------:R-:W-:Y:S01]  /*3c8c0*/  ISETP.GE.AND P2, PT, R9, UR14, PT ;  /* 0x0000000e09007c0c */ /* 0x000fe2000bf46270 */
[----:B------:R-:W0:Y:S01]  /*3c8d0*/  LDCU UR14, c[0x0][0x39c] ;  /* 0x00007380ff0e77ac */ /* 0x000e220008000800 */
[----:B------:R-:W-:Y:S02]  /*3c8e0*/  PRMT R9, R17, 0x7772, RZ ;  /* 0x0000777211097816 */ /* 0x000fe400000000ff */
[C---:B------:R-:W-:Y:S01]  /*3c8f0*/  IADD3 R6, P6, PT, R8.reuse, R3, RZ ;  /* 0x0000000308067210 */ /* 0x040fe20007fde0ff */
[----:B------:R-:W3:Y:S01]  /*3c900*/  LDL.LU R17, [R1+0x44] ;  /* 0x0000440001117983 */ /* 0x000ee20000300800 */
[----:B-1----:R-:W-:Y:S01]  /*3c910*/  VIADD R8, R8, UR12 ;  /* 0x0000000c08087c36 */ /* 0x002fe20008000000 */
[----:B------:R-:W1:Y:S02]  /*3c920*/  LDCU UR12, c[0x0][0x3b8] ;  /* 0x00007700ff0c77ac */ /* 0x000e640008000800 */
[----:B------:R-:W-:Y:S01]  /*3c930*/  IMAD.X R7, R7, 0x1, R28, P6 ;  /* 0x0000000107077824 */ /* 0x000fe200030e061c */
        /* <DEDUP_REMOVED lines=13> */
[C---:B------:R-:W-:Y:S01]  /*3ca10*/  PRMT R9, R18.reuse, 0x7770, RZ ;  /* 0x0000777012097816 */ /* 0x040fe200000000ff */
        /* <DEDUP_REMOVED lines=12> */
[----:B----4-:R-:W-:-:S02]  /*3cae0*/  SHF.R.S32.HI R7, RZ, 0x1f, R8 ;  /* 0x0000001fff077819 */ /* 0x010fc40000011408 */
[----:B------:R-:W-:-:S03]  /*3caf0*/  PRMT R10, R18, 0x7773, RZ ;  /* 0x00007773120a7816 */ /* 0x000fc600000000ff */
[----:B------:R-:W-:Y:S01]  /*3cb00*/  IMAD.X R5, R7, 0x1, R0, P3 ;  /* 0x0000000107057824 */ /* 0x000fe200018e0600 */
[----:B------:R-:W-:Y:S01]  /*3cb10*/  ISETP.GE.AND P3, PT, R9, UR14, PT ;  /* 0x0000000e09007c0c */ /* 0x000fe2000bf66270 */
[----:B------:R-:W0:Y:S01]  /*3cb20*/  LDCU UR14, c[0x0][0x39c] ;  /* 0x00007380ff0e77ac */ /* 0x000e220008000800 */
[----:B------:R-:W-:Y:S02]  /*3cb30*/  PRMT R9, R18, 0x7772, RZ ;  /* 0x0000777212097816 */ /* 0x000fe400000000ff */
[----:B------:R-:W4:Y:S01]  /*3cb40*/  LDL.LU R18, [R1+0x48] ;  /* 0x0000480001127983 */ /* 0x000f220000300800 */
[C---:B------:R-:W-:Y:S01]  /*3cb50*/  IADD3 R6, P6, PT, R8.reuse, R3, RZ ;  /* 0x0000000308067210 */ /* 0x040fe20007fde0ff */
[----:B------:R-:W-:Y:S01]  /*3cb60*/  VIADD R8, R8, UR6 ;  /* 0x0000000608087c36 */ /* 0x000fe20008000000 */
[----:B------:R-:W0:Y:S03]  /*3cb70*/  LDCU UR6, c[0x0][0x3b8] ;  /* 0x00007700ff0677ac */ /* 0x000e260008000800 */
[----:B------:R-:W-:Y:S01]  /*3cb80*/  IMAD.X R7, R7, 0x1, R28, P6 ;  /* 0x0000000107077824 */ /* 0x000fe200030e061c */
        /* <DEDUP_REMOVED lines=8> */
[----:B--2---:R-:W-:-:S02]  /*3cc10*/  SHF.R.S32.HI R7, RZ, 0x1f, R8 ;  /* 0x0000001fff077819 */ /* 0x004fc40000011408 */
[----:B------:R-:W-:-:S03]  /*3cc20*/  IADD3 R6, P6, PT, R8, R3, RZ ;  /* 0x0000000308067210 */ /* 0x000fc60007fde0ff */
[----:B------:R-:W-:Y:S01]  /*3cc30*/  IMAD.X R5, R7, 0x1, R0, P2 ;  /* 0x0000000107057824 */ /* 0x000fe200010e0600 */
[----:B0-----:R-:W-:Y:S01]  /*3cc40*/  ISETP.GE.AND P2, PT, R9, UR14, PT ;  /* 0x0000000e09007c0c */ /* 0x001fe2000bf46270 */
[----:B------:R-:W0:Y:S01]  /*3cc50*/  LDCU UR14, c[0x0][0x39c] ;  /* 0x00007380ff0e77ac */ /* 0x000e220008000800 */
[----:B------:R-:W-:Y:S01]  /*3cc60*/  PRMT R9, R19, 0x7770, RZ ;  /* 0x0000777013097816 */ /* 0x000fe200000000ff */
[----:B------:R-:W-:Y:S01]  /*3cc70*/  IMAD.X R7, R7, 0x1, R28, P6 ;  /* 0x0000000107077824 */ /* 0x000fe200030e061c */
[----:B------:R-:W-:Y:S01]  /*3cc80*/  PRMT R10, R19, 0x7771, RZ ;  /* 0x00007771130a7816 */ /* 0x000fe200000000ff */
[----:B------:R-:W-:Y:S01]  /*3cc90*/  VIADD R8, R8, UR10 ;  /* 0x0000000a08087c36 */ /* 0x000fe20008000000 */
[----:B------:R-:W1:Y:S01]  /*3cca0*/  LDCU UR10, c[0x0][0x3b8] ;  /* 0x00007700ff0a77ac */ /* 0x000e620008000800 */
[----:B------:R2:W-:Y:S01]  /*3ccb0*/  @P5 STG.E.U8 desc[UR8][R4.64], R9 ;  /* 0x0000000904005986 */ /* 0x0005e2000c101108 */
[----:B------:R-:W-:Y:S01]  /*3ccc0*/  ISETP.LT.AND P5, PT, R22, UR22, !P1 ;  /* 0x0000001616007c0c */ /* 0x000fe2000cfa1270 */
[----:B------:R-:W0:Y:S02]  /*3ccd0*/  LDCU UR22, c[0x0][0x398] ;  /* 0x00007300ff1677ac */ /* 0x000e240008000800 */
[----:B------:R1:W-:Y:S01]  /*3cce0*/  @P4 STG.E.U8 desc[UR8][R6.64], R10 ;  /* 0x0000000a06004986 */ /* 0x0003e2000c101108 */
[----:B------:R-:W-:Y:S01]  /*3ccf0*/  ISETP.LT.AND P4, PT, R29, UR16, !P1 ;  /* 0x000000101d007c0c */ /* 0x000fe2000cf81270 */
[----:B------:R-:W0:Y:S01]  /*3cd00*/  LDCU UR16, c[0x0][0x398] ;  /* 0x00007300ff1077ac */ /* 0x000e220008000800 */
[----:B--2---:R-:W-:Y:S01]  /*3cd10*/  IADD3 R4, P1, PT, R8, R2, RZ ;  /* 0x0000000208047210 */ /* 0x004fe20007f3e0ff */
[----:B------:R-:W-:Y:S01]  /*3cd20*/  VIADD R9, R23, 0x2a ;  /* 0x0000002a17097836 */ /* 0x000fe20000000000 */
[----:B-1----:R-:W-:-:S02]  /*3cd30*/  SHF.R.S32.HI R7, RZ, 0x1f, R8 ;  /* 0x0000001fff077819 */ /* 0x002fc40000011408 */
[----:B------:R-:W-:-:S03]  /*3cd40*/  PRMT R10, R19, 0x7773, RZ ;  /* 0x00007773130a7816 */ /* 0x000fc600000000ff */
[----:B------:R-:W-:Y:S01]  /*3cd50*/  IMAD.X R5, R7, 0x1, R0, P1 ;  /* 0x0000000107057824 */ /* 0x000fe200008e0600 */
[----:B0-----:R-:W-:Y:S01]  /*3cd60*/  ISETP.GE.AND P1, PT, R9, UR14, PT ;  /* 0x0000000e09007c0c */ /* 0x001fe2000bf26270 */
[----:B------:R-:W0:Y:S01]  /*3cd70*/  LDCU UR14, c[0x0][0x39c] ;  /* 0x00007380ff0e77ac */ /* 0x000e220008000800 */
[----:B------:R-:W-:Y:S02]  /*3cd80*/  PRMT R9, R19, 0x7772, RZ ;  /* 0x0000777213097816 */ /* 0x000fe400000000ff */
[----:B------:R-:W2:Y:S01]  /*3cd90*/  LDL.LU R19, [R1+0x4c] ;  /* 0x00004c0001137983 */ /* 0x000ea20000300800 */
[C---:B------:R-:W-:Y:S01]  /*3cda0*/  IADD3 R6, P6, PT, R8.reuse, R3, RZ ;  /* 0x0000000308067210 */ /* 0x040fe20007fde0ff */
[----:B------:R-:W-:Y:S01]  /*3cdb0*/  VIADD R8, R8, UR12 ;  /* 0x0000000c08087c36 */ /* 0x000fe20008000000 */
[----:B------:R-:W1:Y:S01]  /*3cdc0*/  LDCU UR12, c[0x0][0x3b8] ;  /* 0x00007700ff0c77ac */ /* 0x000e620008000800 */
[----:B------:R0:W-:Y:S02]  /*3cdd0*/  @P5 STG.E.U8 desc[UR8][R4.64], R9 ;  /* 0x0000000904005986 */ /* 0x0001e4000c101108 */
[----:B------:R-:W-:Y:S01]  /*3cde0*/  IMAD.X R7, R7, 0x1, R28, P6 ;  /* 0x0000000107077824 */ /* 0x000fe200030e061c */
[----:B------:R-:W-:Y:S01]  /*3cdf0*/  ISETP.LT.AND P5, PT, R22, UR24, !P3 ;  /* 0x0000001816007c0c */ /* 0x000fe2000dfa1270 */
[----:B------:R-:W2:Y:S01]  /*3ce00*/  LDL.LU R15, [R1+0x50] ;  /* 0x00005000010f7983 */ /* 0x000ea20000300800 */
[----:B------:R-:W1:Y:S03]  /*3ce10*/  LDCU UR24, c[0x0][0x398] ;  /* 0x00007300ff1877ac */ /* 0x000e660008000800 */
[----:B------:R1:W-:Y:S01]  /*3ce20*/  @P4 STG.E.U8 desc[UR8][R6.64], R10 ;  /* 0x0000000a06004986 */ /* 0x0003e2000c101108 */
[----:B------:R-:W-:Y:S01]  /*3ce30*/  ISETP.LT.AND P4, PT, R29, UR18, !P3 ;  /* 0x000000121d007c0c */ /* 0x000fe2000df81270 */
[----:B------:R-:W3:Y:S01]  /*3ce40*/  LDCU UR18, c[0x0][0x398] ;  /* 0x00007300ff1277ac */ /* 0x000ee20008000800 */
[----:B0-----:R-:W-:Y:S01]  /*3ce50*/  IADD3 R4, P3, PT, R8, R2, RZ ;  /* 0x0000000208047210 */ /* 0x001fe20007f7e0ff */
[----:B------:R-:W-:Y:S01]  /*3ce60*/  VIADD R9, R23, 0x2b ;  /* 0x0000002b17097836 */ /* 0x000fe20000000000 */
[----:B-1----:R-:W-:-:S02]  /*3ce70*/  SHF.R.S32.HI R7, RZ, 0x1f, R8 ;  /* 0x0000001fff077819 */ /* 0x002fc40000011408 */
        /* <DEDUP_REMOVED lines=17> */
[----:B------:R-:W-:-:S02]  /*3cf90*/  SHF.R.S32.HI R7, RZ, 0x1f, R8 ;  /* 0x0000001fff077819 */ /* 0x000fc40000011408 */
        /* <DEDUP_REMOVED lines=17> */
[----:B0-----:R-:W-:-:S02]  /*3d0b0*/  SHF.R.S32.HI R7, RZ, 0x1f, R8 ;  /* 0x0000001fff077819 */ /* 0x001fc40000011408 */
[----:B------:R-:W-:-:S03]  /*3d0c0*/  IADD3 R6, P6, PT, R8, R3, RZ ;  /* 0x0000000308067210 */ /* 0x000fc60007fde0ff */
[----:B------:R-:W-:Y:S01]  /*3d0d0*/  IMAD.X R5, R7, 0x1, R0, P1 ;  /* 0x0000000107057824 */ /* 0x000fe200008e0600 */
[----:B------:R-:W-:Y:S01]  /*3d0e0*/  ISETP.GE.AND P1, PT, R9, UR14, PT ;  /* 0x0000000e09007c0c */ /* 0x000fe2000bf26270 */
[----:B------:R-:W0:Y:S01]  /*3d0f0*/  LDCU UR14, c[0x0][0x39c] ;  /* 0x00007380ff0e77ac */ /* 0x000e220008000800 */
[----:B------:R-:W-:Y:S02]  /*3d100*/  IMAD.X R7, R7, 0x1, R28, P6 ;  /* 0x0000000107077824 */ /* 0x000fe400030e061c */
[----:B------:R-:W-:Y:S01]  /*3d110*/  VIADD R8, R8, UR10 ;  /* 0x0000000a08087c36 */ /* 0x000fe20008000000 */
[----:B------:R-:W1:Y:S01]  /*3d120*/  LDCU UR10, c[0x0][0x3b8] ;  /* 0x00007700ff0a77ac */ /* 0x000e620008000800 */
[C---:B---3--:R-:W-:Y:S02]  /*3d130*/  PRMT R9, R17.reuse, 0x7770, RZ ;  /* 0x0000777011097816 */ /* 0x048fe400000000ff */
[----:B------:R-:W-:-:S03]  /*3d140*/  PRMT R10, R17, 0x7771, RZ ;  /* 0x00007771110a7816 */ /* 0x000fc600000000ff */
[----:B------:R3:W-:Y:S01]  /*3d150*/  @P5 STG.E.U8 desc[UR8][R4.64], R9 ;  /* 0x0000000904005986 */ /* 0x0007e2000c101108 */
[----:B------:R-:W-:Y:S01]  /*3d160*/  ISETP.LT.AND P5, PT, R22, UR22, !P3 ;  /* 0x0000001616007c0c */ /* 0x000fe2000dfa1270 */
[----:B------:R-:W0:Y:S02]  /*3d170*/  LDCU UR22, c[0x0][0x398] ;  /* 0x00007300ff1677ac */ /* 0x000e240008000800 */
[----:B------:R1:W-:Y:S01]  /*3d180*/  @P4 STG.E.U8 desc[UR8][R6.64], R10 ;  /* 0x0000000a06004986 */ /* 0x0003e2000c101108 */
[----:B------:R-:W-:Y:S01]  /*3d190*/  ISETP.LT.AND P4, PT, R29, UR18, !P3 ;  /* 0x000000121d007c0c */ /* 0x000fe2000df81270 */
[----:B------:R-:W4:Y:S01]  /*3d1a0*/  LDCU UR18, c[0x0][0x398] ;  /* 0x00007300ff1277ac */ /* 0x000f220008000800 */
[----:B---3--:R-:W-:Y:S01]  /*3d1b0*/  IADD3 R4, P3, PT, R8, R2, RZ ;  /* 0x0000000208047210 */ /* 0x008fe20007f7e0ff */
[----:B------:R-:W-:Y:S01]  /*3d1c0*/  VIADD R9, R23, 0x2e ;  /* 0x0000002e17097836 */ /* 0x000fe20000000000 */
[----:B-1----:R-:W-:Y:S02]  /*3d1d0*/  SHF.R.S32.HI R7, RZ, 0x1f, R8 ;  /* 0x0000001fff077819 */ /* 0x002fe40000011408 */
[----:B------:R-:W-:-:S03]  /*3d1e0*/  PRMT R10, R17, 0x7773, RZ ;  /* 0x00007773110a7816 */ /* 0x000fc600000000ff */
[----:B------:R-:W-:Y:S01]  /*3d1f0*/  IMAD.X R5, R7, 0x1, R0, P3 ;  /* 0x0000000107057824 */ /* 0x000fe200018e0600 */
[----:B0-----:R-:W-:Y:S01]  /*3d200*/  ISETP.GE.AND P3, PT, R9, UR14, PT ;  /* 0x0000000e09007c0c */ /* 0x001fe2000bf66270 */
[----:B------:R-:W0:Y:S01]  /*3d210*/  LDCU UR14, c[0x0][0x39c] ;  /* 0x00007380ff0e77ac */ /* 0x000e220008000800 */
[----:B------:R-:W-:Y:S02]  /*3d220*/  PRMT R9, R17, 0x7772, RZ ;  /* 0x0000777211097816 */ /* 0x000fe400000000ff */
[C---:B------:R-:W-:Y:S01]  /*3d230*/  IADD3 R6, P6, PT, R8.reuse, R3, RZ ;  /* 0x0000000308067210 */ /* 0x040fe20007fde0ff */
[----:B------:R-:W3:Y:S01]  /*3d240*/  LDL.LU R17, [R1+0x54] ;  /* 0x0000540001117983 */ /* 0x000ee20000300800 */
[----:B------:R-:W-:Y:S01]  /*3d250*/  VIADD R8, R8, UR12 ;  /* 0x0000000c08087c36 */ /* 0x000fe20008000000 */
        /* <DEDUP_REMOVED lines=15> */
[C---:B----4-:R-:W-:Y:S01]  /*3d350*/  PRMT R9, R18.reuse, 0x7770, RZ ;  /* 0x0000777012097816 */ /* 0x050fe200000000ff */
[----:B------:R-:W-:Y:S01]  /*3d360*/  IMAD.X R7, R7, 0x1, R28, P6 ;  /* 0x0000000107077824 */ /* 0x000fe200030e061c */
[----:B------:R-:W-:Y:S01]  /*3d370*/  PRMT R10, R18, 0x7771, RZ ;  /* 0x00007771120a7816 */ /* 0x000fe200000000ff */
[----:B------:R-:W-:Y:S01]  /*3d380*/  VIADD R8, R8, UR4 ;  /* 0x0000000408087c36 */ /* 0x000fe20008000000 */
[----:B------:R-:W4:Y:S01]  /*3d390*/  LDCU UR4, c[0x0][0x3b8] ;  /* 0x00007700ff0477ac */ /* 0x000f220008000800 */
        /* <DEDUP_REMOVED lines=27> */
[----:B0-----:R-:W-:-:S02]  /*3d550*/  SHF.R.S32.HI R7, RZ, 0x1f, R8 ;  /* 0x0000001fff077819 */ /* 0x001fc40000011408 */
[----:B------:R-:W-:-:S03]  /*3d560*/  IADD3 R6, P6, PT, R8, R3, RZ ;  /* 0x0000000308067210 */ /* 0x000fc60007fde0ff */
[----:B------:R-:W-:Y:S01]  /*3d570*/  IMAD.X R5, R7, 0x1, R0, P3 ;  /* 0x0000000107057824 */ /* 0x000fe200018e0600 */
[----:B------:R-:W-:Y:S01]  /*3d580*/  ISETP.GE.AND P3, PT, R9, UR14, PT ;  /* 0x0000000e09007c0c */ /* 0x000fe2000bf66270 */
[----:B------:R-:W0:Y:S01]  /*3d590*/  LDCU UR14, c[0x0][0x39c] ;  /* 0x00007380ff0e77ac */ /* 0x000e220008000800 */
[----:B--2---:R-:W-:Y:S01]  /*3d5a0*/  PRMT R9, R19, 0x7770, RZ ;  /* 0x0000777013097816 */ /* 0x004fe200000000ff */
        /* <DEDUP_REMOVED lines=684> */
[----:B------:R-:W3:Y:S01]  /*40070*/  LDL.LU R17, [R1+0xa4] ;  /* 0x0000a40001117983 */ /* 0x000ee20000300800 */
[C---:B------:R-:W-:Y:S01]  /*40080*/  IADD3 R6, P6, PT, R8.reuse, R3, RZ ;  /* 0x0000000308067210 */ /* 0x040fe20007fde0ff */
[----:B------:R-:W-:Y:S01]  /*40090*/  VIADD R8, R8, UR12 ;  /* 0x0000000c08087c36 */ /* 0x000fe20008000000 */
[----:B------:R-:W1:Y:S03]  /*400a0*/  LDCU UR12, c[0x0][0x3b8] ;  /* 0x00007700ff0c77ac */ /* 0x000e660008000800 */
[----:B------:R-:W-:Y:S01]  /*400b0*/  IMAD.X R7, R7, 0x1, R28, P6 ;  /* 0x0000000107077824 */ /* 0x000fe200030e061c */
[----:B------:R0:W-:Y:S01]  /*400c0*/  @P5 STG.E.U8 desc[UR8][R4.64], R9 ;  /* 0x0000000904005986 */ /* 0x0001e2000c101108 */
[----:B------:R-:W-:Y:S01]  /*400d0*/  ISETP.LT.AND P5, PT, R22, UR24, !P1 ;  /* 0x0000001816007c0c */ /* 0x000fe2000cfa1270 */
[----:B------:R-:W-:Y:S01]  /*400e0*/  VIADD R10, R23, 0x57 ;  /* 0x00000057170a7836 */ /* 0x000fe20000000000 */
[----:B------:R-:W-:Y:S01]  /*400f0*/  SHF.R.S32.HI R11, RZ, 0x1f, R8 ;  /* 0x0000001fff0b7819 */ /* 0x000fe20000011408 */
[----:B------:R1:W-:Y:S01]  /*40100*/  @P4 STG.E.U8 desc[UR8][R6.64], R13 ;  /* 0x0000000d06004986 */ /* 0x0003e2000c101108 */
[----:B------:R-:W-:Y:S01]  /*40110*/  ISETP.LT.AND P4, PT, R29, UR16, !P1 ;  /* 0x000000101d007c0c */ /* 0x000fe2000cf81270 */
[----:B------:R-:W2:Y:S01]  /*40120*/  LDCU UR16, c[0x0][0x398] ;  /* 0x00007300ff1077ac */ /* 0x000ea20008000800 */
[----:B------:R-:W2:Y:S01]  /*40130*/  LDCU UR24, c[0x0][0x398] ;  /* 0x00007300ff1877ac */ /* 0x000ea20008000800 */
[----:B0-----:R-:W-:-:S02]  /*40140*/  IADD3 R4, P1, PT, R8, R2, RZ ;  /* 0x0000000208047210 */ /* 0x001fc40007f3e0ff */
[----:B-1----:R-:W-:-:S03]  /*40150*/  IADD3 R6, P6, PT, R8, R3, RZ ;  /* 0x0000000308067210 */ /* 0x002fc60007fde0ff */
[C---:B------:R-:W-:Y:S02]  /*40160*/  IMAD.X R5, R11.reuse, 0x1, R0, P1 ;  /* 0x000000010b057824 */ /* 0x040fe400008e0600 */
[----:B------:R-:W-:Y:S02]  /*40170*/  VIADD R8, R8, UR4 ;  /* 0x0000000408087c36 */ /* 0x000fe40008000000 */
[----:B------:R-:W-:Y:S01]  /*40180*/  IMAD.X R7, R11, 0x1, R28, P6 ;  /* 0x000000010b077824 */ /* 0x000fe200030e061c */
[C---:B----4-:R-:W-:Y:S01]  /*40190*/  PRMT R9, R18.reuse, 0x7770, RZ ;  /* 0x0000777012097816 */ /* 0x050fe200000000ff */
[----:B------:R-:W0:Y:S01]  /*401a0*/  LDCU UR4, c[0x0][0x3b8] ;  /* 0x00007700ff0477ac */ /* 0x000e220008000800 */
[----:B------:R-:W-:-:S03]  /*401b0*/  PRMT R13, R18, 0x7771, RZ ;  /* 0x00007771120d7816 */ /* 0x000fc600000000ff */
[----:B------:R1:W-:Y:S01]  /*401c0*/  @P5 STG.E.U8 desc[UR8][R4.64], R9 ;  /* 0x0000000904005986 */ /* 0x0003e2000c101108 */
[----:B------:R-:W-:Y:S01]  /*401d0*/  ISETP.LT.AND P5, PT, R22, UR26, !P3 ;  /* 0x0000001a16007c0c */ /* 0x000fe2000dfa1270 */
[----:B------:R-:W4:Y:S02]  /*401e0*/  LDCU UR26, c[0x0][0x398] ;  /* 0x00007300ff1a77ac */ /* 0x000f240008000800 */
[----:B------:R0:W-:Y:S01]  /*401f0*/  @P4 STG.E.U8 desc[UR8][R6.64], R13 ;  /* 0x0000000d06004986 */ /* 0x0001e2000c101108 */
[----:B------:R-:W-:Y:S01]  /*40200*/  ISETP.LT.AND P4, PT, R29, UR18, !P3 ;  /* 0x000000121d007c0c */ /* 0x000fe2000df81270 */
[----:B------:R-:W2:Y:S01]  /*40210*/  LDCU UR18, c[0x0][0x398] ;  /* 0x00007300ff1277ac */ /* 0x000ea20008000800 */
[----:B------:R-:W-:Y:S02]  /*40220*/  SHF.R.S32.HI R11, RZ, 0x1f, R8 ;  /* 0x0000001fff0b7819 */ /* 0x000fe40000011408 */
[C---:B-1----:R-:W-:Y:S02]  /*40230*/  IADD3 R4, P3, PT, R8.reuse, R2, RZ ;  /* 0x0000000208047210 */ /* 0x042fe40007f7e0ff */
[----:B0-----:R-:W-:-:S03]  /*40240*/  IADD3 R6, P6, PT, R8, R3, RZ ;  /* 0x0000000308067210 */ /* 0x001fc60007fde0ff */
[C---:B------:R-:W-:Y:S01]  /*40250*/  IMAD.X R5, R11.reuse, 0x1, R0, P3 ;  /* 0x000000010b057824 */ /* 0x040fe200018e0600 */
[C---:B------:R-:W-:Y:S01]  /*40260*/  PRMT R9, R18.reuse, 0x7772, RZ ;  /* 0x0000777212097816 */ /* 0x040fe200000000ff */
[----:B------:R-:W-:Y:S01]  /*40270*/  IMAD.X R7, R11, 0x1, R28, P6 ;  /* 0x000000010b077824 */ /* 0x000fe200030e061c */
[----:B------:R-:W-:Y:S02]  /*40280*/  PRMT R11, R18, 0x7773, RZ ;  /* 0x00007773120b7816 */ /* 0x000fe400000000ff */
[----:B------:R-:W3:Y:S01]  /*40290*/  LDL.LU R18, [R1+0xa8] ;  /* 0x0000a80001127983 */ /* 0x000ee20000300800 */
[----:B------:R-:W-:Y:S01]  /*402a0*/  VIADD R8, R8, UR6 ;  /* 0x0000000608087c36 */ /* 0x000fe20008000000 */
[----:B------:R-:W-:Y:S01]  /*402b0*/  ISETP.GE.AND P1, PT, R10, UR14, PT ;  /* 0x0000000e0a007c0c */ /* 0x000fe2000bf26270 */
[----:B------:R-:W0:Y:S01]  /*402c0*/  LDCU UR14, c[0x0][0x39c] ;  /* 0x00007380ff0e77ac */ /* 0x000e220008000800 */
[----:B------:R1:W-:Y:S01]  /*402d0*/  @P5 STG.E.U8 desc[UR8][R4.64], R9 ;  /* 0x0000000904005986 */ /* 0x0003e2000c101108 */
[----:B------:R-:W-:-:S02]  /*402e0*/  ISETP.LT.AND P5, PT, R22, UR27, !P2 ;  /* 0x0000001b16007c0c */ /* 0x000fc4000d7a1270 */
[----:B------:R-:W-:Y:S01]  /*402f0*/  SHF.R.S32.HI R13, RZ, 0x1f, R8 ;  /* 0x0000001fff0d7819 */ /* 0x000fe20000011408 */
[----:B------:R4:W-:Y:S01]  /*40300*/  @P4 STG.E.U8 desc[UR8][R6.64], R11 ;  /* 0x0000000b06004986 */ /* 0x0009e2000c101108 */
[----:B------:R-:W-:Y:S01]  /*40310*/  ISETP.LT.AND P4, PT, R29, UR20, !P2 ;  /* 0x000000141d007c0c */ /* 0x000fe2000d781270 */
[----:B------:R-:W-:Y:S01]  /*40320*/  VIADD R10, R23, 0x58 ;  /* 0x00000058170a7836 */ /* 0x000fe20000000000 */
[----:B------:R-:W0:Y:S01]  /*40330*/  LDCU UR20, c[0x0][0x398] ;  /* 0x00007300ff1477ac */ /* 0x000e220008000800 */
[----:B------:R-:W0:Y:S01]  /*40340*/  LDCU UR6, c[0x0][0x3b8] ;  /* 0x00007700ff0677ac */ /* 0x000e220008000800 */
[C---:B-1----:R-:W-:Y:S01]  /*40350*/  IADD3 R4, P2, PT, R8.reuse, R2, RZ ;  /* 0x0000000208047210 */ /* 0x042fe20007f5e0ff */
[----:B------:R-:W1:Y:S01]  /*40360*/  LDCU UR27, c[0x0][0x398] ;  /* 0x00007300ff1b77ac */ /* 0x000e620008000800 */
[----:B----4-:R-:W-:-:S03]  /*40370*/  IADD3 R6, P6, PT, R8, R3, RZ ;  /* 0x0000000308067210 */ /* 0x010fc60007fde0ff */
[C---:B------:R-:W-:Y:S02]  /*40380*/  IMAD.X R5, R13.reuse, 0x1, R0, P2 ;  /* 0x000000010d057824 */ /* 0x040fe400010e0600 */
[----:B------:R-:W-:Y:S01]  /*40390*/  IMAD.X R7, R13, 0x1, R28, P6 ;  /* 0x000000010d077824 */ /* 0x000fe200030e061c */
[C---:B--2---:R-:W-:Y:S02]  /*403a0*/  PRMT R11, R19.reuse, 0x7770, RZ ;  /* 0x00007770130b7816 */ /* 0x044fe400000000ff */
[----:B------:R-:W-:-:S03]  /*403b0*/  PRMT R9, R19, 0x7771, RZ ;  /* 0x0000777113097816 */ /* 0x000fc600000000ff */
[----:B------:R2:W-:Y:S04]  /*403c0*/  @P5 STG.E.U8 desc[UR8][R4.64], R11 ;  /* 0x0000000b04005986 */ /* 0x0005e8000c101108 */
[----:B------:R4:W-:Y:S01]  /*403d0*/  @P4 STG.E.U8 desc[UR8][R6.64], R9 ;  /* 0x0000000906004986 */ /* 0x0009e2000c101108 */
[C---:B--2---:R-:W-:Y:S02]  /*403e0*/  PRMT R11, R19.reuse, 0x7772, RZ ;  /* 0x00007772130b7816 */ /* 0x044fe400000000ff */
[----:B----4-:R-:W-:Y:S02]  /*403f0*/  PRMT R9, R19, 0x7773, RZ ;  /* 0x0000777313097816 */ /* 0x010fe400000000ff */
[----:B------:R-:W2:Y:S01]  /*40400*/  LDL.LU R19, [R1+0xac] ;  /* 0x0000ac0001137983 */ /* 0x000ea20000300800 */
[----:B0-----:R-:W-:Y:S01]  /*40410*/  ISETP.GE.AND P3, PT, R10, UR14, PT ;  /* 0x0000000e0a007c0c */ /* 0x001fe2000bf66270 */
[----:B------:R-:W0:Y:S01]  /*40420*/  LDCU UR14, c[0x0][0x39c] ;  /* 0x00007380ff0e77ac */ /* 0x000e220008000800 */
[----:B------:R-:W-:-:S02]  /*40430*/  VIADD R10, R23, 0x59 ;  /* 0x00000059170a7836 */ /* 0x000fc40000000000 */
[----:B------:R-:W-:Y:S01]  /*40440*/  VIADD R8, R8, UR10 ;  /* 0x0000000a08087c36 */ /* 0x000fe20008000000 */
[----:B------:R-:W-:Y:S01]  /*40450*/  ISETP.LT.AND P5, PT, R22, UR22, !P1 ;  /* 0x0000001616007c0c */ /* 0x000fe2000cfa1270 */
[----:B------:R-:W4:Y:S01]  /*40460*/  LDCU UR10, c[0x0][0x3b8] ;  /* 0x00007700ff0a77ac */ /* 0x000f220008000800 */
[----:B------:R-:W-:Y:S02]  /*40470*/  ISETP.LT.AND P4, PT, R29, UR16, !P1 ;  /* 0x000000101d007c0c */ /* 0x000fe4000cf81270 */
[----:B0-----:R-:W-:Y:S01]  /*40480*/  ISETP.GE.AND P2, PT, R10, UR14, PT ;  /* 0x0000000e0a007c0c */ /* 0x001fe2000bf46270 */
[----:B------:R-:W0:Y:S01]  /*40490*/  LDCU UR14, c[0x0][0x39c] ;  /* 0x00007380ff0e77ac */ /* 0x000e220008000800 */
[----:B------:R-:W-:Y:S01]  /*404a0*/  SHF.R.S32.HI R13, RZ, 0x1f, R8 ;  /* 0x0000001fff0d7819 */ /* 0x000fe20000011408 */
[----:B------:R-:W-:Y:S01]  /*404b0*/  VIADD R10, R23, 0x5a ;  /* 0x0000005a170a7836 */ /* 0x000fe20000000000 */
[C---:B------:R-:W-:Y:S01]  /*404c0*/  IADD3 R4, P1, PT, R8.reuse, R2, RZ ;  /* 0x0000000208047210 */ /* 0x040fe20007f3e0ff */
[----:B------:R-:W1:Y:S01]  /*404d0*/  LDCU UR16, c[0x0][0x398] ;  /* 0x00007300ff1077ac */ /* 0x000e620008000800 */
[----:B------:R-:W-:-:S03]  /*404e0*/  IADD3 R6, P6, PT, R8, R3, RZ ;  /* 0x0000000308067210 */ /* 0x000fc60007fde0ff */
[C---:B------:R-:W-:Y:S01]  /*404f0*/  IMAD.X R5, R13.reuse, 0x1, R0, P1 ;  /* 0x000000010d057824 */ /* 0x040fe200008e0600 */
[----:B------:R-:W1:Y:S01]  /*40500*/  LDCU UR22, c[0x0][0x398] ;  /* 0x00007300ff1677ac */ /* 0x000e620008000800 */
[----:B------:R-:W-:Y:S01]  /*40510*/  IMAD.X R7, R13, 0x1, R28, P6 ;  /* 0x000000010d077824 */ /* 0x000fe200030e061c */
[----:B0-----:R-:W-:Y:S01]  /*40520*/  ISETP.GE.AND P1, PT, R10, UR14, PT ;  /* 0x0000000e0a007c0c */ /* 0x001fe2000bf26270 */
[----:B------:R-:W0:Y:S01]  /*40530*/  LDCU UR14, c[0x0][0x39c] ;  /* 0x00007380ff0e77ac */ /* 0x000e220008000800 */
[----:B------:R-:W-:Y:S01]  /*40540*/  VIADD R8, R8, UR12 ;  /* 0x0000000c08087c36 */ /* 0x000fe20008000000 */
[----:B------:R1:W-:Y:S01]  /*40550*/  @P5 STG.E.U8 desc[UR8][R4.64], R11 ;  /* 0x0000000b04005986 */ /* 0x0003e2000c101108 */
[----:B------:R-:W-:Y:S01]  /*40560*/  ISETP.LT.AND P5, PT, R22, UR24, !P3 ;  /* 0x0000001816007c0c */ /* 0x000fe2000dfa1270 */
[----:B------:R-:W-:Y:S01]  /*40570*/  VIADD R10, R23, 0x5b ;  /* 0x0000005b170a7836 */ /* 0x000fe20000000000 */
[----:B------:R-:W3:Y:S01]  /*40580*/  LDCU UR12, c[0x0][0x3b8] ;  /* 0x00007700ff0c77ac */ /* 0x000ee20008000800 */
[----:B------:R0:W-:Y:S01]  /*40590*/  @P4 STG.E.U8 desc[UR8][R6.64], R9 ;  /* 0x0000000906004986 */ /* 0x0001e2000c101108 */
[----:B------:R-:W-:-:S02]  /*405a0*/  ISETP.LT.AND P4, PT, R29, UR18, !P3 ;  /* 0x000000121d007c0c */ /* 0x000fc4000df81270 */
[----:B------:R-:W-:Y:S01]  /*405b0*/  SHF.R.S32.HI R13, RZ, 0x1f, R8 ;  /* 0x0000001fff0d7819 */ /* 0x000fe20000011408 */
[----:B------:R-:W3:Y:S01]  /*405c0*/  LDCU UR18, c[0x0][0x398] ;  /* 0x00007300ff1277ac */ /* 0x000ee20008000800 */
[----:B-1----:R-:W-:Y:S01]  /*405d0*/  IADD3 R4, P3, PT, R8, R2, RZ ;  /* 0x0000000208047210 */ /* 0x002fe20007f7e0ff */
[----:B------:R-:W1:Y:S04]  /*405e0*/  LDCU UR24, c[0x0][0x398] ;  /* 0x00007300ff1877ac */ /* 0x000e680008000800 */
[----:B------:R-:W-:Y:S01]  /*405f0*/  IMAD.X R5, R13, 0x1, R0, P3 ;  /* 0x000000010d057824 */ /* 0x000fe200018e0600 */
[----:B0-----:R-:W-:Y:S01]  /*40600*/  ISETP.GE.AND P3, PT, R10, UR14, PT ;  /* 0x0000000e0a007c0c */ /* 0x001fe2000bf66270 */
[----:B------:R-:W0:Y:S01]  /*40610*/  LDCU UR14, c[0x0][0x39c] ;  /* 0x00007380ff0e77ac */ /* 0x000e220008000800 */
[----:B------:R-:W-:-:S02]  /*40620*/  IADD3 R6, P6, PT, R8, R3, RZ ;  /* 0x0000000308067210 */ /* 0x000fc40007fde0ff */
[C---:B------:R-:W-:Y:S02]  /*40630*/  PRMT R11, R16.reuse, 0x7770, RZ ;  /* 0x00007770100b7816 */ /* 0x040fe400000000ff */
[----:B------:R-:W-:Y:S01]  /*40640*/  PRMT R9, R16, 0x7771, RZ ;  /* 0x0000777110097816 */ /* 0x000fe200000000ff */
[----:B------:R-:W-:Y:S02]  /*40650*/  IMAD.X R7, R13, 0x1, R28, P6 ;  /* 0x000000010d077824 */ /* 0x000fe400030e061c */
[----:B------:R-:W-:Y:S01]  /*40660*/  VIADD R8, R8, UR4 ;  /* 0x0000000408087c36 */ /* 0x000fe20008000000 */
[----:B------:R0:W-:Y:S01]  /*40670*/  @P5 STG.E.U8 desc[UR8][R4.64], R11 ;  /* 0x0000000b04005986 */ /* 0x0001e2000c101108 */
[----:B------:R-:W-:Y:S01]  /*40680*/  ISETP.LT.AND P5, PT, R22, UR26, !P2 ;  /* 0x0000001a16007c0c */ /* 0x000fe2000d7a1270 */
[----:B------:R-:W-:Y:S01]  /*40690*/  VIADD R10, R23, 0x5c ;  /* 0x0000005c170a7836 */ /* 0x000fe20000000000 */
[----:B------:R-:W1:Y:S01]  /*406a0*/  LDCU UR4, c[0x0][0x3b8] ;  /* 0x00007700ff0477ac */ /* 0x000e620008000800 */
[----:B------:R4:W-:Y:S01]  /*406b0*/  @P4 STG.E.U8 desc[UR8][R6.64], R9 ;  /* 0x0000000906004986 */ /* 0x0009e2000c101108 */
[----:B------:R-:W-:-:S02]  /*406c0*/  ISETP.LT.AND P4, PT, R29, UR20, !P2 ;  /* 0x000000141d007c0c */ /* 0x000fc4000d781270 */
[----:B------:R-:W-:Y:S01]  /*406d0*/  SHF.R.S32.HI R13, RZ, 0x1f, R8 ;  /* 0x0000001fff0d7819 */ /* 0x000fe20000011408 */
[----:B------:R-:W1:Y:S01]  /*406e0*/  LDCU UR20, c[0x0][0x398] ;  /* 0x00007300ff1477ac */ /* 0x000e620008000800 */
[----:B0-----:R-:W-:Y:S01]  /*406f0*/  IADD3 R4, P2, PT, R8, R2, RZ ;  /* 0x0000000208047210 */ /* 0x001fe20007f5e0ff */
[----:B------:R-:W0:Y:S04]  /*40700*/  LDCU UR26, c[0x0][0x398] ;  /* 0x00007300ff1a77ac */ /* 0x000e280008000800 */
[----:B------:R-:W-:Y:S01]  /*40710*/  IMAD.X R5, R13, 0x1, R0, P2 ;  /* 0x000000010d057824 */ /* 0x000fe200010e0600 */
[----:B------:R-:W-:Y:S01]  /*40720*/  ISETP.GE.AND P2, PT, R10, UR14, PT ;  /* 0x0000000e0a007c0c */ /* 0x000fe2000bf46270 */
[----:B------:R-:W0:Y:S01]  /*40730*/  LDCU UR14, c[0x0][0x39c] ;  /* 0x00007380ff0e77ac */ /* 0x000e220008000800 */
[----:B----4-:R-:W-:-:S02]  /*40740*/  IADD3 R6, P6, PT, R8, R3, RZ ;  /* 0x0000000308067210 */ /* 0x010fc40007fde0ff */
        /* <DEDUP_REMOVED lines=12> */
[----:B----4-:R-:W-:Y:S01]  /*40810*/  IADD3 R4, P1, PT, R8, R2, RZ ;  /* 0x0000000208047210 */ /* 0x010fe20007f3e0ff */
[----:B------:R-:W4:Y:S04]  /*40820*/  LDCU UR27, c[0x0][0x398] ;  /* 0x00007300ff1b77ac */ /* 0x000f280008000800 */
[----:B------:R-:W-:Y:S01]  /*40830*/  IMAD.X R5, R13, 0x1, R0, P1 ;  /* 0x000000010d057824 */ /* 0x000fe200008e0600 */
[----:B0-----:R-:W-:Y:S01]  /*40840*/  ISETP.GE.AND P1, PT, R10, UR14, PT ;  /* 0x0000000e0a007c0c */ /* 0x001fe2000bf26270 */
[----:B------:R-:W0:Y:S01]  /*40850*/  LDCU UR14, c[0x0][0x39c] ;  /* 0x00007380ff0e77ac */ /* 0x000e220008000800 */
[C---:B------:R-:W-:Y:S01]  /*40860*/  IADD3 R6, P6, PT, R8.reuse, R3, RZ ;  /* 0x0000000308067210 */ /* 0x040fe20007fde0ff */
[----:B------:R-:W-:-:S02]  /*40870*/  VIADD R8, R8, UR10 ;  /* 0x0000000a08087c36 */ /* 0x000fc40008000000 */
[----:B------:R-:W-:Y:S01]  /*40880*/  VIADD R10, R23, 0x5e ;  /* 0x0000005e170a7836 */ /* 0x000fe20000000000 */
[----:B------:R-:W0:Y:S01]  /*40890*/  LDCU UR10, c[0x0][0x3b8] ;  /* 0x00007700ff0a77ac */ /* 0x000e220008000800 */
[----:B------:R-:W-:Y:S01]  /*408a0*/  IMAD.X R7, R13, 0x1, R28, P6 ;  /* 0x000000010d077824 */ /* 0x000fe200030e061c */
[----:B------:R-:W-:Y:S02]  /*408b0*/  SHF.R.S32.HI R13, RZ, 0x1f, R8 ;  /* 0x0000001fff0d7819 */ /* 0x000fe40000011408 */
[C---:B---3--:R-:W-:Y:S02]  /*408c0*/  PRMT R11, R17.reuse, 0x7770, RZ ;  /* 0x00007770110b7816 */ /* 0x048fe400000000ff */
[----:B------:R-:W-:-:S03]  /*408d0*/  PRMT R9, R17, 0x7771, RZ ;  /* 0x0000777111097816 */ /* 0x000fc600000000ff */
[----:B------:R3:W-:Y:S01]  /*408e0*/  @P5 STG.E.U8 desc[UR8][R4.64], R11 ;  /* 0x0000000b04005986 */ /* 0x0007e2000c101108 */
[----:B------:R-:W-:Y:S01]  /*408f0*/  ISETP.LT.AND P5, PT, R22, UR22, !P3 ;  /* 0x0000001616007c0c */ /* 0x000fe2000dfa1270 */
[----:B------:R-:W1:Y:S02]  /*40900*/  LDCU UR22, c[0x0][0x398] ;  /* 0x00007300ff1677ac */ /* 0x000e640008000800 */
[----:B------:R0:W-:Y:S01]  /*40910*/  @P4 STG.E.U8 desc[UR8][R6.64], R9 ;  /* 0x0000000906004986 */ /* 0x0001e2000c101108 */
[----:B------:R-:W-:Y:S01]  /*40920*/  ISETP.LT.AND P4, PT, R29, UR18, !P3 ;  /* 0x000000121d007c0c */ /* 0x000fe2000df81270 */
[----:B------:R-:W1:Y:S01]  /*40930*/  LDCU UR18, c[0x0][0x398] ;  /* 0x00007300ff1277ac */ /* 0x000e620008000800 */
[----:B---3--:R-:W-:-:S05]  /*40940*/  IADD3 R4, P3, PT, R8, R2, RZ ;  /* 0x0000000208047210 */ /* 0x008fca0007f7e0ff */
[----:B------:R-:W-:Y:S01]  /*40950*/  IMAD.X R5, R13, 0x1, R0, P3 ;  /* 0x000000010d057824 */ /* 0x000fe200018e0600 */
[----:B0-----:R-:W-:Y:S01]  /*40960*/  ISETP.GE.AND P3, PT, R10, UR14, PT ;  /* 0x0000000e0a007c0c */ /* 0x001fe2000bf66270 */
[----:B------:R-:W0:Y:S01]  /*40970*/  LDCU UR14, c[0x0][0x39c] ;  /* 0x00007380ff0e77ac */ /* 0x000e220008000800 */
[C---:B------:R-:W-:Y:S02]  /*40980*/  IADD3 R6, P6, PT, R8.reuse, R3, RZ ;  /* 0x0000000308067210 */ /* 0x040fe40007fde0ff */
[C---:B------:R-:W-:Y:S02]  /*40990*/  PRMT R11, R17.reuse, 0x7772, RZ ;  /* 0x00007772110b7816 */ /* 0x040fe400000000ff */
[----:B------:R-:W-:Y:S01]  /*409a0*/  PRMT R9, R17, 0x7773, RZ ;  /* 0x0000777311097816 */ /* 0x000fe200000000ff */
[----:B------:R-:W-:Y:S02]  /*409b0*/  IMAD.X R7, R13, 0x1, R28, P6 ;  /* 0x000000010d077824 */ /* 0x000fe400030e061c */
[----:B------:R-:W-:Y:S01]  /*409c0*/  VIADD R8, R8, UR12 ;  /* 0x0000000c08087c36 */ /* 0x000fe20008000000 */
[----:B------:R3:W-:Y:S01]  /*409d0*/  @P5 STG.E.U8 desc[UR8][R4.64], R11 ;  /* 0x0000000b04005986 */ /* 0x0007e2000c101108 */
[----:B-1----:R-:W-:Y:S01]  /*409e0*/  ISETP.LT.AND P5, PT, R22, UR24, !P2 ;  /* 0x0000001816007c0c */ /* 0x002fe2000d7a1270 */
[----:B------:R-:W-:Y:S01]  /*409f0*/  VIADD R10, R23, 0x5f ;  /* 0x0000005f170a7836 */ /* 0x000fe20000000000 */
[----:B------:R-:W1:Y:S01]  /*40a00*/  LDCU UR12, c[0x0][0x3b8] ;  /* 0x00007700ff0c77ac */ /* 0x000e620008000800 */
[----:B------:R0:W-:Y:S01]  /*40a10*/  @P4 STG.E.U8 desc[UR8][R6.64], R9 ;  /* 0x0000000906004986 */ /* 0x0001e2000c101108 */
[----:B------:R-:W-:-:S02]  /*40a20*/  ISETP.LT.AND P4, PT, R29, UR20, !P2 ;  /* 0x000000141d007c0c */ /* 0x000fc4000d781270 */
[----:B------:R-:W-:Y:S01]  /*40a30*/  SHF.R.S32.HI R13, RZ, 0x1f, R8 ;  /* 0x0000001fff0d7819 */ /* 0x000fe20000011408 */
[----:B------:R-:W1:Y:S01]  /*40a40*/  LDCU UR20, c[0x0][0x398] ;  /* 0x00007300ff1477ac */ /* 0x000e620008000800 */
[----:B---3--:R-:W-:Y:S01]  /*40a50*/  IADD3 R4, P2, PT, R8, R2, RZ ;  /* 0x0000000208047210 */ /* 0x008fe20007f5e0ff */
[----:B------:R-:W3:Y:S04]  /*40a60*/  LDCU UR24, c[0x0][0x398] ;  /* 0x00007300ff1877ac */ /* 0x000ee80008000800 */
[----:B------:R-:W-:Y:S01]  /*40a70*/  IMAD.X R5, R13, 0x1, R0, P2 ;  /* 0x000000010d057824 */ /* 0x000fe200010e0600 */
[----:B0-----:R-:W-:Y:S01]  /*40a80*/  ISETP.GE.AND P2, PT, R10, UR14, PT ;  /* 0x0000000e0a007c0c */ /* 0x001fe2000bf46270 */
[----:B------:R-:W0:Y:S01]  /*40a90*/  LDCU UR14, c[0x0][0x39c] ;  /* 0x00007380ff0e77ac */ /* 0x000e220008000800 */
[C---:B------:R-:W-:Y:S01]  /*40aa0*/  IADD3 R6, P6, PT, R8.reuse, R3, RZ ;  /* 0x0000000308067210 */ /* 0x040fe20007fde0ff */
[----:B------:R-:W-:Y:S01]  /*40ab0*/  VIADD R8, R8, UR4 ;  /* 0x0000000408087c36 */ /* 0x000fe20008000000 */
[----:B------:R-:W-:-:S03]  /*40ac0*/  PRMT R11, R18, 0x7770, RZ ;  /* 0x00007770120b7816 */ /* 0x000fc600000000ff */
[----:B------:R-:W-:Y:S01]  /*40ad0*/  IMAD.X R7, R13, 0x1, R28, P6 ;  /* 0x000000010d077824 */ /* 0x000fe200030e061c */
[----:B------:R-:W-:Y:S01]  /*40ae0*/  PRMT R9, R18, 0x7771, RZ ;  /* 0x0000777112097816 */ /* 0x000fe200000000ff */
[----:B------:R-:W-:Y:S01]  /*40af0*/  VIADD R10, R23, 0x60 ;  /* 0x00000060170a7836 */ /* 0x000fe20000000000 */
[----:B------:R-:W0:Y:S01]  /*40b00*/  LDCU UR4, c[0x0][0x3b8] ;  /* 0x00007700ff0477ac */ /* 0x000e220008000800 */
[----:B------:R1:W-:Y:S01]  /*40b10*/  @P5 STG.E.U8 desc[UR8][R4.64], R11 ;  /* 0x0000000b04005986 */ /* 0x0003e2000c101108 */
[----:B------:R-:W-:Y:S02]  /*40b20*/  ISETP.LT.AND P5, PT, R22, UR26, !P1 ;  /* 0x0000001a16007c0c */ /* 0x000fe4000cfa1270 */
[----:B------:R-:W-:Y:S01]  /*40b30*/  SHF.R.S32.HI R13, RZ, 0x1f, R8 ;  /* 0x0000001fff0d7819 */ /* 0x000fe20000011408 */
[----:B------:R0:W-:Y:S01]  /*40b40*/  @P4 STG.E.U8 desc[UR8][R6.64], R9 ;  /* 0x0000000906004986 */ /* 0x0001e2000c101108 */
[----:B------:R-:W-:Y:S01]  /*40b50*/  ISETP.LT.AND P4, PT, R29, UR16, !P1 ;  /* 0x000000101d007c0c */ /* 0x000fe2000cf81270 */
[----:B------:R-:W2:Y:S01]  /*40b60*/  LDCU UR16, c[0x0][0x398] ;  /* 0x00007300ff1077ac */ /* 0x000ea20008000800 */
[----:B------:R-:W2:Y:S01]  /*40b70*/  LDCU UR26, c[0x0][0x398] ;  /* 0x00007300ff1a77ac */ /* 0x000ea20008000800 */
[----:B-1----:R-:W-:-:S05]  /*40b80*/  IADD3 R4, P1, PT, R8, R2, RZ ;  /* 0x0000000208047210 */ /* 0x002fca0007f3e0ff */
[C---:B------:R-:W-:Y:S01]  /*40b90*/  IMAD.X R5, R13.reuse, 0x1, R0, P1 ;  /* 0x000000010d057824 */ /* 0x040fe200008e0600 */
[----:B0-----:R-:W-:Y:S01]  /*40ba0*/  ISETP.GE.AND P1, PT, R10, UR14, PT ;  /* 0x0000000e0a007c0c */ /* 0x001fe2000bf26270 */
[----:B------:R-:W0:Y:S01]  /*40bb0*/  LDCU UR14, c[0x0][0x39c] ;  /* 0x00007380ff0e77ac */ /* 0x000e220008000800 */
[----:B------:R-:W-:Y:S02]  /*40bc0*/  IADD3 R6, P6, PT, R8, R3, RZ ;  /* 0x0000000308067210 */ /* 0x000fe40007fde0ff */
[C---:B------:R-:W-:Y:S02]  /*40bd0*/  PRMT R11, R18.reuse, 0x7772, RZ ;  /* 0x00007772120b7816 */ /* 0x040fe400000000ff */
[----:B------:R-:W-:Y:S01]  /*40be0*/  PRMT R9, R18, 0x7773, RZ ;  /* 0x0000777312097816 */ /* 0x000fe200000000ff */
[----:B------:R-:W-:Y:S02]  /*40bf0*/  IMAD.X R7, R13, 0x1, R28, P6 ;  /* 0x000000010d077824 */ /* 0x000fe400030e061c */
[----:B------:R-:W-:Y:S01]  /*40c00*/  VIADD R8, R8, UR6 ;  /* 0x0000000608087c36 */ /* 0x000fe20008000000 */
[----:B------:R1:W-:Y:S01]  /*40c10*/  @P5 STG.E.U8 desc[UR8][R4.64], R11 ;  /* 0x0000000b04005986 */ /* 0x0003e2000c101108 */
[----:B----4-:R-:W-:Y:S01]  /*40c20*/  ISETP.LT.AND P5, PT, R22, UR27, !P3 ;  /* 0x0000001b16007c0c */ /* 0x010fe2000dfa1270 */
[----:B------:R-:W-:Y:S01]  /*40c30*/  VIADD R10, R23, 0x61 ;  /* 0x00000061170a7836 */ /* 0x000fe20000000000 */
[----:B------:R-:W4:Y:S01]  /*40c40*/  LDCU UR6, c[0x0][0x3b8] ;  /* 0x00007700ff0677ac */ /* 0x000f220008000800 */
[----:B------:R0:W-:Y:S01]  /*40c50*/  @P4 STG.E.U8 desc[UR8][R6.64], R9 ;  /* 0x0000000906004986 */ /* 0x0001e2000c101108 */
[----:B------:R-:W-:-:S02]  /*40c60*/  ISETP.LT.AND P4, PT, R29, UR18, !P3 ;  /* 0x000000121d007c0c */ /* 0x000fc4000df81270 */
[----:B------:R-:W-:Y:S01]  /*40c70*/  SHF.R.S32.HI R13, RZ, 0x1f, R8 ;  /* 0x0000001fff0d7819 */ /* 0x000fe20000011408 */
[----:B------:R-:W3:Y:S01]  /*40c80*/  LDCU UR18, c[0x0][0x398] ;  /* 0x00007300ff1277ac */ /* 0x000ee20008000800 */
[C---:B-1----:R-:W-:Y:S01]  /*40c90*/  IADD3 R4, P3, PT, R8.reuse, R2, RZ ;  /* 0x0000000208047210 */ /* 0x042fe20007f7e0ff */
[----:B------:R-:W-:Y:S01]  /*40ca0*/  VIADD R12, R23, 0x63 ;  /* 0x00000063170c7836 */ /* 0x000fe20000000000 */
[----:B------:R-:W1:Y:S01]  /*40cb0*/  LDCU UR27, c[0x0][0x398] ;  /* 0x00007300ff1b77ac */ /* 0x000e620008000800 */
[----:B0-----:R-:W-:Y:S02]  /*40cc0*/  IADD3 R6, P6, PT, R8, R3, RZ ;  /* 0x0000000308067210 */ /* 0x001fe40007fde0ff */
[C---:B------:R-:W-:Y:S01]  /*40cd0*/  IMAD.X R5, R13.reuse, 0x1, R0, P3 ;  /* 0x000000010d057824 */ /* 0x040fe200018e0600 */
[----:B------:R-:W-:Y:S01]  /*40ce0*/  ISETP.GE.AND P3, PT, R10, UR14, PT ;  /* 0x0000000e0a007c0c */ /* 0x000fe2000bf66270 */
[----:B------:R-:W0:Y:S01]  /*40cf0*/  LDCU UR14, c[0x0][0x39c] ;  /* 0x00007380ff0e77ac */ /* 0x000e220008000800 */
[----:B------:R-:W-:Y:S01]  /*40d00*/  IMAD.X R7, R13, 0x1, R28, P6 ;  /* 0x000000010d077824 */ /* 0x000fe200030e061c */
[----:B--2---:R-:W-:-:S02]  /*40d10*/  PRMT R11, R19, 0x7770, RZ ;  /* 0x00007770130b7816 */ /* 0x004fc400000000ff */
[----:B------:R-:W-:Y:S01]  /*40d20*/  PRMT R9, R19, 0x7771, RZ ;  /* 0x0000777113097816 */ /* 0x000fe200000000ff */
[----:B------:R-:W-:Y:S02]  /*40d30*/  VIADD R8, R8, UR10 ;  /* 0x0000000a08087c36 */ /* 0x000fe40008000000 */
[----:B------:R-:W-:Y:S01]  /*40d40*/  VIADD R10, R23, 0x62 ;  /* 0x00000062170a7836 */ /* 0x000fe20000000000 */
[----:B------:R2:W-:Y:S01]  /*40d50*/  @P5 STG.E.U8 desc[UR8][R4.64], R11 ;  /* 0x0000000b04005986 */ /* 0x0005e2000c101108 */
[----:B------:R-:W-:Y:S01]  /*40d60*/  ISETP.LT.AND P5, PT, R22, UR22, !P2 ;  /* 0x0000001616007c0c */ /* 0x000fe2000d7a1270 */
[----:B------:R-:W0:Y:S02]  /*40d70*/  LDCU UR10, c[0x0][0x3b8] ;  /* 0x00007700ff0a77ac */ /* 0x000e240008000800 */
[----:B------:R1:W-:Y:S01]  /*40d80*/  @P4 STG.E.U8 desc[UR8][R6.64], R9 ;  /* 0x0000000906004986 */ /* 0x0003e2000c101108 */
[----:B------:R-:W-:Y:S01]  /*40d90*/  ISETP.LT.AND P4, PT, R29, UR20, !P2 ;  /* 0x000000141d007c0c */ /* 0x000fe2000d781270 */
[----:B------:R-:W3:Y:S01]  /*40da0*/  LDCU UR20, c[0x0][0x398] ;  /* 0x00007300ff1477ac */ /* 0x000ee20008000800 */
[----:B------:R-:W-:-:S02]  /*40db0*/  SHF.R.S32.HI R15, RZ, 0x1f, R8 ;  /* 0x0000001fff0f7819 */ /* 0x000fc40000011408 */
[----:B------:R-:W-:Y:S01]  /*40dc0*/  PRMT R13, R19, 0x7772, RZ ;  /* 0x00007772130d7816 */ /* 0x000fe200000000ff */
[----:B------:R-:W4:Y:S01]  /*40dd0*/  LDCU UR22, c[0x0][0x398] ;  /* 0x00007300ff1677ac */ /* 0x000f220008000800 */
[C---:B--2---:R-:W-:Y:S02]  /*40de0*/  IADD3 R4, P2, PT, R8.reuse, R2, RZ ;  /* 0x0000000208047210 */ /* 0x044fe40007f5e0ff */
[----:B-1----:R-:W-:-:S03]  /*40df0*/  IADD3 R6, P6, PT, R8, R3, RZ ;  /* 0x0000000308067210 */ /* 0x002fc60007fde0ff */
[----:B------:R-:W-:Y:S01]  /*40e00*/  IMAD.X R5, R15, 0x1, R0, P2 ;  /* 0x000000010f057824 */ /* 0x000fe200010e0600 */
[----:B------:R-:W-:Y:S01]  /*40e10*/  PRMT R11, R19, 0x7773, RZ ;  /* 0x00007773130b7816 */ /* 0x000fe200000000ff */
[----:B------:R-:W-:Y:S01]  /*40e20*/  IMAD.X R7, R15, 0x1, R28, P6 ;  /* 0x000000010f077824 */ /* 0x000fe200030e061c */
[----:B0-----:R-:W-:Y:S01]  /*40e30*/  ISETP.GE.AND P2, PT, R10, UR14, PT ;  /* 0x0000000e0a007c0c */ /* 0x001fe2000bf46270 */
[----:B------:R-:W-:Y:S01]  /*40e40*/  VIADD R10, R8, UR12 ;  /* 0x0000000c080a7c36 */ /* 0x000fe20008000000 */
[----:B------:R0:W-:Y:S01]  /*40e50*/  @P5 STG.E.U8 desc[UR8][R4.64], R13 ;  /* 0x0000000d04005986 */ /* 0x0001e2000c101108 */
[----:B---3--:R-:W-:Y:S01]  /*40e60*/  ISETP.LT.AND P5, PT, R22, UR24, !P1 ;  /* 0x0000001816007c0c */ /* 0x008fe2000cfa1270 */
[----:B------:R-:W1:Y:S02]  /*40e70*/  LDCU UR14, c[0x0][0x39c] ;  /* 0x00007380ff0e77ac */ /* 0x000e640008000800 */
[----:B------:R2:W-:Y:S01]  /*40e80*/  @P4 STG.E.U8 desc[UR8][R6.64], R11 ;  /* 0x0000000b06004986 */ /* 0x0005e2000c101108 */
[----:B------:R-:W-:Y:S01]  /*40e90*/  ISETP.LT.AND P4, PT, R29, UR16, !P1 ;  /* 0x000000101d007c0c */ /* 0x000fe2000cf81270 */
[----:B------:R-:W3:Y:S01]  /*40ea0*/  LDCU UR16, c[0x0][0x398] ;  /* 0x00007300ff1077ac */ /* 0x000ee20008000800 */
[----:B------:R-:W-:-:S02]  /*40eb0*/  SHF.R.S32.HI R15, RZ, 0x1f, R10 ;  /* 0x0000001fff0f7819 */ /* 0x000fc4000001140a */
[C---:B------:R-:W-:Y:S01]  /*40ec0*/  IADD3 R8, P1, PT, R10.reuse, R2, RZ ;  /* 0x000000020a087210 */ /* 0x040fe20007f3e0ff */
[----:B------:R-:W3:Y:S01]  /*40ed0*/  LDCU UR12, c[0x0][0x3b8] ;  /* 0x00007700ff0c77ac */ /* 0x000ee20008000800 */
[----:B0-----:R-:W-:-:S03]  /*40ee0*/  IADD3 R4, P6, PT, R10, R3, RZ ;  /* 0x000000030a047210 */ /* 0x001fc60007fde0ff */
[C---:B------:R-:W-:Y:S01]  /*40ef0*/  IMAD.X R9, R15.reuse, 0x1, R0, P1 ;  /* 0x000000010f097824 */ /* 0x040fe200008e0600 */
[C---:B------:R-:W-:Y:S01]  /*40f00*/  PRMT R13, R20.reuse, 0x7770, RZ ;  /* 0x00007770140d7816 */ /* 0x040fe200000000ff */
[----:B------:R-:W0:Y:S01]  /*40f10*/  LDCU UR24, c[0x0][0x398] ;  /* 0x00007300ff1877ac */ /* 0x000e220008000800 */
[----:B------:R-:W-:Y:S01]  /*40f20*/  IMAD.X R5, R15, 0x1, R28, P6 ;  /* 0x000000010f057824 */ /* 0x000fe200030e061c */
[----:B--2---:R-:W-:Y:S02]  /*40f30*/  PRMT R11, R20, 0x7771, RZ ;  /* 0x00007771140b7816 */ /* 0x004fe400000000ff */
[----:B------:R2:W-:Y:S01]  /*40f40*/  @P5 STG.E.U8 desc[UR8][R8.64], R13 ;  /* 0x0000000d08005986 */ /* 0x0005e2000c101108 */
[----:B------:R-:W-:Y:S01]  /*40f50*/  ISETP.LT.AND P5, PT, R22, UR26, !P3 ;  /* 0x0000001a16007c0c */ /* 0x000fe2000dfa1270 */
[----:B------:R-:W-:Y:S01]  /*40f60*/  VIADD R10, R10, UR4 ;  /* 0x000000040a0a7c36 */ /* 0x000fe20008000000 */
[----:B-1----:R-:W-:Y:S01]  /*40f70*/  ISETP.GE.AND P1, PT, R12, UR14, PT ;  /* 0x0000000e0c007c0c */ /* 0x002fe2000bf26270 */
[----:B------:R1:W-:Y:S01]  /*40f80*/  @P4 STG.E.U8 desc[UR8][R4.64], R11 ;  /* 0x0000000b04004986 */ /* 0x0003e2000c101108 */
[----:B------:R-:W0:Y:S03]  /*40f90*/  LDCU UR14, c[0x0][0x39c] ;  /* 0x00007380ff0e77ac */ /* 0x000e260008000800 */
[----:B------:R-:W3:Y:S01]  /*40fa0*/  LDL.LU R22, [R1+0x11d8] ;  /* 0x0011d80001167983 */ /* 0x000ee20000300800 */
[----:B------:R-:W0:Y:S01]  /*40fb0*/  LDCU UR4, c[0x0][0x3b8] ;  /* 0x00007700ff0477ac */ /* 0x000e220008000800 */
[C---:B--2---:R-:W-:Y:S01]  /*40fc0*/  PRMT R13, R20.reuse, 0x7772, RZ ;  /* 0x00007772140d7816 */ /* 0x044fe200000000ff */
[----:B------:R-:W2:Y:S01]  /*40fd0*/  LDCU UR26, c[0x0][0x398] ;  /* 0x00007300ff1a77ac */ /* 0x000ea20008000800 */
[----:B-1----:R-:W-:-:S02]  /*40fe0*/  PRMT R11, R20, 0x7773, RZ ;  /* 0x00007773140b7816 */ /* 0x002fc400000000ff */
[----:B------:R-:W2:Y:S01]  /*40ff0*/  LDL.LU R20, [R1+0x624] ;  /* 0x0006240001147983 */ /* 0x000ea20000300800 */
[----:B------:R-:W-:Y:S01]  /*41000*/  ISETP.LT.AND P4, PT, R29, UR18, !P3 ;  /* 0x000000121d007c0c */ /* 0x000fe2000df81270 */
[----:B------:R-:W-:Y:S01]  /*41010*/  VIADD R12, R23, 0x64 ;  /* 0x00000064170c7836 */ /* 0x000fe20000000000 */
[----:B------:R-:W-:Y:S01]  /*41020*/  SHF.R.S32.HI R15, RZ, 0x1f, R10 ;  /* 0x0000001fff0f7819 */ /* 0x000fe2000001140a */
[----:B------:R-:W1:Y:S01]  /*41030*/  LDCU UR18, c[0x0][0x398] ;  /* 0x00007300ff1277ac */ /* 0x000e620008000800 */
[C---:B------:R-:W-:Y:S02]  /*41040*/  IADD3 R6, P3, PT, R10.reuse, R2, RZ ;  /* 0x000000020a067210 */ /* 0x040fe40007f7e0ff */
[----:B------:R-:W-:-:S03]  /*41050*/  IADD3 R8, P6, PT, R10, R3, RZ ;  /* 0x000000030a087210 */ /* 0x000fc60007fde0ff */
[C---:B------:R-:W-:Y:S01]  /*41060*/  IMAD.X R7, R15.reuse, 0x1, R0, P3 ;  /* 0x000000010f077824 */ /* 0x040fe200018e0600 */
[----:B0-----:R-:W-:Y:S01]  /*41070*/  ISETP.GE.AND P3, PT, R12, UR14, PT ;  /* 0x0000000e0c007c0c */ /* 0x001fe2000bf66270 */
[----:B------:R-:W0:Y:S01]  /*41080*/  LDCU UR14, c[0x0][0x39c] ;  /* 0x00007380ff0e77ac */ /* 0x000e220008000800 */
[----:B------:R-:W-:Y:S02]  /*41090*/  IMAD.X R9, R15, 0x1, R28, P6 ;  /* 0x000000010f097824 */ /* 0x000fe400030e061c */
[----:B----4-:R-:W-:Y:S01]  /*410a0*/  VIADD R10, R10, UR6 ;  /* 0x000000060a0a7c36 */ /* 0x010fe20008000000 */
[----:B------:R4:W-:Y:S01]  /*410b0*/  @P5 STG.E.U8 desc[UR8][R6.64], R13 ;  /* 0x0000000d06005986 */ /* 0x0009e2000c101108 */
[----:B------:R-:W-:Y:S01]  /*410c0*/  VIADD R12, R23, 0x65 ;  /* 0x00000065170c7836 */ /* 0x000fe20000000000 */
[----:B------:R-:W0:Y:S02]  /*410d0*/  LDCU UR6, c[0x0][0x3b8] ;  /* 0x00007700ff0677ac */ /* 0x000e240008000800 */
[----:B------:R1:W-:Y:S01]  /*410e0*/  @P4 STG.E.U8 desc[UR8][R8.64], R11 ;  /* 0x0000000b08004986 */ /* 0x0003e2000c101108 */
[----:B------:R-:W-:Y:S01]  /*410f0*/  ISETP.LT.AND P4, PT, R29, UR20, !P2 ;  /* 0x000000141d007c0c */ /* 0x000fe2000d781270 */
[----:B------:R-:W0:Y:S01]  /*41100*/  LDCU UR20, c[0x0][0x398] ;  /* 0x00007300ff1477ac */ /* 0x000e220008000800 */
[----:B------:R-:W-:-:S02]  /*41110*/  SHF.R.S32.HI R15, RZ, 0x1f, R10 ;  /* 0x0000001fff0f7819 */ /* 0x000fc4000001140a */
[----:B----4-:R-:W-:Y:S02]  /*41120*/  IADD3 R6, P6, PT, R10, R3, RZ ;  /* 0x000000030a067210 */ /* 0x010fe40007fde0ff */
[C---:B------:R-:W-:Y:S02]  /*41130*/  PRMT R13, R21.reuse, 0x7770, RZ ;  /* 0x00007770150d7816 */ /* 0x040fe400000000ff */
[----:B-1----:R-:W-:Y:S01]  /*41140*/  PRMT R11, R21, 0x7771, RZ ;  /* 0x00007771150b7816 */ /* 0x002fe200000000ff */
[----:B------:R-:W-:Y:S01]  /*41150*/  IMAD.X R7, R15, 0x1, R28, P6 ;  /* 0x000000010f077824 */ /* 0x000fe200030e061c */
[----:B--2---:R-:W-:Y:S01]  /*41160*/  ISETP.LT.AND P5, PT, R20, UR27, !P2 ;  /* 0x0000001b14007c0c */ /* 0x004fe2000d7a1270 */
[----:B------:R-:W1:Y:S01]  /*41170*/  LDCU UR27, c[0x0][0x398] ;  /* 0x00007300ff1b77ac */ /* 0x000e620008000800 */
[----:B------:R-:W-:-:S05]  /*41180*/  IADD3 R4, P2, PT, R10, R2, RZ ;  /* 0x000000020a047210 */ /* 0x000fca0007f5e0ff */
[----:B------:R-:W-:Y:S01]  /*41190*/  IMAD.X R5, R15, 0x1, R0, P2 ;  /* 0x000000010f057824 */ /* 0x000fe200010e0600 */
[----:B0-----:R-:W-:Y:S01]  /*411a0*/  ISETP.GE.AND P2, PT, R12, UR14, PT ;  /* 0x0000000e0c007c0c */ /* 0x001fe2000bf46270 */
[----:B------:R-:W0:Y:S01]  /*411b0*/  LDCU UR14, c[0x0][0x39c] ;  /* 0x00007380ff0e77ac */ /* 0x000e220008000800 */
[----:B------:R-:W-:-:S03]  /*411c0*/  VIADD R10, R10, UR10 ;  /* 0x0000000a0a0a7c36 */ /* 0x000fc60008000000 */
[----:B------:R2:W-:Y:S01]  /*411d0*/  @P5 STG.E.U8 desc[UR8][R4.64], R13 ;  /* 0x0000000d04005986 */ /* 0x0005e2000c101108 */
[----:B------:R-:W-:Y:S01]  /*411e0*/  ISETP.LT.AND P5, PT, R20, UR22, !P1 ;  /* 0x0000001614007c0c */ /* 0x000fe2000cfa1270 */
[----:B------:R-:W-:Y:S01]  /*411f0*/  VIADD R12, R23, 0x66 ;  /* 0x00000066170c7836 */ /* 0x000fe20000000000 */
[----:B------:R-:W-:Y:S01]  /*41200*/  SHF.R.S32.HI R15, RZ, 0x1f, R10 ;  /* 0x0000001fff0f7819 */ /* 0x000fe2000001140a */
[----:B------:R4:W-:Y:S01]  /*41210*/  @P4 STG.E.U8 desc[UR8][R6.64], R11 ;  /* 0x0000000b06004986 */ /* 0x0009e2000c101108 */
[----:B------:R-:W-:Y:S01]  /*41220*/  IADD3 R8, P4, PT, R10, R2, RZ ;  /* 0x000000020a087210 */ /* 0x000fe20007f9e0ff */
[----:B------:R-:W1:Y:S01]  /*41230*/  LDCU UR10, c[0x0][0x3b8] ;  /* 0x00007700ff0a77ac */ /* 0x000e620008000800 */
[----:B---3--:R-:W-:-:S03]  /*41240*/  ISETP.LT.AND P1, PT, R29, UR16, !P1 ;  /* 0x000000101d007c0c */ /* 0x008fc6000cf21270 */
[----:B------:R-:W-:Y:S01]  /*41250*/  IMAD.X R9, R15, 0x1, R0, P4 ;  /* 0x000000010f097824 */ /* 0x000fe200020e0600 */
[----:B------:R-:W3:Y:S01]  /*41260*/  LDCU UR16, c[0x0][0x398] ;  /* 0x00007300ff1077ac */ /* 0x000ee20008000800 */
[-C--:B--2---:R-:W-:Y:S02]  /*41270*/  IADD3 R4, P6, PT, R10, R3.reuse, RZ ;  /* 0x000000030a047210 */ /* 0x084fe40007fde0ff */
[----:B0-----:R-:W-:Y:S01]  /*41280*/  ISETP.GE.AND P4, PT, R12, UR14, PT ;  /* 0x0000000e0c007c0c */ /* 0x001fe2000bf86270 */
[----:B------:R-:W0:Y:S01]  /*41290*/  LDCU UR14, c[0x0][0x39c] ;  /* 0x00007380ff0e77ac */ /* 0x000e220008000800 */
[----:B----4-:R-:W-:Y:S01]  /*412a0*/  PRMT R11, R21, 0x7772, RZ ;  /* 0x00007772150b7816 */ /* 0x010fe200000000ff */
[----:B------:R-:W-:Y:S01]  /*412b0*/  IMAD.X R5, R15, 0x1, R28, P6 ;  /* 0x000000010f057824 */ /* 0x000fe200030e061c */
[----:B------:R-:W-:Y:S01]  /*412c0*/  PRMT R21, R21, 0x7773, RZ ;  /* 0x0000777315157816 */ /* 0x000fe200000000ff */
[----:B------:R-:W-:Y:S01]  /*412d0*/  VIADD R10, R10, UR12 ;  /* 0x0000000c0a0a7c36 */ /* 0x000fe20008000000 */
[----:B------:R-:W-:Y:S01]  /*412e0*/  PRMT R13, R22, 0x7770, RZ ;  /* 0x00007770160d7816 */ /* 0x000fe200000000ff */
[----:B------:R2:W-:Y:S01]  /*412f0*/  @P5 STG.E.U8 desc[UR8][R8.64], R11 ;  /* 0x0000000b08005986 */ /* 0x0005e2000c101108 */
[----:B------:R-:W-:Y:S01]  /*41300*/  ISETP.LT.AND P5, PT, R20, UR24, !P3 ;  /* 0x0000001814007c0c */ /* 0x000fe2000dfa1270 */
[----:B------:R-:W-:Y:S01]  /*41310*/  VIADD R12, R23, 0x67 ;  /* 0x00000067170c7836 */ /* 0x000fe20000000000 */
[----:B------:R-:W-:Y:S01]  /*41320*/  ISETP.LT.AND P3, PT, R29, UR18, !P3 ;  /* 0x000000121d007c0c */ /* 0x000fe2000df61270 */
[----:B------:R-:W-:Y:S01]  /*41330*/  @P1 STG.E.U8 desc[UR8][R4.64], R21 ;  /* 0x0000001504001986 */ /* 0x000fe2000c101108 */
[----:B------:R-:W-:Y:S01]  /*41340*/  SHF.R.S32.HI R15, RZ, 0x1f, R10 ;  /* 0x0000001fff0f7819 */ /* 0x000fe2000001140a */
[----:B------:R-:W4:Y:S01]  /*41350*/  LDCU UR22, c[0x0][0x398] ;  /* 0x00007300ff1677ac */ /* 0x000f220008000800 */
[C---:B------:R-:W-:Y:S01]  /*41360*/  IADD3 R6, P1, PT, R10.reuse, R2, RZ ;  /* 0x000000020a067210 */ /* 0x040fe20007f3e0ff */
[----:B------:R-:W1:Y:S01]  /*41370*/  LDCU UR18, c[0x0][0x398] ;  /* 0x00007300ff1277ac */ /* 0x000e620008000800 */
[----:B--2---:R-:W-:-:S03]  /*41380*/  IADD3 R8, P6, PT, R10, R3, RZ ;  /* 0x000000030a087210 */ /* 0x004fc60007fde0ff */
[C---:B------:R-:W-:Y:S01]  /*41390*/  IMAD.X R7, R15.reuse, 0x1, R0, P1 ;  /* 0x000000010f077824 */ /* 0x040fe200008e0600 */
[----:B------:R-:W-:Y:S01]  /*413a0*/  PRMT R11, R22, 0x7771, RZ ;  /* 0x00007771160b7816 */ /* 0x000fe200000000ff */
[----:B------:R-:W2:Y:S01]  /*413b0*/  LDCU UR12, c[0x0][0x3b8] ;  /* 0x00007700ff0c77ac */ /* 0x000ea20008000800 */
[----:B------:R-:W-:Y:S01]  /*413c0*/  IMAD.X R9, R15, 0x1, R28, P6 ;  /* 0x000000010f097824 */ /* 0x000fe200030e061c */
[----:B0-----:R-:W-:Y:S01]  /*413d0*/  ISETP.GE.AND P1, PT, R12, UR14, PT ;  /* 0x0000000e0c007c0c */ /* 0x001fe2000bf26270 */
[----:B------:R-:W-:Y:S01]  /*413e0*/  VIADD R12, R23, 0x68 ;  /* 0x00000068170c7836 */ /* 0x000fe20000000000 */
[----:B------:R0:W-:Y:S01]  /*413f0*/  @P5 STG.E.U8 desc[UR8][R6.64], R13 ;  /* 0x0000000d06005986 */ /* 0x0001e2000c101108 */
[----:B------:R-:W1:Y:S03]  /*41400*/  LDCU UR14, c[0x0][0x39c] ;  /* 0x00007380ff0e77ac */ /* 0x000e660008000800 */
[----:B------:R-:W2:Y:S01]  /*41410*/  LDL.LU R23, [R1+0x11d4] ;  /* 0x0011d40001177983 */ /* 0x000ea20000300800 */
[----:B------:R-:W1:Y:S03]  /*41420*/  LDCU UR24, c[0x0][0x398] ;  /* 0x00007300ff1877ac */ /* 0x000e660008000800 */
[----:B------:R3:W-:Y:S01]  /*41430*/  @P3 STG.E.U8 desc[UR8][R8.64], R11 ;  /* 0x0000000b08003986 */ /* 0x0007e2000c101108 */
[----:B0-----:R-:W-:-:S02]  /*41440*/  PRMT R13, R22, 0x7772, RZ ;  /* 0x00007772160d7816 */ /* 0x001fc400000000ff */
[----:B---3--:R-:W-:Y:S02]  /*41450*/  PRMT R11, R22, 0x7773, RZ ;  /* 0x00007773160b7816 */ /* 0x008fe400000000ff */
[----:B------:R-:W3:Y:S01]  /*41460*/  LDL.LU R22, [R1+0x470] ;  /* 0x0004700001167983 */ /* 0x000ee20000300800 */
[----:B------:R-:W-:Y:S01]  /*41470*/  VIADD R10, R10, UR4 ;  /* 0x000000040a0a7c36 */ /* 0x000fe20008000000 */
[----:B------:R-:W-:Y:S01]  /*41480*/  ISETP.LT.AND P5, PT, R20, UR26, !P2 ;  /* 0x0000001a14007c0c */ /* 0x000fe2000d7a1270 */
[----:B------:R-:W0:Y:S01]  /*41490*/  LDCU UR4, c[0x0][0x3b8] ;  /* 0x00007700ff0477ac */ /* 0x000e220008000800 */
[----:B------:R-:W-:Y:S02]  /*414a0*/  ISETP.LT.AND P3, PT, R29, UR20, !P2 ;  /* 0x000000141d007c0c */ /* 0x000fe4000d761270 */
[----:B------:R-:W-:Y:S01]  /*414b0*/  SHF.R.S32.HI R15, RZ, 0x1f, R10 ;  /* 0x0000001fff0f7819 */ /* 0x000fe2000001140a */
[----:B------:R-:W0:Y:S01]  /*414c0*/  LDCU UR20, c[0x0][0x398] ;  /* 0x00007300ff1477ac */ /* 0x000e220008000800 */
[----:B------:R-:W-:-:S02]  /*414d0*/  IADD3 R4, P2, PT, R10, R2, RZ ;  /* 0x000000020a047210 */ /* 0x000fc40007f5e0ff */
[----:B------:R-:W-:Y:S01]  /*414e0*/  IADD3 R6, P6, PT, R10, R3, RZ ;  /* 0x000000030a067210 */ /* 0x000fe20007fde0ff */
[----:B------:R-:W0:Y:S02]  /*414f0*/  LDCU UR26, c[0x0][0x398] ;  /* 0x00007300ff1a77ac */ /* 0x000e240008000800 */
[C---:B------:R-:W-:Y:S01]  /*41500*/  IMAD.X R5, R15.reuse, 0x1, R0, P2 ;  /* 0x000000010f057824 */ /* 0x040fe200010e0600 */
[----:B-1----:R-:W-:Y:S01]  /*41510*/  ISETP.GE.AND P2, PT, R12, UR14, PT ;  /* 0x0000000e0c007c0c */ /* 0x002fe2000bf46270 */
[----:B------:R-:W-:Y:S01]  /*41520*/  IMAD.X R7, R15, 0x1, R28, P6 ;  /* 0x000000010f077824 */ /* 0x000fe200030e061c */
[----:B------:R-:W1:Y:S02]  /*41530*/  LDCU UR14, c[0x0][0x39c] ;  /* 0x00007380ff0e77ac */ /* 0x000e640008000800 */
[----:B------:R0:W-:Y:S01]  /*41540*/  @P5 STG.E.U8 desc[UR8][R4.64], R13 ;  /* 0x0000000d04005986 */ /* 0x0001e2000c101108 */
[----:B------:R-:W-:Y:S01]  /*41550*/  ISETP.LT.AND P5, PT, R20, UR27, !P4 ;  /* 0x0000001b14007c0c */ /* 0x000fe2000e7a1270 */
[----:B------:R-:W-:Y:S01]  /*41560*/  VIADD R10, R10, UR6 ;  /* 0x000000060a0a7c36 */ /* 0x000fe20008000000 */
[----:B------:R-:W-:Y:S01]  /*41570*/  ISETP.LT.AND P4, PT, R29, UR16, !P4 ;  /* 0x000000101d007c0c */ /* 0x000fe2000e781270 */
[----:B------:R-:W1:Y:S01]  /*41580*/  LDCU UR16, c[0x0][0x39c] ;  /* 0x00007380ff1077ac */ /* 0x000e620008000800 */
[----:B------:R4:W-:Y:S02]  /*41590*/  @P3 STG.E.U8 desc[UR8][R6.64], R11 ;  /* 0x0000000b06003986 */ /* 0x0009e4000c101108 */
[----:B------:R-:W-:Y:S01]  /*415a0*/  SHF.R.S32.HI R15, RZ, 0x1f, R10 ;  /* 0x0000001fff0f7819 */ /* 0x000fe2000001140a */
[----:B------:R-:W1:Y:S01]  /*415b0*/  LDCU UR27, c[0x0][0x398] ;  /* 0x00007300ff1b77ac */ /* 0x000e620008000800 */
[----:B------:R-:W-:-:S02]  /*415c0*/  IADD3 R8, P3, PT, R10, R2, RZ ;  /* 0x000000020a087210 */ /* 0x000fc40007f7e0ff */
[C---:B0-----:R-:W-:Y:S01]  /*415d0*/  IADD3 R4, P6, PT, R10.reuse, R3, RZ ;  /* 0x000000030a047210 */ /* 0x041fe20007fde0ff */
[----:B------:R-:W-:Y:S01]  /*415e0*/  VIADD R10, R10, UR10 ;  /* 0x0000000a0a0a7c36 */ /* 0x000fe20008000000 */
[----:B------:R-:W0:Y:S01]  /*415f0*/  LDCU UR6, c[0x0][0x3b8] ;  /* 0x00007700ff0677ac */ /* 0x000e220008000800 */
[C---:B------:R-:W-:Y:S02]  /*41600*/  IMAD.X R9, R15.reuse, 0x1, R0, P3 ;  /* 0x000000010f097824 */ /* 0x040fe400018e0600 */
[----:B------:R-:W-:Y:S01]  /*41610*/  IMAD.X R5, R15, 0x1, R28, P6 ;  /* 0x000000010f057824 */ /* 0x000fe200030e061c */
[----:B------:R-:W-:Y:S01]  /*41620*/  SHF.R.S32.HI R15, RZ, 0x1f, R10 ;  /* 0x0000001fff0f7819 */ /* 0x000fe2000001140a */
[----:B------:R-:W0:Y:S01]  /*41630*/  LDCU UR10, c[0x0][0x3b8] ;  /* 0x00007700ff0a77ac */ /* 0x000e220008000800 */
[----:B----4-:R-:W-:Y:S02]  /*41640*/  IADD3 R6, P6, PT, R10, R2, RZ ;  /* 0x000000020a067210 */ /* 0x010fe40007fde0ff */
[----:B--2---:R-:W-:-:S02]  /*41650*/  PRMT R13, R23, 0x7770, RZ ;  /* 0x00007770170d7816 */ /* 0x004fc400000000ff */
[----:B------:R-:W-:-:S03]  /*41660*/  PRMT R11, R23, 0x7771, RZ ;  /* 0x00007771170b7816 */ /* 0x000fc600000000ff */
[----:B------:R-:W-:Y:S01]  /*41670*/  @P5 STG.E.U8 desc[UR8][R8.64], R13 ;  /* 0x0000000d08005986 */ /* 0x000fe2000c101108 */
[----:B------:R-:W-:Y:S01]  /*41680*/  ISETP.LT.AND P5, PT, R20, UR22, !P1 ;  /* 0x0000001614007c0c */ /* 0x000fe2000cfa1270 */
[----:B------:R-:W2:Y:S01]  /*41690*/  LDCU UR22, c[0x0][0x398] ;  /* 0x00007300ff1677ac */ /* 0x000ea20008000800 */
[----:B------:R-:W-:Y:S01]  /*416a0*/  ISETP.LT.AND P1, PT, R29, UR18, !P1 ;  /* 0x000000121d007c0c */ /* 0x000fe2000cf21270 */
[----:B------:R4:W-:Y:S01]  /*416b0*/  @P4 STG.E.U8 desc[UR8][R4.64], R11 ;  /* 0x0000000b04004986 */ /* 0x0009e2000c101108 */
[----:B------:R-:W0:Y:S01]  /*416c0*/  LDCU UR18, c[0x0][0x398] ;  /* 0x00007300ff1277ac */ /* 0x000e220008000800 */
[C---:B---3--:R-:W-:Y:S02]  /*416d0*/  VIADD R12, R22.reuse, 0x69 ;  /* 0x00000069160c7836 */ /* 0x048fe40000000000 */
[----:B------:R-:W-:-:S03]  /*416e0*/  VIADD R7, R22, 0x6a ;  /* 0x0000006a16077836 */ /* 0x000fc60000000000 */
[----:B-1----:R-:W-:Y:S01]  /*416f0*/  ISETP.GE.AND P3, PT, R12, UR14, PT ;  /* 0x0000000e0c007c0c */ /* 0x002fe2000bf66270 */
[----:B------:R-:W1:Y:S01]  /*41700*/  LDCU UR14, c[0x0][0x39c] ;  /* 0x00007380ff0e77ac */ /* 0x000e620008000800 */
[----:B------:R-:W-:Y:S01]  /*41710*/  ISETP.GE.AND P4, PT, R7, UR16, PT ;  /* 0x0000001007007c0c */ /* 0x000fe2000bf86270 */
[----:B------:R-:W-:Y:S01]  /*41720*/  IMAD.X R7, R15, 0x1, R0, P6 ;  /* 0x000000010f077824 */ /* 0x000fe200030e0600 */
[C---:B----4-:R-:W-:Y:S02]  /*41730*/  IADD3 R4, P6, PT, R10.reuse, R3, RZ ;  /* 0x000000030a047210 */ /* 0x050fe40007fde0ff */
[C---:B------:R-:W-:Y:S01]  /*41740*/  PRMT R9, R23.reuse, 0x7772, RZ ;  /* 0x0000777217097816 */ /* 0x040fe200000000ff */
[----:B------:R-:W-:Y:S01]  /*41750*/  VIADD R12, R10, UR12 ;  /* 0x0000000c0a0c7c36 */ /* 0x000fe20008000000 */
[----:B------:R-:W-:Y:S01]  /*41760*/  PRMT R23, R23, 0x7773, RZ ;  /* 0x0000777317177816 */ /* 0x000fe200000000ff */
[----:B------:R-:W-:Y:S01]  /*41770*/  IMAD.X R5, R15, 0x1, R28, P6 ;  /* 0x000000010f057824 */ /* 0x000fe200030e061c */
[----:B------:R-:W3:Y:S01]  /*41780*/  LDCU UR16, c[0x0][0x39c] ;  /* 0x00007380ff1077ac */ /* 0x000ee20008000800 */
[----:B------:R4:W-:Y:S01]  /*41790*/  @P5 STG.E.U8 desc[UR8][R6.64], R9 ;  /* 0x0000000906005986 */ /* 0x0009e2000c101108 */
[----:B------:R-:W-:Y:S01]  /*417a0*/  ISETP.LT.AND P5, PT, R20, UR24, !P2 ;  /* 0x0000001814007c0c */ /* 0x000fe2000d7a1270 */
[----:B------:R-:W-:Y:S01]  /*417b0*/  VIADD R8, R22, 0x6b ;  /* 0x0000006b16087836 */ /* 0x000fe20000000000 */
[----:B------:R-:W-:Y:S01]  /*417c0*/  SHF.R.S32.HI R13, RZ, 0x1f, R12 ;  /* 0x0000001fff0d7819 */ /* 0x000fe2000001140c */
[----:B------:R-:W-:Y:S01]  /*417d0*/  @P1 STG.E.U8 desc[UR8][R4.64], R23 ;  /* 0x0000001704001986 */ /* 0x000fe2000c101108 */
[----:B------:R-:W-:Y:S01]  /*417e0*/  IADD3 R10, P1, PT, R12, R2, RZ ;  /* 0x000000020c0a7210 */ /* 0x000fe20007f3e0ff */
[----:B------:R-:W0:Y:S04]  /*417f0*/  LDCU UR12, c[0x0][0x3b8] ;  /* 0x00007700ff0c77ac */ /* 0x000e280008000800 */
[----:B------:R-:W-:Y:S01]  /*41800*/  IMAD.X R11, R13, 0x1, R0, P1 ;  /* 0x000000010d0b7824 */ /* 0x000fe200008e0600 */
[----:B-1----:R-:W-:-:S02]  /*41810*/  ISETP.GE.AND P1, PT, R8, UR14, PT ;  /* 0x0000000e08007c0c */ /* 0x002fc4000bf26270 */
[C---:B----4-:R-:W-:Y:S02]  /*41820*/  PRMT R7, R24.reuse, 0x7770, RZ ;  /* 0x0000777018077816 */ /* 0x050fe400000000ff */
[----:B------:R-:W-:Y:S01]  /*41830*/  PRMT R15, R24, 0x7771, RZ ;  /* 0x00007771180f7816 */ /* 0x000fe200000000ff */
[----:B------:R-:W-:Y:S01]  /*41840*/  VIADD R6, R22, 0x6c ;  /* 0x0000006c16067836 */ /* 0x000fe20000000000 */
[C---:B------:R-:W-:Y:S01]  /*41850*/  IADD3 R8, P6, PT, R12.reuse, R3, RZ ;  /* 0x000000030c087210 */ /* 0x040fe20007fde0ff */
[----:B------:R1:W-:Y:S01]  /*41860*/  @P5 STG.E.U8 desc[UR8][R10.64], R7 ;  /* 0x000000070a005986 */ /* 0x0003e2000c101108 */
[----:B------:R-:W-:Y:S01]  /*41870*/  ISETP.LT.AND P2, PT, R29, UR20, !P2 ;  /* 0x000000141d007c0c */ /* 0x000fe2000d741270 */
[----:B------:R-:W-:Y:S01]  /*41880*/  VIADD R12, R12, UR4 ;  /* 0x000000040c0c7c36 */ /* 0x000fe20008000000 */
[----:B------:R-:W4:Y:S01]  /*41890*/  LDCU UR14, c[0x0][0x39c] ;  /* 0x00007380ff0e77ac */ /* 0x000f220008000800 */
[----:B------:R-:W-:Y:S01]  /*418a0*/  IMAD.X R9, R13, 0x1, R28, P6 ;  /* 0x000000010d097824 */ /* 0x000fe200030e061c */
[----:B------:R-:W-:-:S02]  /*418b0*/  PRMT R13, R24, 0x7772, RZ ;  /* 0x00007772180d7816 */ /* 0x000fc400000000ff */
[----:B-1----:R-:W-:Y:S01]  /*418c0*/  PRMT R11, R24, 0x7773, RZ ;  /* 0x00007773180b7816 */ /* 0x002fe200000000ff */
[----:B------:R-:W1:Y:S01]  /*418d0*/  LDCU UR20, c[0x0][0x398] ;  /* 0x00007300ff1477ac */ /* 0x000e620008000800 */
[----:B------:R-:W2:Y:S01]  /*418e0*/  LDL.LU R24, [R1+0x18] ;  /* 0x0000180001187983 */ /* 0x000ea20000300800 */
[----:B------:R-:W-:Y:S02]  /*418f0*/  SHF.R.S32.HI R17, RZ, 0x1f, R12 ;  /* 0x0000001fff117819 */ /* 0x000fe4000001140c */
[----:B------:R-:W-:Y:S02]  /*41900*/  ISETP.LT.AND P5, PT, R20, UR26, !P3 ;  /* 0x0000001a14007c0c */ /* 0x000fe4000dfa1270 */
[----:B------:R1:W-:Y:S01]  /*41910*/  @P2 STG.E.U8 desc[UR8][R8.64], R15 ;  /* 0x0000000f08002986 */ /* 0x0003e2000c101108 */
[----:B------:R-:W-:Y:S01]  /*41920*/  IADD3 R4, P2, PT, R12, R2, RZ ;  /* 0x000000020c047210 */ /* 0x000fe20007f5e0ff */
[----:B------:R-:W-:Y:S01]  /*41930*/  VIADD R10, R22, 0x6d ;  /* 0x0000006d160a7836 */ /* 0x000fe20000000000 */
[----:B------:R-:W-:Y:S01]  /*41940*/  ISETP.LT.AND P3, PT, R29, UR27, !P3 ;  /* 0x0000001b1d007c0c */ /* 0x000fe2000df61270 */
[----:B------:R-:W2:Y:S02]  /*41950*/  LDCU UR4, c[0x0][0x3b8] ;  /* 0x00007700ff0477ac */ /* 0x000ea40008000800 */
[C---:B------:R-:W-:Y:S01]  /*41960*/  IMAD.X R5, R17.reuse, 0x1, R0, P2 ;  /* 0x0000000111057824 */ /* 0x040fe200010e0600 */
[----:B---3--:R-:W-:Y:S01]  /*41970*/  ISETP.GE.AND P2, PT, R6, UR16, PT ;  /* 0x0000001006007c0c */ /* 0x008fe2000bf46270 */
[----:B------:R-:W3:Y:S01]  /*41980*/  LDCU UR16, c[0x0][0x398] ;  /* 0x00007300ff1077ac */ /* 0x000ee20008000800 */
[C---:B------:R-:W-:Y:S01]  /*41990*/  IADD3 R6, P6, PT, R12.reuse, R3, RZ ;  /* 0x000000030c067210 */ /* 0x040fe20007fde0ff */
[----:B0-----:R-:W-:Y:S01]  /*419a0*/  VIADD R12, R12, UR6 ;  /* 0x000000060c0c7c36 */ /* 0x001fe20008000000 */
[----:B------:R0:W-:Y:S01]  /*419b0*/  @P5 STG.E.U8 desc[UR8][R4.64], R13 ;  /* 0x0000000d04005986 */ /* 0x0001e2000c101108 */
[----:B------:R-:W2:Y:S02]  /*419c0*/  LDCU UR6, c[0x0][0x39c] ;  /* 0x00007380ff0677ac */ /* 0x000ea40008000800 */
[----:B------:R-:W-:Y:S01]  /*419d0*/  IMAD.X R7, R17, 0x1, R28, P6 ;  /* 0x0000000111077824 */ /* 0x000fe200030e061c */
[----:B------:R-:W-:-:S02]  /*419e0*/  ISETP.LT.AND P5, PT, R20, UR28, !P4 ;  /* 0x0000001c14007c0c */ /* 0x000fc4000e7a1270 */
[----:B------:R-:W-:Y:S01]  /*419f0*/  ISETP.LT.AND P4, PT, R29, UR18, !P4 ;  /* 0x000000121d007c0c */ /* 0x000fe2000e781270 */
[----:B------:R-:W2:Y:S01]  /*41a00*/  LDCU UR18, c[0x0][0x398] ;  /* 0x00007300ff1277ac */ /* 0x000ea20008000800 */
[----:B------:R3:W-:Y:S01]  /*41a10*/  @P3 STG.E.U8 desc[UR8][R6.64], R11 ;  /* 0x0000000b06003986 */ /* 0x0007e2000c101108 */
[----:B-1----:R-:W-:Y:S02]  /*41a20*/  SHF.R.S32.HI R15, RZ, 0x1f, R12 ;  /* 0x0000001fff0f7819 */ /* 0x002fe4000001140c */
[C---:B------:R-:W-:Y:S02]  /*41a30*/  IADD3 R8, P3, PT, R12.reuse, R2, RZ ;  /* 0x000000020c087210 */ /* 0x040fe40007f7e0ff */
[C---:B0-----:R-:W-:Y:S01]  /*41a40*/  IADD3 R4, P6, PT, R12.reuse, R3, RZ ;  /* 0x000000030c047210 */ /* 0x041fe20007fde0ff */
[----:B------:R-:W-:Y:S01]  /*41a50*/  VIADD R12, R12, UR10 ;  /* 0x0000000a0c0c7c36 */ /* 0x000fe20008000000 */
[----:B------:R-:W-:Y:S01]  /*41a60*/  PRMT R13, R25, 0x7770, RZ ;  /* 0x00007770190d7816 */ /* 0x000fe200000000ff */
[----:B------:R-:W-:-:S02]  /*41a70*/  IMAD.X R9, R15, 0x1, R0, P3 ;  /* 0x000000010f097824 */ /* 0x000fc400018e0600 */
[----:B------:R-:W-:Y:S01]  /*41a80*/  IMAD.X R5, R15, 0x1, R28, P6 ;  /* 0x000000010f057824 */ /* 0x000fe200030e061c */
[----:B------:R-:W-:Y:S01]  /*41a90*/  PRMT R15, R25, 0x7771, RZ ;  /* 0x00007771190f7816 */ /* 0x000fe200000000ff */
[----:B---3--:R-:W-:Y:S01]  /*41aa0*/  VIADD R6, R22, 0x6e ;  /* 0x0000006e16067836 */ /* 0x008fe20000000000 */
[----:B----4-:R-:W-:Y:S01]  /*41ab0*/  ISETP.GE.AND P3, PT, R10, UR14, PT ;  /* 0x0000000e0a007c0c */ /* 0x010fe2000bf66270 */
[----:B------:R0:W-:Y:S01]  /*41ac0*/  @P5 STG.E.U8 desc[UR8][R8.64], R13 ;  /* 0x0000000d08005986 */ /* 0x0001e2000c101108 */
[----:B------:R-:W-:Y:S01]  /*41ad0*/  SHF.R.S32.HI R7, RZ, 0x1f, R12 ;  /* 0x0000001fff077819 */ /* 0x000fe2000001140c */
[----:B------:R-:W1:Y:S01]  /*41ae0*/  LDCU UR14, c[0x0][0x398] ;  /* 0x00007300ff0e77ac */ /* 0x000e620008000800 */
[----:B------:R-:W-:Y:S01]  /*41af0*/  IADD3 R10, P6, PT, R12, R2, RZ ;  /* 0x000000020c0a7210 */ /* 0x000fe20007fde0ff */
[----:B------:R3:W-:Y:S01]  /*41b00*/  @P4 STG.E.U8 desc[UR8][R4.64], R15 ;  /* 0x0000000f04004986 */ /* 0x0007e2000c101108 */
[----:B--2---:R-:W-:Y:S01]  /*41b10*/  ISETP.LT.AND P5, PT, R20, UR22, !P1 ;  /* 0x0000001614007c0c */ /* 0x004fe2000cfa1270 */
[----:B------:R-:W2:Y:S01]  /*41b20*/  LDCU UR10, c[0x0][0x39c] ;  /* 0x00007380ff0a77ac */ /* 0x000ea20008000800 */
[----:B------:R-:W-:Y:S01]  /*41b30*/  ISETP.LT.AND P4, PT, R29, UR20, !P1 ;  /* 0x000000141d007c0c */ /* 0x000fe2000cf81270 */
[----:B------:R-:W-:Y:S01]  /*41b40*/  IMAD.X R11, R7, 0x1, R0, P6 ;  /* 0x00000001070b7824 */ /* 0x000fe200030e0600 */
[----:B------:R-:W-:Y:S01]  /*41b50*/  ISETP.GE.AND P1, PT, R6, UR6, PT ;  /* 0x0000000606007c0c */ /* 0x000fe2000bf26270 */
[----:B------:R-:W4:Y:S01]  /*41b60*/  LDCU UR6, c[0x0][0x3b8] ;  /* 0x00007700ff0677ac */ /* 0x000f220008000800 */
[----:B------:R-:W-:-:S02]  /*41b70*/  IADD3 R6, P6, PT, R12, R3, RZ ;  /* 0x000000030c067210 */ /* 0x000fc40007fde0ff */
[C---:B0-----:R-:W-:Y:S01]  /*41b80*/  PRMT R13, R25.reuse, 0x7772, RZ ;  /* 0x00007772190d7816 */ /* 0x041fe200000000ff */
[----:B------:R-:W-:Y:S01]  /*41b90*/  VIADD R12, R12, UR12 ;  /* 0x0000000c0c0c7c36 */ /* 0x000fe20008000000 */
[----:B------:R-:W-:Y:S01]  /*41ba0*/  PRMT R25, R25, 0x7773, RZ ;  /* 0x0000777319197816 */ /* 0x000fe200000000ff */
[----:B------:R-:W-:Y:S01]  /*41bb0*/  IMAD.X R7, R7, 0x1, R28, P6 ;  /* 0x0000000107077824 */ /* 0x000fe200030e061c */
[----:B------:R-:W0:Y:S01]  /*41bc0*/  LDCU UR12, c[0x0][0x39c] ;  /* 0x00007380ff0c77ac */ /* 0x000e220008000800 */
[----:B------:R2:W-:Y:S01]  /*41bd0*/  @P5 STG.E.U8 desc[UR8][R10.64], R13 ;  /* 0x0000000d0a005986 */ /* 0x0005e2000c101108 */
[----:B---3--:R-:W-:Y:S01]  /*41be0*/  SHF.R.S32.HI R5, RZ, 0x1f, R12 ;  /* 0x0000001fff057819 */ /* 0x008fe2000001140c */
[----:B------:R-:W-:Y:S01]  /*41bf0*/  VIADD R4, R22, 0x6f ;  /* 0x0000006f16047836 */ /* 0x000fe20000000000 */
[----:B------:R-:W3:Y:S01]  /*41c00*/  LDCU UR20, c[0x0][0x398] ;  /* 0x00007300ff1477ac */ /* 0x000ee20008000800 */
[----:B------:R0:W-:Y:S01]  /*41c10*/  @P4 STG.E.U8 desc[UR8][R6.64], R25 ;  /* 0x0000001906004986 */ /* 0x0001e2000c101108 */
[----:B------:R-:W-:-:S02]  /*41c20*/  IADD3 R8, P4, PT, R12, R2, RZ ;  /* 0x000000020c087210 */ /* 0x000fc40007f9e0ff */
[----:B------:R-:W-:Y:S01]  /*41c30*/  ISETP.LT.AND P5, PT, R20, UR16, !P2 ;  /* 0x0000001014007c0c */ /* 0x000fe2000d7a1270 */
[----:B------:R-:W0:Y:S01]  /*41c40*/  LDCU UR16, c[0x0][0x398] ;  /* 0x00007300ff1077ac */ /* 0x000e220008000800 */
[----:B-1----:R-:W-:Y:S01]  /*41c50*/  ISETP.LT.AND P2, PT, R29, UR14, !P2 ;  /* 0x0000000e1d007c0c */ /* 0x002fe2000d741270 */
[C---:B------:R-:W-:Y:S01]  /*41c60*/  IMAD.X R9, R5.reuse, 0x1, R0, P4 ;  /* 0x0000000105097824 */ /* 0x040fe200020e0600 */
[----:B--2---:R-:W-:Y:S01]  /*41c70*/  ISETP.GE.AND P4, PT, R4, UR10, PT ;  /* 0x0000000a04007c0c */ /* 0x004fe2000bf86270 */
[----:B------:R-:W1:Y:S01]  /*41c80*/  LDCU UR14, c[0x0][0x398] ;  /* 0x00007300ff0e77ac */ /* 0x000e620008000800 */
[-C--:B------:R-:W-:Y:S02]  /*41c90*/  IADD3 R4, P6, PT, R12, R3.reuse, RZ ;  /* 0x000000030c047210 */ /* 0x080fe40007fde0ff */
[----:B------:R-:W-:Y:S01]  /*41ca0*/  PRMT R13, R26, 0x7770, RZ ;  /* 0x000077701a0d7816 */ /* 0x000fe200000000ff */
[----:B------:R-:W-:Y:S01]  /*41cb0*/  VIADD R12, R12, UR4 ;  /* 0x000000040c0c7c36 */ /* 0x000fe20008000000 */
[----:B------:R-:W-:Y:S01]  /*41cc0*/  PRMT R11, R26, 0x7771, RZ ;  /* 0x000077711a0b7816 */ /* 0x000fe200000000ff */
[----:B------:R-:W-:Y:S01]  /*41cd0*/  IMAD.X R5, R5, 0x1, R28, P6 ;  /* 0x0000000105057824 */ /* 0x000fe200030e061c */
[----:B------:R-:W-:Y:S01]  /*41ce0*/  ISETP.LT.AND P6, PT, R20, UR18, !P3 ;  /* 0x0000001214007c0c */ /* 0x000fe2000dfc1270 */
[----:B------:R-:W-:Y:S01]  /*41cf0*/  VIADD R10, R22, 0x70 ;  /* 0x00000070160a7836 */ /* 0x000fe20000000000 */
[----:B------:R2:W-:Y:S01]  /*41d00*/  @P5 STG.E.U8 desc[UR8][R8.64], R13 ;  /* 0x0000000d08005986 */ /* 0x0005e2000c101108 */
[----:B------:R-:W-:Y:S01]  /*41d10*/  SHF.R.S32.HI R17, RZ, 0x1f, R12 ;  /* 0x0000001fff117819 */ /* 0x000fe2000001140c */
[----:B------:R-:W2:Y:S02]  /*41d20*/  LDCU UR10, c[0x0][0x3b8] ;  /* 0x00007700ff0a77ac */ /* 0x000ea40008000800 */
[----:B------:R1:W-:Y:S01]  /*41d30*/  @P2 STG.E.U8 desc[UR8][R4.64], R11 ;  /* 0x0000000b04002986 */ /* 0x0003e2000c101108 */
[-C--:B0-----:R-:W-:Y:S01]  /*41d40*/  IADD3 R6, P2, PT, R12, R2.reuse, RZ ;  /* 0x000000020c067210 */ /* 0x081fe20007f5e0ff */
[----:B------:R-:W0:Y:S01]  /*41d50*/  LDCU UR18, c[0x0][0x398] ;  /* 0x00007300ff1277ac */ /* 0x000e220008000800 */
[----:B------:R-:W-:Y:S01]  /*41d60*/  ISETP.GE.AND P5, PT, R10, UR12, PT ;  /* 0x0000000c0a007c0c */ /* 0x000fe2000bfa6270 */
[----:B------:R-:W0:Y:S02]  /*41d70*/  LDCU UR12, c[0x0][0x39c] ;  /* 0x00007380ff0c77ac */ /* 0x000e240008000800 */
[----:B------:R-:W-:Y:S01]  /*41d80*/  IMAD.X R7, R17, 0x1, R0, P2 ;  /* 0x0000000111077824 */ /* 0x000fe200010e0600 */
[----:B------:R-:W-:Y:S01]  /*41d90*/  PRMT R15, R26, 0x7772, RZ ;  /* 0x000077721a0f7816 */ /* 0x000fe200000000ff */
[C---:B----4-:R-:W-:Y:S01]  /*41da0*/  VIADD R10, R12.reuse, UR6 ;  /* 0x000000060c0a7c36 */ /* 0x050fe20008000000 */
[----:B--2---:R-:W-:Y:S01]  /*41db0*/  IADD3 R8, P2, PT, R12, R3, RZ ;  /* 0x000000030c087210 */ /* 0x004fe20007f5e0ff */
[----:B------:R-:W-:Y:S01]  /*41dc0*/  VIADD R14, R22, 0x71 ;  /* 0x00000071160e7836 */ /* 0x000fe20000000000 */
[----:B---3--:R-:W-:Y:S01]  /*41dd0*/  ISETP.LT.AND P3, PT, R29, UR20, !P3 ;  /* 0x000000141d007c0c */ /* 0x008fe2000df61270 */
[----:B------:R2:W-:Y:S01]  /*41de0*/  @P6 STG.E.U8 desc[UR8][R6.64], R15 ;  /* 0x0000000f06006986 */ /* 0x0005e2000c101108 */
[----:B-1----:R-:W-:Y:S01]  /*41df0*/  ISETP.LT.AND P6, PT, R20, UR14, !P1 ;  /* 0x0000000e14007c0c */ /* 0x002fe2000cfc1270 */
[----:B------:R-:W-:Y:S01]  /*41e00*/  IMAD.X R9, R17, 0x1, R28, P2 ;  /* 0x0000000111097824 */ /* 0x000fe200010e061c */
[----:B------:R-:W-:Y:S01]  /*41e10*/  SHF.R.S32.HI R19, RZ, 0x1f, R10 ;  /* 0x0000001fff137819 */ /* 0x000fe2000001140a */
[----:B------:R-:W1:Y:S01]  /*41e20*/  LDCU UR14, c[0x0][0x398] ;  /* 0x00007300ff0e77ac */ /* 0x000e620008000800 */
[----:B------:R-:W-:-:S02]  /*41e30*/  IADD3 R12, P2, PT, R10, R2, RZ ;  /* 0x000000020a0c7210 */ /* 0x000fc40007f5e0ff */
[----:B------:R-:W-:Y:S01]  /*41e40*/  PRMT R11, R26, 0x7773, RZ ;  /* 0x000077731a0b7816 */ /* 0x000fe200000000ff */
[----:B------:R-:W3:Y:S01]  /*41e50*/  LDCU UR4, c[0x0][0x3b8] ;  /* 0x00007700ff0477ac */ /* 0x000ee20008000800 */
[----:B------:R-:W-:Y:S01]  /*41e60*/  PRMT R17, R27, 0x7770, RZ ;  /* 0x000077701b117816 */ /* 0x000fe200000000ff */
[----:B------:R-:W-:Y:S01]  /*41e70*/  IMAD.X R13, R19, 0x1, R0, P2 ;  /* 0x00000001130d7824 */ /* 0x000fe200010e0600 */
[----:B0-----:R-:W-:Y:S01]  /*41e80*/  ISETP.GE.AND P2, PT, R14, UR12, PT ;  /* 0x0000000c0e007c0c */ /* 0x001fe2000bf46270 */
[----:B------:R-:W0:Y:S01]  /*41e90*/  LDCU UR12, c[0x0][0x39c] ;  /* 0x00007380ff0c77ac */ /* 0x000e220008000800 */
[----:B------:R4:W-:Y:S01]  /*41ea0*/  @P3 STG.E.U8 desc[UR8][R8.64], R11 ;  /* 0x0000000b08003986 */ /* 0x0009e2000c101108 */
[----:B------:R-:W-:Y:S01]  /*41eb0*/  ISETP.LT.AND P1, PT, R29, UR16, !P1 ;  /* 0x000000101d007c0c */ /* 0x000fe2000cf21270 */
[----:B------:R-:W-:Y:S01]  /*41ec0*/  VIADD R14, R10, UR10 ;  /* 0x0000000a0a0e7c36 */ /* 0x000fe20008000000 */
[----:B------:R-:W0:Y:S01]  /*41ed0*/  LDCU UR16, c[0x0][0x398] ;  /* 0x00007300ff1077ac */ /* 0x000e220008000800 */
[----:B------:R1:W-:Y:S01]  /*41ee0*/  @P6 STG.E.U8 desc[UR8][R12.64], R17 ;  /* 0x000000110c006986 */ /* 0x0003e2000c101108 */
[----:B------:R-:W-:-:S02]  /*41ef0*/  ISETP.LT.AND P6, PT, R20, UR18, !P4 ;  /* 0x0000001214007c0c */ /* 0x000fc4000e7c1270 */
[----:B--2---:R-:W-:Y:S01]  /*41f00*/  PRMT R15, R27, 0x7771, RZ ;  /* 0x000077711b0f7816 */ /* 0x004fe200000000ff */
[----:B------:R-:W2:Y:S01]  /*41f10*/  LDCU UR10, c[0x0][0x39c] ;  /* 0x00007380ff0a77ac */ /* 0x000ea20008000800 */
[----:B----4-:R-:W-:Y:S01]  /*41f20*/  IADD3 R8, P3, PT, R10, R3, RZ ;  /* 0x000000030a087210 */ /* 0x010fe20007f7e0ff */
[----:B------:R-:W4:Y:S04]  /*41f30*/  LDCU UR6, c[0x0][0x3b8] ;  /* 0x00007700ff0677ac */ /* 0x000f280008000800 */
[----:B------:R-:W-:Y:S01]  /*41f40*/  IMAD.X R9, R19, 0x1, R28, P3 ;  /* 0x0000000113097824 */ /* 0x000fe200018e061c */
[----:B------:R-:W-:Y:S01]  /*41f50*/  SHF.R.S32.HI R19, RZ, 0x1f, R14 ;  /* 0x0000001fff137819 */ /* 0x000fe2000001140e */
[----:B-1----:R-:W-:Y:S01]  /*41f60*/  VIADD R12, R22, 0x72 ;  /* 0x00000072160c7836 */ /* 0x002fe20000000000 */
[----:B------:R-:W-:Y:S01]  /*41f70*/  IADD3 R10, P3, PT, R14, R2, RZ ;  /* 0x000000020e0a7210 */ /* 0x000fe20007f7e0ff */
[----:B------:R-:W1:Y:S01]  /*41f80*/  LDCU UR18, c[0x0][0x398] ;  /* 0x00007300ff1277ac */ /* 0x000e620008000800 */
[----:B------:R-:W-:-:S03]  /*41f90*/  PRMT R17, R27, 0x7772, RZ ;  /* 0x000077721b117816 */ /* 0x000fc600000000ff */
[----:B------:R-:W-:Y:S01]  /*41fa0*/  IMAD.X R11, R19, 0x1, R0, P3 ;  /* 0x00000001130b7824 */ /* 0x000fe200018e0600 */
[----:B------:R3:W-:Y:S01]  /*41fb0*/  @P1 STG.E.U8 desc[UR8][R8.64], R15 ;  /* 0x0000000f08001986 */ /* 0x0007e2000c101108 */
[----:B------:R-:W-:Y:S01]  /*41fc0*/  ISETP.LT.AND P4, PT, R29, UR14, !P4 ;  /* 0x0000000e1d007c0c */ /* 0x000fe2000e781270 */
[----:B------:R-:W1:Y:S01]  /*41fd0*/  LDCU UR14, c[0x0][0x398] ;  /* 0x00007300ff0e77ac */ /* 0x000e620008000800 */
[----:B0-----:R-:W-:Y:S01]  /*41fe0*/  ISETP.GE.AND P3, PT, R12, UR12, PT ;  /* 0x0000000c0c007c0c */ /* 0x001fe2000bf66270 */
[----:B------:R0:W-:Y:S01]  /*41ff0*/  @P6 STG.E.U8 desc[UR8][R10.64], R17 ;  /* 0x000000110a006986 */ /* 0x0001e2000c101108 */
[----:B------:R-:W-:Y:S01]  /*42000*/  IADD3 R12, P6, PT, R14, R3, RZ ;  /* 0x000000030e0c7210 */ /* 0x000fe20007fde0ff */
[----:B------:R-:W1:Y:S01]  /*42010*/  LDCU UR12, c[0x0][0x398] ;  /* 0x00007300ff0c77ac */ /* 0x000e620008000800 */
[----:B------:R-:W-:Y:S01]  /*42020*/  ISETP.LT.AND P1, PT, R20, UR16, !P5 ;  /* 0x0000001014007c0c */ /* 0x000fe2000ef21270 */
[----:B---3--:R-:W-:Y:S01]  /*42030*/  VIADD R8, R14, UR4 ;  /* 0x000000040e087c36 */ /* 0x008fe20008000000 */
[----:B------:R-:W-:Y:S01]  /*42040*/  PRMT R27, R27, 0x7773, RZ ;  /* 0x000077731b1b7816 */ /* 0x000fe200000000ff */
[----:B------:R-:W-:Y:S01]  /*42050*/  IMAD.X R13, R19, 0x1, R28, P6 ;  /* 0x00000001130d7824 */ /* 0x000fe200030e061c */
[----:B------:R-:W3:Y:S01]  /*42060*/  LDCU UR4, c[0x0][0x3b8] ;  /* 0x00007700ff0477ac */ /* 0x000ee20008000800 */
[----:B0-----:R-:W-:Y:S01]  /*42070*/  VIADD R10, R22, 0x73 ;  /* 0x00000073160a7836 */ /* 0x001fe20000000000 */
[----:B------:R-:W-:-:S02]  /*42080*/  SHF.R.S32.HI R9, RZ, 0x1f, R8 ;  /* 0x0000001fff097819 */ /* 0x000fc40000011408 */
[----:B------:R-:W-:Y:S01]  /*42090*/  IADD3 R14, P6, PT, R8, R2, RZ ;  /* 0x00000002080e7210 */ /* 0x000fe20007fde0ff */
[----:B------:R-:W-:Y:S01]  /*420a0*/  @P4 STG.E.U8 desc[UR8][R12.64], R27 ;  /* 0x0000001b0c004986 */ /* 0x000fe2000c101108 */
[----:B--2---:R-:W-:Y:S01]  /*420b0*/  ISETP.GE.AND P4, PT, R10, UR10, PT ;  /* 0x0000000a0a007c0c */ /* 0x004fe2000bf86270 */
[----:B------:R-:W0:Y:S02]  /*420c0*/  LDCU UR10, c[0x0][0x39c] ;  /* 0x00007380ff0a77ac */ /* 0x000e240008000800 */
[----:B------:R-:W-:Y:S01]  /*420d0*/  IMAD.X R15, R9, 0x1, R0, P6 ;  /* 0x00000001090f7824 */ /* 0x000fe200030e0600 */
[----:B-1----:R-:W-:Y:S01]  /*420e0*/  ISETP.LT.AND P5, PT, R29, UR18, !P5 ;  /* 0x000000121d007c0c */ /* 0x002fe2000efa1270 */
[----:B------:R-:W1:Y:S01]  /*420f0*/  LDCU UR16, c[0x0][0x398] ;  /* 0x00007300ff1077ac */ /* 0x000e620008000800 */
[----:B----4-:R-:W-:Y:S01]  /*42100*/  VIADD R10, R8, UR6 ;  /* 0x00000006080a7c36 */ /* 0x010fe20008000000 */
[----:B------:R-:W-:Y:S01]  /*42110*/  ISETP.LT.AND P6, PT, R20, UR12, !P2 ;  /* 0x0000000c14007c0c */ /* 0x000fe2000d7c1270 */
[----:B------:R-:W2:Y:S03]  /*42120*/  LDCU UR6, c[0x0][0x3b8] ;  /* 0x00007700ff0677ac */ /* 0x000ea60008000800 */
[----:B------:R-:W-:-:S02]  /*42130*/  SHF.R.S32.HI R21, RZ, 0x1f, R10 ;  /* 0x0000001fff157819 */ /* 0x000fc4000001140a */
[----:B------:R-:W-:Y:S01]  /*42140*/  ISETP.LT.AND P2, PT, R29, UR14, !P2 ;  /* 0x0000000e1d007c0c */ /* 0x000fe2000d741270 */
[----:B------:R-:W4:Y:S01]  /*42150*/  LDCU UR12, c[0x0][0x398] ;  /* 0x00007300ff0c77ac */ /* 0x000f220008000800 */
[----:B------:R-:W0:Y:S01]  /*42160*/  LDCU UR14, c[0x0][0x398] ;  /* 0x00007300ff0e77ac */ /* 0x000e220008000800 */
[----:B------:R-:W0:Y:S02]  /*42170*/  LDS.128 R4, [R24] ;  /* 0x0000000018047984 */ /* 0x000e240000000c00 */
[----:B0-----:R-:W-:-:S05]  /*42180*/  PRMT R11, R4, 0x7770, RZ ;  /* 0x00007770040b7816 */ /* 0x001fca00000000ff */
[----:B------:R0:W-:Y:S01]  /*42190*/  @P1 STG.E.U8 desc[UR8][R14.64], R11 ;  /* 0x0000000b0e001986 */ /* 0x0001e2000c101108 */
[----:B------:R-:W-:Y:S02]  /*421a0*/  IADD3 R8, P1, PT, R8, R3, RZ ;  /* 0x0000000308087210 */ /* 0x000fe40007f3e0ff */
[----:B------:R-:W-:-:S03]  /*421b0*/  PRMT R19, R4, 0x7771, RZ ;  /* 0x0000777104137816 */ /* 0x000fc600000000ff */
[----:B------:R-:W-:Y:S01]  /*421c0*/  IMAD.X R9, R9, 0x1, R28, P1 ;  /* 0x0000000109097824 */ /* 0x000fe200008e061c */
[-C--:B------:R-:W-:Y:S02]  /*421d0*/  IADD3 R12, P1, PT, R10, R2.reuse, RZ ;  /* 0x000000020a0c7210 */ /* 0x080fe40007f3e0ff */
[----:B------:R-:W-:Y:S01]  /*421e0*/  PRMT R17, R4, 0x7772, RZ ;  /* 0x0000777204117816 */ /* 0x000fe200000000ff */
[----:B0-----:R-:W-:Y:S02]  /*421f0*/  VIADD R11, R22, 0x74 ;  /* 0x00000074160b7836 */ /* 0x001fe40000000000 */
[----:B------:R-:W-:Y:S01]  /*42200*/  IMAD.X R13, R21, 0x1, R0, P1 ;  /* 0x00000001150d7824 */ /* 0x000fe200008e0600 */
[----:B------:R0:W-:Y:S01]  /*42210*/  @P5 STG.E.U8 desc[UR8][R8.64], R19 ;  /* 0x0000001308005986 */ /* 0x0001e2000c101108 */
[C---:B---3--:R-:W-:Y:S01]  /*42220*/  VIADD R14, R10.reuse, UR4 ;  /* 0x000000040a0e7c36 */ /* 0x048fe20008000000 */
[----:B------:R-:W-:Y:S01]  /*42230*/  ISETP.GE.AND P1, PT, R11, UR10, PT ;  /* 0x0000000a0b007c0c */ /* 0x000fe2000bf26270 */
[----:B------:R-:W3:Y:S01]  /*42240*/  LDCU UR10, c[0x0][0x398] ;  /* 0x00007300ff0a77ac */ /* 0x000ee20008000800 */
[----:B------:R-:W-:Y:S01]  /*42250*/  IADD3 R10, P5, PT, R10, R3, RZ ;  /* 0x000000030a0a7210 */ /* 0x000fe20007fbe0ff */
[----:B------:R2:W-:Y:S01]  /*42260*/  @P6 STG.E.U8 desc[UR8][R12.64], R17 ;  /* 0x000000110c006986 */ /* 0x0005e2000c101108 */
[----:B-1----:R-:W-:Y:S01]  /*42270*/  ISETP.LT.AND P6, PT, R20, UR16, !P3 ;  /* 0x0000001014007c0c */ /* 0x002fe2000dfc1270 */
[----:B------:R-:W1:Y:S01]  /*42280*/  LDCU UR4, c[0x0][0x3b8] ;  /* 0x00007700ff0477ac */ /* 0x000e620008000800 */
[----:B------:R-:W-:Y:S01]  /*42290*/  SHF.R.S32.HI R23, RZ, 0x1f, R14 ;  /* 0x0000001fff177819 */ /* 0x000fe2000001140e */
[----:B------:R-:W-:Y:S01]  /*422a0*/  IMAD.X R11, R21, 0x1, R28, P5 ;  /* 0x00000001150b7824 */ /* 0x000fe200028e061c */
[----:B0-----:R-:W-:-:S02]  /*422b0*/  IADD3 R8, P5, PT, R14, R2, RZ ;  /* 0x000000020e087210 */ /* 0x001fc40007fbe0ff */
[----:B------:R-:W-:Y:S01]  /*422c0*/  PRMT R15, R4, 0x7773, RZ ;  /* 0x00007773040f7816 */ /* 0x000fe200000000ff */
[----:B------:R-:W-:Y:S01]  /*422d0*/  VIADD R4, R22, 0x75 ;  /* 0x0000007516047836 */ /* 0x000fe20000000000 */
[----:B--2---:R-:W-:Y:S01]  /*422e0*/  PRMT R17, R5, 0x7770, RZ ;  /* 0x0000777005117816 */ /* 0x004fe200000000ff */
[----:B------:R-:W-:Y:S02]  /*422f0*/  IMAD.X R9, R23, 0x1, R0, P5 ;  /* 0x0000000117097824 */ /* 0x000fe400028e0600 */
[----:B------:R0:W-:Y:S01]  /*42300*/  @P2 STG.E.U8 desc[UR8][R10.64], R15 ;  /* 0x0000000f0a002986 */ /* 0x0001e2000c101108 */
[----:B------:R-:W-:Y:S01]  /*42310*/  ISETP.GE.AND P5, PT, R4, UR5, PT ;  /* 0x0000000504007c0c */ /* 0x000fe2000bfa6270 */
[C---:B------:R-:W-:Y:S01]  /*42320*/  VIADD R4, R14.reuse, UR6 ;  /* 0x000000060e047c36 */ /* 0x040fe20008000000 */
[----:B---3--:R-:W-:Y:S01]  /*42330*/  ISETP.LT.AND P3, PT, R29, UR10, !P3 ;  /* 0x0000000a1d007c0c */ /* 0x008fe2000df61270 */
[----:B------:R2:W-:Y:S01]  /*42340*/  @P6 STG.E.U8 desc[UR8][R8.64], R17 ;  /* 0x0000001108006986 */ /* 0x0005e2000c101108 */
[----:B------:R-:W-:Y:S01]  /*42350*/  IADD3 R12, P6, PT, R14, R3, RZ ;  /* 0x000000030e0c7210 */ /* 0x000fe20007fde0ff */
[----:B------:R-:W3:Y:S01]  /*42360*/  LDCU UR10, c[0x0][0x398] ;  /* 0x00007300ff0a77ac */ /* 0x000ee20008000800 */
[----:B----4-:R-:W-:-:S02]  /*42370*/  ISETP.LT.AND P2, PT, R20, UR12, !P4 ;  /* 0x0000000c14007c0c */ /* 0x010fc4000e741270 */
[----:B------:R-:W-:Y:S01]  /*42380*/  SHF.R.S32.HI R19, RZ, 0x1f, R4 ;  /* 0x0000001fff137819 */ /* 0x000fe20000011404 */
[----:B------:R-:W-:Y:S01]  /*42390*/  IMAD.X R13, R23, 0x1, R28, P6 ;  /* 0x00000001170d7824 */ /* 0x000fe200030e061c */
[----:B------:R-:W4:Y:S01]  /*423a0*/  LDCU UR6, c[0x0][0x398] ;  /* 0x00007300ff0677ac */ /* 0x000f220008000800 */
[----:B0-----:R-:W-:Y:S02]  /*423b0*/  IADD3 R10, P6, PT, R4, R2, RZ ;  /* 0x00000002040a7210 */ /* 0x001fe40007fde0ff */
[C---:B------:R-:W-:Y:S01]  /*423c0*/  PRMT R15, R5.reuse, 0x7771, RZ ;  /* 0x00007771050f7816 */ /* 0x040fe200000000ff */
[----:B------:R-:W0:Y:S01]  /*423d0*/  LDCU UR5, c[0x0][0x3b8] ;  /* 0x00007700ff0577ac */ /* 0x000e220008000800 */
[----:B--2---:R-:W-:Y:S01]  /*423e0*/  VIADD R8, R22, 0x76 ;  /* 0x0000007616087836 */ /* 0x004fe20000000000 */
[----:B------:R-:W-:Y:S01]  /*423f0*/  PRMT R17, R5, 0x7772, RZ ;  /* 0x0000777205117816 */ /* 0x000fe200000000ff */
[----:B------:R-:W-:Y:S01]  /*42400*/  IMAD.X R11, R19, 0x1, R0, P6 ;  /* 0x00000001130b7824 */ /* 0x000fe200030e0600 */
[----:B------:R-:W-:Y:S01]  /*42410*/  @P3 STG.E.U8 desc[UR8][R12.64], R15 ;  /* 0x0000000f0c003986 */ /* 0x000fe2000c101108 */
[----:B-1----:R-:W-:Y:S01]  /*42420*/  VIADD R14, R4, UR4 ;  /* 0x00000004040e7c36 */ /* 0x002fe20008000000 */
[----:B------:R-:W-:Y:S01]  /*42430*/  ISETP.GE.AND P3, PT, R8, UR11, PT ;  /* 0x0000000b08007c0c */ /* 0x000fe2000bf66270 */
[----:B------:R-:W1:Y:S01]  /*42440*/  LDCU UR11, c[0x0][0x398] ;  /* 0x00007300ff0b77ac */ /* 0x000e620008000800 */
[----:B------:R2:W-:Y:S01]  /*42450*/  @P2 STG.E.U8 desc[UR8][R10.64], R17 ;  /* 0x000000110a002986 */ /* 0x0005e2000c101108 */
[----:B------:R-:W-:-:S02]  /*42460*/  IADD3 R8, P2, PT, R4, R3, RZ ;  /* 0x0000000304087210 */ /* 0x000fc40007f5e0ff */
[----:B------:R-:W-:Y:S01]  /*42470*/  ISETP.LT.AND P4, PT, R29, UR14, !P4 ;  /* 0x0000000e1d007c0c */ /* 0x000fe2000e781270 */
[----:B------:R-:W0:Y:S01]  /*42480*/  LDCU UR4, c[0x0][0x3b8] ;  /* 0x00007700ff0477ac */ /* 0x000e220008000800 */
[----:B---3--:R-:W-:Y:S01]  /*42490*/  ISETP.LT.AND P6, PT, R20, UR10, !P1 ;  /* 0x0000000a14007c0c */ /* 0x008fe2000cfc1270 */
[----:B------:R-:W-:Y:S01]  /*424a0*/  IMAD.X R9, R19, 0x1, R28, P2 ;  /* 0x0000000113097824 */ /* 0x000fe200010e061c */
[----:B------:R-:W-:Y:S01]  /*424b0*/  SHF.R.S32.HI R21, RZ, 0x1f, R14 ;  /* 0x0000001fff157819 */ /* 0x000fe2000001140e */
[----:B------:R-:W3:Y:S01]  /*424c0*/  LDCU UR10, c[0x0][0x398] ;  /* 0x00007300ff0a77ac */ /* 0x000ee20008000800 */
[----:B------:R-:W-:Y:S01]  /*424d0*/  IADD3 R4, P2, PT, R14, R2, RZ ;  /* 0x000000020e047210 */ /* 0x000fe20007f5e0ff */
[----:B--2---:R-:W-:Y:S01]  /*424e0*/  VIADD R10, R22, 0x77 ;  /* 0x00000077160a7836 */ /* 0x004fe20000000000 */
[----:B------:R-:W-:-:S03]  /*424f0*/  PRMT R15, R5, 0x7773, RZ ;  /* 0x00007773050f7816 */ /* 0x000fc600000000ff */
[----:B------:R-:W-:Y:S01]  /*42500*/  IMAD.X R5, R21, 0x1, R0, P2 ;  /* 0x0000000115057824 */ /* 0x000fe200010e0600 */
[----:B------:R-:W-:Y:S01]  /*42510*/  PRMT R11, R6, 0x7770, RZ ;  /* 0x00007770060b7816 */ /* 0x000fe200000000ff */
[----:B------:R-:W2:Y:S01]  /*42520*/  LDCU UR12, c[0x0][0x398] ;  /* 0x00007300ff0c77ac */ /* 0x000ea20008000800 */
[----:B------:R-:W-:Y:S01]  /*42530*/  ISETP.GE.AND P2, PT, R10, UR7, PT ;  /* 0x000000070a007c0c */ /* 0x000fe2000bf46270 */
[----:B------:R3:W-:Y:S01]  /*42540*/  @P4 STG.E.U8 desc[UR8][R8.64], R15 ;  /* 0x0000000f08004986 */ /* 0x0007e2000c101108 */
[----:B----4-:R-:W-:Y:S01]  /*42550*/  ISETP.LT.AND P1, PT, R29, UR6, !P1 ;  /* 0x000000061d007c0c */ /* 0x010fe2000cf21270 */
[----:B------:R-:W4:Y:S01]  /*42560*/  LDCU UR7, c[0x0][0x398] ;  /* 0x00007300ff0777ac */ /* 0x000f220008000800 */
[C---:B------:R-:W-:Y:S01]  /*42570*/  IADD3 R12, P4, PT, R14.reuse, R3, RZ ;  /* 0x000000030e0c7210 */ /* 0x040fe20007f9e0ff */
[----:B0-----:R-:W-:Y:S01]  /*42580*/  VIADD R10, R14, UR5 ;  /* 0x000000050e0a7c36 */ /* 0x001fe20008000000 */
[----:B------:R-:W0:Y:S01]  /*42590*/  LDCU UR6, c[0x0][0x398] ;  /* 0x00007300ff0677ac */ /* 0x000e220008000800 */
[----:B------:R2:W-:Y:S01]  /*425a0*/  @P6 STG.E.U8 desc[UR8][R4.64], R11 ;  /* 0x0000000b04006986 */ /* 0x0005e2000c101108 */
[----:B-1----:R-:W-:Y:S01]  /*425b0*/  ISETP.LT.AND P6, PT, R20, UR11, !P5 ;  /* 0x0000000b14007c0c */ /* 0x002fe2000efc1270 */
[----:B------:R-:W-:Y:S01]  /*425c0*/  IMAD.X R13, R21, 0x1, R28, P4 ;  /* 0x00000001150d7824 */ /* 0x000fe200020e061c */
[----:B------:R-:W-:Y:S01]  /*425d0*/  SHF.R.S32.HI R19, RZ, 0x1f, R10 ;  /* 0x0000001fff137819 */ /* 0x000fe2000001140a */
[----:B------:R-:W1:Y:S01]  /*425e0*/  LDCU UR5, c[0x0][0x3b8] ;  /* 0x00007700ff0577ac */ /* 0x000e620008000800 */
[----:B------:R-:W-:-:S02]  /*425f0*/  IADD3 R16, P4, PT, R10, R2, RZ ;  /* 0x000000020a107210 */ /* 0x000fc40007f9e0ff */
[----:B---3--:R-:W-:Y:S01]  /*42600*/  PRMT R15, R6, 0x7771, RZ ;  /* 0x00007771060f7816 */ /* 0x008fe200000000ff */
[----:B------:R-:W-:Y:S01]  /*42610*/  VIADD R18, R10, UR4 ;  /* 0x000000040a127c36 */ /* 0x000fe20008000000 */
[----:B------:R-:W-:Y:S01]  /*42620*/  PRMT R21, R6, 0x7772, RZ ;  /* 0x0000777206157816 */ /* 0x000fe200000000ff */
[----:B--2---:R-:W-:Y:S01]  /*42630*/  VIADD R4, R22, 0x78 ;  /* 0x0000007816047836 */ /* 0x004fe20000000000 */
[----:B------:R-:W2:Y:S01]  /*42640*/  LDCU UR11, c[0x0][0x398] ;  /* 0x00007300ff0b77ac */ /* 0x000ea20008000800 */
[----:B------:R-:W-:Y:S01]  /*42650*/  IMAD.X R17, R19, 0x1, R0, P4 ;  /* 0x0000000113117824 */ /* 0x000fe200020e0600 */
[----:B------:R-:W-:Y:S02]  /*42660*/  @P1 STG.E.U8 desc[UR8][R12.64], R15 ;  /* 0x0000000f0c001986 */ /* 0x000fe4000c101108 */
[----:B------:R-:W-:Y:S01]  /*42670*/  ISETP.GE.AND P4, PT, R4, UR13, PT ;  /* 0x0000000d04007c0c */ /* 0x000fe2000bf86270 */
[----:B------:R-:W3:Y:S01]  /*42680*/  LDCU UR4, c[0x0][0x3b8] ;  /* 0x00007700ff0477ac */ /* 0x000ee20008000800 */
[----:B------:R-:W-:Y:S01]  /*42690*/  IADD3 R4, P1, PT, R10, R3, RZ ;  /* 0x000000030a047210 */ /* 0x000fe20007f3e0ff */
[----:B------:R1:W-:Y:S01]  /*426a0*/  @P6 STG.E.U8 desc[UR8][R16.64], R21 ;  /* 0x0000001510006986 */ /* 0x0003e2000c101108 */
[----:B----4-:R-:W-:Y:S01]  /*426b0*/  ISETP.LT.AND P5, PT, R29, UR7, !P5 ;  /* 0x000000071d007c0c */ /* 0x010fe2000efa1270 */
[----:B------:R-:W4:Y:S01]  /*426c0*/  LDCU UR7, c[0x0][0x398] ;  /* 0x00007300ff0777ac */ /* 0x000f220008000800 */
[----:B0-----:R-:W-:Y:S01]  /*426d0*/  ISETP.LT.AND P6, PT, R20, UR6, !P3 ;  /* 0x0000000614007c0c */ /* 0x001fe2000dfc1270 */
[----:B------:R-:W0:Y:S01]  /*426e0*/  LDS.128 R8, [R24+0x400] ;  /* 0x0004000018087984 */ /* 0x000e220000000c00 */
[----:B------:R-:W-:Y:S01]  /*426f0*/  IMAD.X R5, R19, 0x1, R28, P1 ;  /* 0x0000000113057824 */ /* 0x000fe200008e061c */
[----:B------:R-:W-:Y:S01]  /*42700*/  SHF.R.S32.HI R23, RZ, 0x1f, R18 ;  /* 0x0000001fff177819 */ /* 0x000fe20000011412 */
[----:B------:R-:W2:Y:S01]  /*42710*/  LDCU UR6, c[0x0][0x398] ;  /* 0x00007300ff0677ac */ /* 0x000ea20008000800 */
[----:B------:R-:W-:-:S02]  /*42720*/  IADD3 R14, P1, PT, R18, R2, RZ ;  /* 0x00000002120e7210 */ /* 0x000fc40007f3e0ff */
[----:B------:R-:W-:Y:S01]  /*42730*/  PRMT R19, R6, 0x7773, RZ ;  /* 0x0000777306137816 */ /* 0x000fe200000000ff */
[----:B------:R-:W-:Y:S01]  /*42740*/  VIADD R6, R22, 0x79 ;  /* 0x0000007916067836 */ /* 0x000fe20000000000 */
[----:B-1----:R-:W-:Y:S01]  /*42750*/  PRMT R17, R7, 0x7770, RZ ;  /* 0x0000777007117816 */ /* 0x002fe200000000ff */
[----:B------:R-:W-:Y:S01]  /*42760*/  IMAD.X R15, R23, 0x1, R0, P1 ;  /* 0x00000001170f7824 */ /* 0x000fe200008e0600 */
[----:B------:R-:W-:Y:S01]  /*42770*/  ISETP.LT.AND P3, PT, R29, UR10, !P3 ;  /* 0x0000000a1d007c0c */ /* 0x000fe2000df61270 */
[----:B------:R1:W-:Y:S01]  /*42780*/  @P5 STG.E.U8 desc[UR8][R4.64], R19 ;  /* 0x0000001304005986 */ /* 0x0003e2000c101108 */
[----:B------:R-:W-:Y:S01]  /*42790*/  ISETP.GE.AND P1, PT, R6, UR17, PT ;  /* 0x0000001106007c0c */ /* 0x000fe2000bf26270 */
[C---:B------:R-:W-:Y:S01]  /*427a0*/  VIADD R6, R18.reuse, UR5 ;  /* 0x0000000512067c36 */ /* 0x040fe20008000000 */
[----:B------:R-:W2:Y:S01]  /*427b0*/  LDCU UR5, c[0x0][0x398] ;  /* 0x00007300ff0577ac */ /* 0x000ea20008000800 */
[----:B------:R3:W-:Y:S01]  /*427c0*/  @P6 STG.E.U8 desc[UR8][R14.64], R17 ;  /* 0x000000110e006986 */ /* 0x0007e2000c101108 */
[----:B------:R-:W-:-:S02]  /*427d0*/  IADD3 R12, P6, PT, R18, R3, RZ ;  /* 0x00000003120c7210 */ /* 0x000fc40007fde0ff */
[----:B----4-:R-:W-:Y:S01]  /*427e0*/  ISETP.LT.AND P5, PT, R20, UR7, !P2 ;  /* 0x0000000714007c0c */ /* 0x010fe2000d7a1270 */
[----:B------:R-:W4:Y:S01]  /*427f0*/  LDCU UR7, c[0x0][0x398] ;  /* 0x00007300ff0777ac */ /* 0x000f220008000800 */
[----:B------:R-:W-:Y:S01]  /*42800*/  SHF.R.S32.HI R21, RZ, 0x1f, R6 ;  /* 0x0000001fff157819 */ /* 0x000fe20000011406 */
[----:B------:R-:W-:Y:S01]  /*42810*/  IMAD.X R13, R23, 0x1, R28, P6 ;  /* 0x00000001170d7824 */ /* 0x000fe200030e061c */
[-C--:B-1----:R-:W-:Y:S01]  /*42820*/  IADD3 R4, P6, PT, R6, R2.reuse, RZ ;  /* 0x0000000206047210 */ /* 0x082fe20007fde0ff */
[----:B------:R-:W1:Y:S01]  /*42830*/  LDCU UR10, c[0x0][0x398] ;  /* 0x00007300ff0a77ac */ /* 0x000e620008000800 */
[C---:B------:R-:W-:Y:S01]  /*42840*/  PRMT R19, R7.reuse, 0x7771, RZ ;  /* 0x0000777107137816 */ /* 0x040fe200000000ff */
[----:B---3--:R-:W-:Y:S01]  /*42850*/  VIADD R14, R22, 0x7a ;  /* 0x0000007a160e7836 */ /* 0x008fe20000000000 */
[----:B------:R-:W-:Y:S01]  /*42860*/  PRMT R17, R7, 0x7772, RZ ;  /* 0x0000777207117816 */ /* 0x000fe200000000ff */
[----:B------:R-:W-:Y:S02]  /*42870*/  IMAD.X R5, R21, 0x1, R0, P6 ;  /* 0x0000000115057824 */ /* 0x000fe400030e0600 */
[----:B------:R3:W-:Y:S01]  /*42880*/  @P3 STG.E.U8 desc[UR8][R12.64], R19 ;  /* 0x000000130c003986 */ /* 0x0007e2000c101108 */
[----:B------:R-:W-:Y:S01]  /*42890*/  VIADD R16, R6, UR4 ;  /* 0x0000000406107c36 */ /* 0x000fe20008000000 */
[----:B------:R-:W-:Y:S01]  /*428a0*/  ISETP.GE.AND P3, PT, R14, UR15, PT ;  /* 0x0000000f0e007c0c */ /* 0x000fe2000bf66270 */
[----:B------:R-:W1:Y:S01]  /*428b0*/  LDCU UR4, c[0x0][0x3b8] ;  /* 0x00007700ff0477ac */ /* 0x000e620008000800 */
[----:B------:R-:W-:Y:S01]  /*428c0*/  IADD3 R14, P6, PT, R6, R3, RZ ;  /* 0x00000003060e7210 */ /* 0x000fe20007fde0ff */
[----:B------:R1:W-:Y:S01]  /*428d0*/  @P5 STG.E.U8 desc[UR8][R4.64], R17 ;  /* 0x0000001104005986 */ /* 0x0003e2000c101108 */
[----:B--2---:R-:W-:Y:S01]  /*428e0*/  ISETP.LT.AND P2, PT, R29, UR6, !P2 ;  /* 0x000000061d007c0c */ /* 0x004fe2000d741270 */
[----:B------:R-:W2:Y:S01]  /*428f0*/  LDCU UR6, c[0x0][0x398] ;  /* 0x00007300ff0677ac */ /* 0x000ea20008000800 */
[----:B------:R-:W-:Y:S01]  /*42900*/  ISETP.LT.AND P5, PT, R20, UR5, !P4 ;  /* 0x0000000514007c0c */ /* 0x000fe2000e7a1270 */
[----:B------:R-:W-:Y:S01]  /*42910*/  IMAD.X R15, R21, 0x1, R28, P6 ;  /* 0x00000001150f7824 */ /* 0x000fe200030e061c */
[----:B------:R-:W-:Y:S01]  /*42920*/  SHF.R.S32.HI R23, RZ, 0x1f, R16 ;  /* 0x0000001fff177819 */ /* 0x000fe20000011410 */
[----:B------:R-:W2:Y:S01]  /*42930*/  LDCU UR5, c[0x0][0x3b8] ;  /* 0x00007700ff0577ac */ /* 0x000ea20008000800 */
[----:B------:R-:W-:-:S02]  /*42940*/  IADD3 R6, P6, PT, R16, R2, RZ ;  /* 0x0000000210067210 */ /* 0x000fc40007fde0ff */
[----:B---3--:R-:W-:Y:S02]  /*42950*/  PRMT R13, R7, 0x7773, RZ ;  /* 0x00007773070d7816 */ /* 0x008fe400000000ff */
[----:B0-----:R-:W-:Y:S01]  /*42960*/  PRMT R19, R8, 0x7770, RZ ;  /* 0x0000777008137816 */ /* 0x001fe200000000ff */
[----:B------:R-:W-:Y:S01]  /*42970*/  IMAD.X R7, R23, 0x1, R0, P6 ;  /* 0x0000000117077824 */ /* 0x000fe200030e0600 */
[----:B----4-:R-:W-:Y:S01]  /*42980*/  ISETP.LT.AND P4, PT, R29, UR7, !P4 ;  /* 0x000000071d007c0c */ /* 0x010fe2000e781270 */
[----:B------:R-:W-:Y:S01]  /*42990*/  @P2 STG.E.U8 desc[UR8][R14.64], R13 ;  /* 0x0000000d0e002986 */ /* 0x000fe2000c101108 */
[----:B------:R-:W0:Y:S01]  /*429a0*/  LDCU UR7, c[0x0][0x398] ;  /* 0x00007300ff0777ac */ /* 0x000e220008000800 */
[----:B------:R-:W-:Y:S02]  /*429b0*/  VIADD R12, R22, 0x7b ;  /* 0x0000007b160c7836 */ /* 0x000fe40000000000 */
[----:B------:R3:W-:Y:S01]  /*429c0*/  @P5 STG.E.U8 desc[UR8][R6.64], R19 ;  /* 0x0000001306005986 */ /* 0x0007e2000c101108 */
[C---:B-1----:R-:W-:Y:S01]  /*429d0*/  IADD3 R4, P5, PT, R16.reuse, R3, RZ ;  /* 0x0000000310047210 */ /* 0x042fe20007fbe0ff */
[----:B------:R-:W-:Y:S01]  /*429e0*/  VIADD R16, R16, UR4 ;  /* 0x0000000410107c36 */ /* 0x000fe20008000000 */
[----:B--2---:R-:W-:Y:S01]  /*429f0*/  ISETP.LT.AND P2, PT, R20, UR6, !P1 ;  /* 0x0000000614007c0c */ /* 0x004fe2000cf41270 */
[----:B------:R-:W1:Y:S01]  /*42a00*/  LDCU UR6, c[0x0][0x398] ;  /* 0x00007300ff0677ac */ /* 0x000e620008000800 */
[----:B------:R-:W-:Y:S01]  /*42a10*/  PRMT R17, R8, 0x7771, RZ ;  /* 0x0000777108117816 */ /* 0x000fe200000000ff */
[----:B------:R-:W-:Y:S01]  /*42a20*/  IMAD.X R5, R23, 0x1, R28, P5 ;  /* 0x0000000117057824 */ /* 0x000fe200028e061c */
[----:B------:R-:W-:Y:S01]  /*42a30*/  ISETP.GE.AND P5, PT, R12, UR19, PT ;  /* 0x000000130c007c0c */ /* 0x000fe2000bfa6270 */
[----:B------:R-:W2:Y:S01]  /*42a40*/  LDCU UR4, c[0x0][0x3b8] ;  /* 0x00007700ff0477ac */ /* 0x000ea20008000800 */
[----:B------:R-:W-:-:S02]  /*42a50*/  SHF.R.S32.HI R21, RZ, 0x1f, R16 ;  /* 0x0000001fff157819 */ /* 0x000fc40000011410 */
[----:B------:R-:W-:Y:S01]  /*42a60*/  IADD3 R12, P6, PT, R16, R2, RZ ;  /* 0x00000002100c7210 */ /* 0x000fe20007fde0ff */
[----:B---3--:R-:W-:Y:S01]  /*42a70*/  VIADD R6, R22, 0x7c ;  /* 0x0000007c16067836 */ /* 0x008fe20000000000 */
[----:B------:R3:W-:Y:S01]  /*42a80*/  @P4 STG.E.U8 desc[UR8][R4.64], R17 ;  /* 0x0000001104004986 */ /* 0x0007e2000c101108 */
[----:B------:R-:W-:Y:S02]  /*42a90*/  PRMT R15, R8, 0x7772, RZ ;  /* 0x00007772080f7816 */ /* 0x000fe400000000ff */
[----:B------:R-:W-:Y:S01]  /*42aa0*/  IMAD.X R13, R21, 0x1, R0, P6 ;  /* 0x00000001150d7824 */ /* 0x000fe200030e0600 */
[----:B------:R-:W-:Y:S02]  /*42ab0*/  ISETP.GE.AND P4, PT, R6, UR21, PT ;  /* 0x0000001506007c0c */ /* 0x000fe4000bf86270 */
[C---:B------:R-:W-:Y:S01]  /*42ac0*/  IADD3 R6, P6, PT, R16.reuse, R3, RZ ;  /* 0x0000000310067210 */ /* 0x040fe20007fde0ff */
[----:B------:R-:W-:Y:S01]  /*42ad0*/  VIADD R16, R16, UR5 ;  /* 0x0000000510107c36 */ /* 0x000fe20008000000 */
[----:B------:R-:W-:Y:S01]  /*42ae0*/  ISETP.LT.AND P1, PT, R29, UR10, !P1 ;  /* 0x0000000a1d007c0c */ /* 0x000fe2000cf21270 */
[----:B------:R4:W-:Y:S01]  /*42af0*/  @P2 STG.E.U8 desc[UR8][R12.64], R15 ;  /* 0x0000000f0c002986 */ /* 0x0009e2000c101108 */
[----:B------:R-:W2:Y:S01]  /*42b00*/  LDCU UR10, c[0x0][0x398] ;  /* 0x00007300ff0a77ac */ /* 0x000ea20008000800 */
[----:B------:R-:W-:Y:S01]  /*42b10*/  IMAD.X R7, R21, 0x1, R28, P6 ;  /* 0x0000000115077824 */ /* 0x000fe200030e061c */
[----:B0-----:R-:W-:-:S02]  /*42b20*/  ISETP.LT.AND P2, PT, R20, UR7, !P3 ;  /* 0x0000000714007c0c */ /* 0x001fc4000df41270 */
[----:B------:R-:W-:Y:S01]  /*42b30*/  SHF.R.S32.HI R19, RZ, 0x1f, R16 ;  /* 0x0000001fff137819 */ /* 0x000fe20000011410 */
[----:B------:R-:W0:Y:S01]  /*42b40*/  LDCU UR5, c[0x0][0x3b8] ;  /* 0x00007700ff0577ac */ /* 0x000e220008000800 */
[-C--:B---3--:R-:W-:Y:S02]  /*42b50*/  IADD3 R4, P6, PT, R16, R2.reuse, RZ ;  /* 0x0000000210047210 */ /* 0x088fe40007fde0ff */
[----:B------:R-:W-:Y:S01]  /*42b60*/  PRMT R17, R8, 0x7773, RZ ;  /* 0x0000777308117816 */ /* 0x000fe200000000ff */
[----:B------:R-:W3:Y:S02]  /*42b70*/  LDCU UR7, c[0x0][0x398] ;  /* 0x00007300ff0777ac */ /* 0x000ee40008000800 */
[----:B------:R-:W-:Y:S01]  /*42b80*/  IMAD.X R5, R19, 0x1, R0, P6 ;  /* 0x0000000113057824 */ /* 0x000fe200030e0600 */
[----:B-1----:R-:W-:Y:S01]  /*42b90*/  ISETP.LT.AND P6, PT, R29, UR6, !P3 ;  /* 0x000000061d007c0c */ /* 0x002fe2000dfc1270 */
[----:B------:R-:W1:Y:S01]  /*42ba0*/  LDCU UR6, c[0x0][0x398] ;  /* 0x00007300ff0677ac */ /* 0x000e620008000800 */
[----:B----4-:R-:W-:Y:S01]  /*42bb0*/  PRMT R15, R9, 0x7770, RZ ;  /* 0x00007770090f7816 */ /* 0x010fe200000000ff */
[----:B------:R4:W-:Y:S04]  /*42bc0*/  @P1 STG.E.U8 desc[UR8][R6.64], R17 ;  /* 0x0000001106001986 */ /* 0x0009e8000c101108 */
[----:B------:R0:W-:Y:S01]  /*42bd0*/  @P2 STG.E.U8 desc[UR8][R4.64], R15 ;  /* 0x0000000f04002986 */ /* 0x0001e2000c101108 */
[C---:B------:R-:W-:Y:S01]  /*42be0*/  IADD3 R12, P2, PT, R16.reuse, R3, RZ ;  /* 0x00000003100c7210 */ /* 0x040fe20007f5e0ff */
[----:B--2---:R-:W-:Y:S01]  /*42bf0*/  VIADD R16, R16, UR4 ;  /* 0x0000000410107c36 */ /* 0x004fe20008000000 */
[----:B------:R-:W-:Y:S01]  /*42c00*/  ISETP.LT.AND P3, PT, R20, UR10, !P5 ;  /* 0x0000000a14007c0c */ /* 0x000fe2000ef61270 */
[----:B------:R-:W2:Y:S02]  /*42c10*/  LDCU UR10, c[0x0][0x398] ;  /* 0x00007300ff0a77ac */ /* 0x000ea40008000800 */
[----:B------:R-:W-:Y:S01]  /*42c20*/  IMAD.X R13, R19, 0x1, R28, P2 ;  /* 0x00000001130d7824 */ /* 0x000fe200010e061c */
[----:B------:R-:W-:Y:S01]  /*42c30*/  SHF.R.S32.HI R19, RZ, 0x1f, R16 ;  /* 0x0000001fff137819 */ /* 0x000fe20000011410 */
[----:B------:R-:W2:Y:S01]  /*42c40*/  LDCU UR4, c[0x0][0x3b8] ;  /* 0x00007700ff0477ac */ /* 0x000ea20008000800 */
[----:B----4-:R-:W-:-:S02]  /*42c50*/  IADD3 R6, P2, PT, R16, R2, RZ ;  /* 0x0000000210067210 */ /* 0x010fc40007f5e0ff */
[----:B------:R-:W-:Y:S01]  /*42c60*/  PRMT R17, R9, 0x7771, RZ ;  /* 0x0000777109117816 */ /* 0x000fe200000000ff */
[----:B0-----:R-:W-:Y:S01]  /*42c70*/  VIADD R4, R22, 0x7e ;  /* 0x0000007e16047836 */ /* 0x001fe20000000000 */
[----:B-1----:R-:W-:Y:S01]  /*42c80*/  ISETP.LT.AND P5, PT, R29, UR6, !P5 ;  /* 0x000000061d007c0c */ /* 0x002fe2000efa1270 */
[----:B------:R-:W-:Y:S01]  /*42c90*/  IMAD.X R7, R19, 0x1, R0, P2 ;  /* 0x0000000113077824 */ /* 0x000fe200010e0600 */
[----:B------:R-:W0:Y:S01]  /*42ca0*/  LDCU UR6, c[0x0][0x3b8] ;  /* 0x00007700ff0677ac */ /* 0x000e220008000800 */
[----:B------:R1:W-:Y:S01]  /*42cb0*/  @P6 STG.E.U8 desc[UR8][R12.64], R17 ;  /* 0x000000110c006986 */ /* 0x0003e2000c101108 */
[----:B------:R-:W-:Y:S02]  /*42cc0*/  ISETP.GE.AND P2, PT, R4, UR25, PT ;  /* 0x0000001904007c0c */ /* 0x000fe4000bf46270 */
[----:B------:R-:W-:Y:S02]  /*42cd0*/  IADD3 R4, P6, PT, R16, R3, RZ ;  /* 0x0000000310047210 */ /* 0x000fe40007fde0ff */
[----:B------:R-:W-:Y:S01]  /*42ce0*/  PRMT R15, R9, 0x7772, RZ ;  /* 0x00007772090f7816 */ /* 0x000fe200000000ff */
[----:B------:R-:W-:-:S02]  /*42cf0*/  VIADD R8, R22, 0x7d ;  /* 0x0000007d16087836 */ /* 0x000fc40000000000 */
[----:B------:R-:W-:Y:S01]  /*42d00*/  VIADD R16, R16, UR5 ;  /* 0x0000000510107c36 */ /* 0x000fe20008000000 */
[----:B------:R-:W4:Y:S01]  /*42d10*/  LDCU UR5, c[0x0][0x3b8] ;  /* 0x00007700ff0577ac */ /* 0x000f220008000800 */
[----:B------:R-:W-:Y:S01]  /*42d20*/  IMAD.X R5, R19, 0x1, R28, P6 ;  /* 0x0000000113057824 */ /* 0x000fe200030e061c */
[----:B------:R0:W-:Y:S01]  /*42d30*/  @P3 STG.E.U8 desc[UR8][R6.64], R15 ;  /* 0x0000000f06003986 */ /* 0x0001e2000c101108 */
[----:B------:R-:W-:Y:S02]  /*42d40*/  PRMT R19, R9, 0x7773, RZ ;  /* 0x0000777309137816 */ /* 0x000fe400000000ff */
[----:B---3--:R-:W-:Y:S01]  /*42d50*/  ISETP.LT.AND P3, PT, R20, UR7, !P4 ;  /* 0x0000000714007c0c */ /* 0x008fe2000e761270 */
[----:B------:R-:W3:Y:S01]  /*42d60*/  LDCU UR7, c[0x0][0x398] ;  /* 0x00007300ff0777ac */ /* 0x000ee20008000800 */
[----:B------:R-:W-:Y:S02]  /*42d70*/  ISETP.GE.AND P1, PT, R8, UR23, PT ;  /* 0x0000001708007c0c */ /* 0x000fe4000bf26270 */
[----:B--2---:R-:W-:Y:S01]  /*42d80*/  ISETP.LT.AND P4, PT, R29, UR10, !P4 ;  /* 0x0000000a1d007c0c */ /* 0x004fe2000e781270 */
[----:B------:R2:W-:Y:S01]  /*42d90*/  @P5 STG.E.U8 desc[UR8][R4.64], R19 ;  /* 0x0000001304005986 */ /* 0x0005e2000c101108 */
[----:B-1----:R-:W-:Y:S01]  /*42da0*/  SHF.R.S32.HI R13, RZ, 0x1f, R16 ;  /* 0x0000001fff0d7819 */ /* 0x002fe20000011410 */
[----:B------:R-:W1:Y:S01]  /*42db0*/  LDCU UR10, c[0x0][0x398] ;  /* 0x00007300ff0a77ac */ /* 0x000e620008000800 */
[----:B------:R-:W-:-:S02]  /*42dc0*/  IADD3 R8, P6, PT, R16, R2, RZ ;  /* 0x0000000210087210 */ /* 0x000fc40007fde0ff */
[C---:B------:R-:W-:Y:S01]  /*42dd0*/  IADD3 R12, P5, PT, R16.reuse, R3, RZ ;  /* 0x00000003100c7210 */ /* 0x040fe20007fbe0ff */
[----:B0-----:R-:W-:Y:S01]  /*42de0*/  VIADD R6, R16, UR4 ;  /* 0x0000000410067c36 */ /* 0x001fe20008000000 */
[C---:B------:R-:W-:Y:S01]  /*42df0*/  PRMT R15, R10.reuse, 0x7770, RZ ;  /* 0x000077700a0f7816 */ /* 0x040fe200000000ff */
[C---:B------:R-:W-:Y:S01]  /*42e00*/  IMAD.X R9, R13.reuse, 0x1, R0, P6 ;  /* 0x000000010d097824 */ /* 0x040fe200030e0600 */
[----:B------:R-:W-:Y:S01]  /*42e10*/  PRMT R17, R10, 0x7771, RZ ;  /* 0x000077710a117816 */ /* 0x000fe200000000ff */
[----:B------:R-:W-:Y:S01]  /*42e20*/  IMAD.X R13, R13, 0x1, R28, P5 ;  /* 0x000000010d0d7824 */ /* 0x000fe200028e061c */
[----:B------:R-:W0:Y:S01]  /*42e30*/  LDCU UR4, c[0x0][0x398] ;  /* 0x00007300ff0477ac */ /* 0x000e220008000800 */
[----:B------:R-:W-:Y:S01]  /*42e40*/  VIADD R14, R6, UR6 ;  /* 0x00000006060e7c36 */ /* 0x000fe20008000000 */
[----:B------:R4:W-:Y:S01]  /*42e50*/  @P3 STG.E.U8 desc[UR8][R8.64], R15 ;  /* 0x0000000f08003986 */ /* 0x0009e2000c101108 */
[----:B------:R-:W0:Y:S01]  /*42e60*/  LDCU UR6, c[0x0][0x398] ;  /* 0x00007300ff0677ac */ /* 0x000e220008000800 */
[----:B------:R-:W-:-:S02]  /*42e70*/  SHF.R.S32.HI R7, RZ, 0x1f, R6 ;  /* 0x0000001fff077819 */ /* 0x000fc40000011406 */
[----:B------:R0:W-:Y:S01]  /*42e80*/  @P4 STG.E.U8 desc[UR8][R12.64], R17 ;  /* 0x000000110c004986 */ /* 0x0001e2000c101108 */
[CC--:B--2---:R-:W-:Y:S02]  /*42e90*/  IADD3 R4, P3, PT, R6.reuse, R2.reuse, RZ ;  /* 0x0000000206047210 */ /* 0x0c4fe40007f7e0ff */
[----:B------:R-:W-:Y:S01]  /*42ea0*/  IADD3 R6, P4, PT, R6, R3, RZ ;  /* 0x0000000306067210 */ /* 0x000fe20007f9e0ff */
[C---:B----4-:R-:W-:Y:S02]  /*42eb0*/  VIADD R15, R14.reuse, UR5 ;  /* 0x000000050e0f7c36 */ /* 0x050fe40008000000 */
[C---:B------:R-:W-:Y:S01]  /*42ec0*/  IMAD.X R5, R7.reuse, 0x1, R0, P3 ;  /* 0x0000000107057824 */ /* 0x040fe200018e0600 */
[-C--:B------:R-:W-:Y:S01]  /*42ed0*/  IADD3 R8, P3, PT, R14, R2.reuse, RZ ;  /* 0x000000020e087210 */ /* 0x080fe20007f7e0ff */
[----:B------:R-:W-:Y:S01]  /*42ee0*/  IMAD.X R7, R7, 0x1, R28, P4 ;  /* 0x0000000107077824 */ /* 0x000fe200020e061c */
[----:B------:R-:W-:Y:S02]  /*42ef0*/  IADD3 R2, P5, PT, R15, R2, RZ ;  /* 0x000000020f027210 */ /* 0x000fe40007fbe0ff */
[----:B0-----:R-:W-:-:S02]  /*42f00*/  SHF.R.S32.HI R13, RZ, 0x1f, R15 ;  /* 0x0000001fff0d7819 */ /* 0x001fc4000001140f */
[----:B------:R-:W-:Y:S02]  /*42f10*/  SHF.R.S32.HI R19, RZ, 0x1f, R14 ;  /* 0x0000001fff137819 */ /* 0x000fe4000001140e */
[-C--:B------:R-:W-:Y:S02]  /*42f20*/  IADD3 R12, P4, PT, R14, R3.reuse, RZ ;  /* 0x000000030e0c7210 */ /* 0x080fe40007f9e0ff */
[----:B------:R-:W-:Y:S01]  /*42f30*/  IADD3 R14, P6, PT, R15, R3, RZ ;  /* 0x000000030f0e7210 */ /* 0x000fe20007fde0ff */
[----:B------:R-:W-:Y:S01]  /*42f40*/  IMAD.X R3, R13, 0x1, R0, P5 ;  /* 0x000000010d037824 */ /* 0x000fe200028e0600 */
[C---:B---3--:R-:W-:Y:S02]  /*42f50*/  ISETP.LT.AND P5, PT, R20.reuse, UR7, !P1 ;  /* 0x0000000714007c0c */ /* 0x048fe4000cfa1270 */
[----:B-1----:R-:W-:Y:S01]  /*42f60*/  ISETP.LT.AND P1, PT, R29, UR10, !P1 ;  /* 0x0000000a1d007c0c */ /* 0x002fe2000cf21270 */
[----:B------:R-:W-:Y:S01]  /*42f70*/  IMAD.X R15, R13, 0x1, R28, P6 ;  /* 0x000000010d0f7824 */ /* 0x000fe200030e061c */
[----:B------:R-:W-:Y:S01]  /*42f80*/  ISETP.LT.AND P6, PT, R20, UR4, !P2 ;  /* 0x0000000414007c0c */ /* 0x000fe2000d7c1270 */
[----:B------:R-:W-:Y:S01]  /*42f90*/  IMAD.X R9, R19, 0x1, R0, P3 ;  /* 0x0000000113097824 */ /* 0x000fe200018e0600 */
[----:B------:R-:W-:-:S02]  /*42fa0*/  ISETP.LT.AND P2, PT, R29, UR6, !P2 ;  /* 0x000000061d007c0c */ /* 0x000fc4000d741270 */
[----:B------:R-:W-:Y:S02]  /*42fb0*/  ISETP.LT.AND P3, PT, R20, UR11, !P0 ;  /* 0x0000000b14007c0c */ /* 0x000fe4000c761270 */
[----:B------:R-:W-:Y:S01]  /*42fc0*/  ISETP.LT.AND P0, PT, R29, UR12, !P0 ;  /* 0x0000000c1d007c0c */ /* 0x000fe2000c701270 */
[----:B------:R-:W-:Y:S01]  /*42fd0*/  IMAD.X R13, R19, 0x1, R28, P4 ;  /* 0x00000001130d7824 */ /* 0x000fe200020e061c */
[C---:B------:R-:W-:Y:S02]  /*42fe0*/  PRMT R25, R10.reuse, 0x7772, RZ ;  /* 0x000077720a197816 */ /* 0x040fe400000000ff */
[----:B------:R-:W-:Y:S02]  /*42ff0*/  PRMT R23, R10, 0x7773, RZ ;  /* 0x000077730a177816 */ /* 0x000fe400000000ff */
[C---:B------:R-:W-:Y:S02]  /*43000*/  PRMT R17, R11.reuse, 0x7773, RZ ;  /* 0x000077730b117816 */ /* 0x040fe400000000ff */
[----:B------:R-:W-:-:S02]  /*43010*/  PRMT R19, R11, 0x7772, RZ ;  /* 0x000077720b137816 */ /* 0x000fc400000000ff */
[C---:B------:R-:W-:Y:S02]  /*43020*/  PRMT R21, R11.reuse, 0x7771, RZ ;  /* 0x000077710b157816 */ /* 0x040fe400000000ff */
[----:B------:R-:W-:Y:S01]  /*43030*/  PRMT R11, R11, 0x7770, RZ ;  /* 0x000077700b0b7816 */ /* 0x000fe200000000ff */
[----:B------:R0:W-:Y:S04]  /*43040*/  @P5 STG.E.U8 desc[UR8][R4.64], R25 ;  /* 0x0000001904005986 */ /* 0x0001e8000c101108 */
[----:B------:R0:W-:Y:S04]  /*43050*/  @P1 STG.E.U8 desc[UR8][R6.64], R23 ;  /* 0x0000001706001986 */ /* 0x0001e8000c101108 */
[----:B------:R0:W-:Y:S04]  /*43060*/  @P6 STG.E.U8 desc[UR8][R8.64], R11 ;  /* 0x0000000b08006986 */ /* 0x0001e8000c101108 */
[----:B------:R0:W-:Y:S04]  /*43070*/  @P2 STG.E.U8 desc[UR8][R12.64], R21 ;  /* 0x000000150c002986 */ /* 0x0001e8000c101108 */
[----:B------:R0:W-:Y:S01]  /*43080*/  @P3 STG.E.U8 desc[UR8][R2.64], R19 ;  /* 0x0000001302003986 */ /* 0x0001e2000c101108 */
[----:B------:R-:W-:Y:S05]  /*43090*/  @!P0 EXIT ;  /* 0x000000000000894d */ /* 0x000fea0003800000 */
[----:B------:R-:W-:Y:S01]  /*430a0*/  STG.E.U8 desc[UR8][R14.64], R17 ;  /* 0x000000110e007986 */ /* 0x000fe2000c101108 */
[----:B------:R-:W-:Y:S05]  /*430b0*/  EXIT ;  /* 0x000000000000794d */ /* 0x000fea0003800000 */
.L_x_3:
[----:B------:R-:W-:-:S00]  /*430c0*/  BRA `(.L_x_3) ;  /* 0xfffffffc00fc7947 */ /* 0x000fc0000383ffff */
[----:B------:R-:W-:-:S00]  /*430d0*/  NOP ;  /* 0x0000000000007918 */ /* 0x000fc00000000000 */
        /* <DEDUP_REMOVED lines=10> */
.L_x_4:


//--------------------- .nv.shared.matmul_kernel  --------------------------
	.section	.nv.shared.matmul_kernel,"aw",@nobits
	.sectionflags	@""
	.align	16
	.zero		1024


//--------------------- .nv.shared.reserved.0     --------------------------
	.section	.nv.shared.reserved.0,"aw",@nobits
	.weak		__nv_reservedSMEM_offset_0_alias
	.size		__nv_reservedSMEM_offset_0_alias, 0, 64
	.other		__nv_reservedSMEM_offset_0_alias,@"STO_CUDA_RESERVED_SHARED STV_DEFAULT"
__nv_reservedSMEM_offset_0_alias:
	.zero		0
	.zero		64


//--------------------- .nv.constant0.matmul_kernel --------------------------
	.section	.nv.constant0.matmul_kernel,"a",@progbits
	.sectionflags	@""
	.align	4
.nv.constant0.matmul_kernel:
	.zero		976


//--------------------- SYMBOLS --------------------------

	.type		.nv.reservedSmem.offset0,@object
	.size		.nv.reservedSmem.offset0,0x4
	.type		.nv.reservedSmem.cap,@object
	.size		.nv.reservedSmem.cap,0x4
